def matmul_kernel(
    a_ptr,
    b_ptr,
    c_ptr,
    M,
    N,
    K,
    stride_am,
    stride_ak,
    stride_bk,
    stride_bn,
    stride_cm,
    stride_cn,
    BLOCK_M: tl.constexpr,
    BLOCK_N: tl.constexpr,
    BLOCK_K: tl.constexpr,
    GROUP_M: tl.constexpr,
):
    pid = tl.program_id(axis=0)
    num_pid_m = tl.cdiv(M, BLOCK_M)
    num_pid_n = tl.cdiv(N, BLOCK_N)
    num_pid_in_group = GROUP_M * num_pid_n
    group_id = pid // num_pid_in_group
    first_pid_m = group_id * GROUP_M
    group_size_m = min(num_pid_m - first_pid_m, GROUP_M)
    pid_m = first_pid_m + ((pid % num_pid_in_group) % group_size_m)
    pid_n = (pid % num_pid_in_group) // group_size_m

    offs_am = (pid_m * BLOCK_M + tl.arange(0, BLOCK_M)) % M
    offs_bn = (pid_n * BLOCK_N + tl.arange(0, BLOCK_N)) % N
    offs_k = tl.arange(0, BLOCK_K)
    a_ptrs = a_ptr + offs_am[:, None] * stride_am + offs_k[None, :] * stride_ak
    b_ptrs = b_ptr + offs_k[:, None] * stride_bk + offs_bn[None, :] * stride_bn

    acc = tl.zeros((BLOCK_M, BLOCK_N), dtype=tl.float32)
    for kk in range(0, tl.cdiv(K, BLOCK_K)):
        a = tl.load(a_ptrs, mask=offs_k[None, :] < K - kk * BLOCK_K, other=0.0)
        b = tl.load(b_ptrs, mask=offs_k[:, None] < K - kk * BLOCK_K, other=0.0)
        acc = tl.dot(a, b, acc)
        a_ptrs += BLOCK_K * stride_ak
        b_ptrs += BLOCK_K * stride_bk

    c = acc.to(c_ptr.dtype.element_ty)
    offs_cm = pid_m * BLOCK_M + tl.arange(0, BLOCK_M)
    offs_cn = pid_n * BLOCK_N + tl.arange(0, BLOCK_N)
    c_ptrs = c_ptr + offs_cm[:, None] * stride_cm + offs_cn[None, :] * stride_cn
    mask = (offs_cm[:, None] < M) & (offs_cn[None, :] < N)
    tl.store(c_ptrs, c, mask=mask)

# config = {"BLOCK_K": 64, "BLOCK_M": 512, "BLOCK_N": 256, "GROUP_M": 1, "arch": "sm_80", "dtype": "bf16", "num_ctas": 1, "num_stages": 3, "num_warps": 4}
# arch = sm_80


// ===== COMPILED SASS (sm_80) =====

	.target	sm_80

	.elftype	@"ET_EXEC"


//--------------------- .note.nv.tkinfo           --------------------------
	.section	.note.nv.tkinfo,"",@"SHT_NOTE"
	.sectionflags	@"SHF_NOTE_NV_TKINFO"
	.tkinfo
        /*0018*/ 	.word	0x00000002
        /*0030*/ 	.string	""
        /*0030*/ 	.string	"ptxas"
        /*0030*/ 	.string	"Cuda compilation tools, release 13.0, V13.0.88"
        /*0030*/ 	.string	"Build cuda_13.0.r13.0/compiler.36424714_0"
        /*0030*/ 	.string	"-v  -suppress-debug-info  -lineinfo  -arch sm_80 "



//--------------------- .note.nv.cuinfo           --------------------------
	.section	.note.nv.cuinfo,"",@"SHT_NOTE"
	.sectionflags	@"SHF_NOTE_NV_CUINFO"
        /*0018*/ 	.short	0x0002
        /*001a*/ 	.short	0x0050
        /*001c*/ 	.short	0x0082
	.zero		2


//--------------------- .nv.info                  --------------------------
	.section	.nv.info,"",@"SHT_CUDA_INFO"
	.align	4


	//----- nvinfo : EIATTR_REGCOUNT
	.align		4
        /*0000*/ 	.byte	0x04, 0x2f
        /*0002*/ 	.short	(.L_1 - .L_0)
	.align		4
.L_0:
        /*0004*/ 	.word	index@(matmul_kernel)
        /*0008*/ 	.word	0x00000020


	//----- nvinfo : EIATTR_FRAME_SIZE
	.align		4
.L_1:
        /*000c*/ 	.byte	0x04, 0x11
        /*000e*/ 	.short	(.L_3 - .L_2)
	.align		4
.L_2:
        /*0010*/ 	.word	index@(matmul_kernel)
        /*0014*/ 	.word	0x000070a0


	//----- nvinfo : EIATTR_MIN_STACK_SIZE
	.align		4
.L_3:
        /*0018*/ 	.byte	0x04, 0x12
        /*001a*/ 	.short	(.L_5 - .L_4)
	.align		4
.L_4:
        /*001c*/ 	.word	index@(matmul_kernel)
        /*0020*/ 	.word	0x000070a0
.L_5:


//--------------------- .nv.info.matmul_kernel    --------------------------
	.section	.nv.info.matmul_kernel,"",@"SHT_CUDA_INFO"
	.sectionflags	@""
	.align	4


	//----- nvinfo : EIATTR_CUDA_API_VERSION
	.align		4
        /*0000*/ 	.byte	0x04, 0x37
        /*0002*/ 	.short	(.L_7 - .L_6)
.L_6:
        /*0004*/ 	.word	0x00000082


	//----- nvinfo : EIATTR_SW2861232_WAR
	.align		4
.L_7:
        /*0008*/ 	.byte	0x01, 0x35
	.zero		2


	//----- nvinfo : EIATTR_PARAM_CBANK
	.align		4
        /*000c*/ 	.byte	0x04, 0x0a
        /*000e*/ 	.short	(.L_9 - .L_8)
	.align		4
.L_8:
        /*0010*/ 	.word	index@(.nv.constant0.matmul_kernel)
        /*0014*/ 	.short	0x0160
        /*0016*/ 	.short	0x0050


	//----- nvinfo : EIATTR_CBANK_PARAM_SIZE
	.align		4
.L_9:
        /*0018*/ 	.byte	0x03, 0x19
        /*001a*/ 	.short	0x0050


	//----- nvinfo : EIATTR_KPARAM_INFO
	.align		4
        /*001c*/ 	.byte	0x04, 0x17
        /*001e*/ 	.short	(.L_11 - .L_10)
.L_10:
        /*0020*/ 	.word	0x00000000
        /*0024*/ 	.short	0x000d
        /*0026*/ 	.short	0x0048
        /*0028*/ 	.byte	0x00, 0xf4, 0x21, 0x00


	//----- nvinfo : EIATTR_KPARAM_INFO
	.align		4
.L_11:
        /*002c*/ 	.byte	0x04, 0x17
        /*002e*/ 	.short	(.L_13 - .L_12)
.L_12:
        /*0030*/ 	.word	0x00000000
        /*0034*/ 	.short	0x000c
        /*0036*/ 	.short	0x0040
        /*0038*/ 	.byte	0x00, 0xf4, 0x21, 0x00


	//----- nvinfo : EIATTR_KPARAM_INFO
	.align		4
.L_13:
        /*003c*/ 	.byte	0x04, 0x17
        /*003e*/ 	.short	(.L_15 - .L_14)
.L_14:
        /*0040*/ 	.word	0x00000000
        /*0044*/ 	.short	0x000b
        /*0046*/ 	.short	0x0038
        /*0048*/ 	.byte	0x00, 0xf0, 0x11, 0x00


	//----- nvinfo : EIATTR_KPARAM_INFO
	.align		4
.L_15:
        /*004c*/ 	.byte	0x04, 0x17
        /*004e*/ 	.short	(.L_17 - .L_16)
.L_16:
        /*0050*/ 	.word	0x00000000
        /*0054*/ 	.short	0x000a
        /*0056*/ 	.short	0x0034
        /*0058*/ 	.byte	0x00, 0xf0, 0x11, 0x00


	//----- nvinfo : EIATTR_KPARAM_INFO
	.align		4
.L_17:
        /*005c*/ 	.byte	0x04, 0x17
        /*005e*/ 	.short	(.L_19 - .L_18)
.L_18:
        /*0060*/ 	.word	0x00000000
        /*0064*/ 	.short	0x0009
        /*0066*/ 	.short	0x0030
        /*0068*/ 	.byte	0x00, 0xf0, 0x11, 0x00


	//----- nvinfo : EIATTR_KPARAM_INFO
	.align		4
.L_19:
        /*006c*/ 	.byte	0x04, 0x17
        /*006e*/ 	.short	(.L_21 - .L_20)
.L_20:
        /*0070*/ 	.word	0x00000000
        /*0074*/ 	.short	0x0008
        /*0076*/ 	.short	0x002c
        /*0078*/ 	.byte	0x00, 0xf0, 0x11, 0x00


	//----- nvinfo : EIATTR_KPARAM_INFO
	.align		4
.L_21:
        /*007c*/ 	.byte	0x04, 0x17
        /*007e*/ 	.short	(.L_23 - .L_22)
.L_22:
        /*0080*/ 	.word	0x00000000
        /*0084*/ 	.short	0x0007
        /*0086*/ 	.short	0x0028
        /*0088*/ 	.byte	0x00, 0xf0, 0x11, 0x00


	//----- nvinfo : EIATTR_KPARAM_INFO
	.align		4
.L_23:
        /*008c*/ 	.byte	0x04, 0x17
        /*008e*/ 	.short	(.L_25 - .L_24)
.L_24:
        /*0090*/ 	.word	0x00000000
        /*0094*/ 	.short	0x0006
        /*0096*/ 	.short	0x0024
        /*0098*/ 	.byte	0x00, 0xf0, 0x11, 0x00


	//----- nvinfo : EIATTR_KPARAM_INFO
	.align		4
.L_25:
        /*009c*/ 	.byte	0x04, 0x17
        /*009e*/ 	.short	(.L_27 - .L_26)
.L_26:
        /*00a0*/ 	.word	0x00000000
        /*00a4*/ 	.short	0x0005
        /*00a6*/ 	.short	0x0020
        /*00a8*/ 	.byte	0x00, 0xf0, 0x11, 0x00


	//----- nvinfo : EIATTR_KPARAM_INFO
	.align		4
.L_27:
        /*00ac*/ 	.byte	0x04, 0x17
        /*00ae*/ 	.short	(.L_29 - .L_28)
.L_28:
        /*00b0*/ 	.word	0x00000000
        /*00b4*/ 	.short	0x0004
        /*00b6*/ 	.short	0x001c
        /*00b8*/ 	.byte	0x00, 0xf0, 0x11, 0x00


	//----- nvinfo : EIATTR_KPARAM_INFO
	.align		4
.L_29:
        /*00bc*/ 	.byte	0x04, 0x17
        /*00be*/ 	.short	(.L_31 - .L_30)
.L_30:
        /*00c0*/ 	.word	0x00000000
        /*00c4*/ 	.short	0x0003
        /*00c6*/ 	.short	0x0018
        /*00c8*/ 	.byte	0x00, 0xf0, 0x11, 0x00


	//----- nvinfo : EIATTR_KPARAM_INFO
	.align		4
.L_31:
        /*00cc*/ 	.byte	0x04, 0x17
        /*00ce*/ 	.short	(.L_33 - .L_32)
.L_32:
        /*00d0*/ 	.word	0x00000000
        /*00d4*/ 	.short	0x0002
        /*00d6*/ 	.short	0x0010
        /*00d8*/ 	.byte	0x00, 0xf4, 0x21, 0x00


	//----- nvinfo : EIATTR_KPARAM_INFO
	.align		4
.L_33:
        /*00dc*/ 	.byte	0x04, 0x17
        /*00de*/ 	.short	(.L_35 - .L_34)
.L_34:
        /*00e0*/ 	.word	0x00000000
        /*00e4*/ 	.short	0x0001
        /*00e6*/ 	.short	0x0008
        /*00e8*/ 	.byte	0x00, 0xf4, 0x21, 0x00


	//----- nvinfo : EIATTR_KPARAM_INFO
	.align		4
.L_35:
        /*00ec*/ 	.byte	0x04, 0x17
        /*00ee*/ 	.short	(.L_37 - .L_36)
.L_36:
        /*00f0*/ 	.word	0x00000000
        /*00f4*/ 	.short	0x0000
        /*00f6*/ 	.short	0x0000
        /*00f8*/ 	.byte	0x00, 0xf4, 0x21, 0x00


	//----- nvinfo : EIATTR_MAXREG_COUNT
	.align		4
.L_37:
        /*00fc*/ 	.byte	0x03, 0x1b
        /*00fe*/ 	.short	0x00ff


	//----- nvinfo : EIATTR_NUM_BARRIERS
	.align		4
        /*0100*/ 	.byte	0x02, 0x4c
        /*0102*/ 	.byte	0x01
	.zero		1


	//----- nvinfo : EIATTR_ANNOTATIONS
	.align		4
        /*0104*/ 	.byte	0x04, 0x55
        /*0106*/ 	.short	(.L_39 - .L_38)


	//   ....[0]....
.L_38:
        /*0108*/ 	.word	0x00000001
        /*010c*/ 	.byte	0xf0, 0x04, 0x00, 0x00, 0x01, 0x00, 0x00, 0x00, 0x20, 0x05, 0x00, 0x00, 0x01, 0x00, 0x00, 0x00
        /* <DEDUP_REMOVED lines=2838> */
        /*b27c*/ 	.byte	0x10, 0xa1, 0x02, 0x00, 0x01, 0x00, 0x00, 0x00, 0x20, 0xa1, 0x02, 0x00


	//----- nvinfo : EIATTR_MERCURY_ISA_VERSION
	.align		4
.L_39:
        /*b288*/ 	.byte	0x03, 0x5f
        /*b28a*/ 	.short	0x0000


	//----- nvinfo : EIATTR_EXIT_INSTR_OFFSETS
	.align		4
        /*b28c*/ 	.byte	0x04, 0x1c
        /*b28e*/ 	.short	(.L_41 - .L_40)


	//   ....[0]....
.L_40:
        /*b290*/ 	.word	0x0008fdd0


	//   ....[1]....
        /*b294*/ 	.word	0x0008fe00


	//----- nvinfo : EIATTR_REQNTID
	.align		4
.L_41:
        /*b298*/ 	.byte	0x04, 0x10
        /*b29a*/ 	.short	(.L_43 - .L_42)
.L_42:
        /*b29c*/ 	.word	0x00000080
        /*b2a0*/ 	.word	0x00000001
        /*b2a4*/ 	.word	0x00000001
.L_43:


//--------------------- .nv.callgraph             --------------------------
	.section	.nv.callgraph,"",@"SHT_CUDA_CALLGRAPH"
	.align	4
	.sectionentsize	8
	.align		4
        /*0000*/ 	.word	0x00000000
	.align		4
        /*0004*/ 	.word	0xffffffff
	.align		4
        /*0008*/ 	.word	0x00000000
	.align		4
        /*000c*/ 	.word	0xfffffffe
	.align		4
        /*0010*/ 	.word	0x00000000
	.align		4
        /*0014*/ 	.word	0xfffffffd
	.align		4
        /*0018*/ 	.word	0x00000000
	.align		4
        /*001c*/ 	.word	0xfffffffc


//--------------------- .nv.rel.action            --------------------------
	.section	.nv.rel.action,"",@"SHT_CUDA_RELOCINFO"
	.align	8
	.sectionentsize	8
        /*0000*/ 	.byte	0x73, 0x00, 0x00, 0x00, 0x00, 0x00, 0x00, 0x00, 0x00, 0x00, 0x00, 0x11, 0x25, 0x00, 0x05, 0x36


//--------------------- .nv.constant0.matmul_kernel --------------------------
	.section	.nv.constant0.matmul_kernel,"a",@progbits
	.sectionflags	@""
	.align	4
.nv.constant0.matmul_kernel:
	.zero		432


//--------------------- .text.matmul_kernel       --------------------------
	.section	.text.matmul_kernel,"ax",@progbits
	.sectioninfo	@"SHI_REGISTERS=32"
	.align	128
        .global         matmul_kernel
        .type           matmul_kernel,@function
        .size           matmul_kernel,(.L_x_5 - matmul_kernel)
        .other          matmul_kernel,@"STO_CUDA_ENTRY STV_DEFAULT"
matmul_kernel:
.text.matmul_kernel:
[----:B------:R-:W-:-:S03]  /*0000*/  IMAD.MOV.U32 R1, RZ, RZ, c[0x0][0x28] ;  /* 0x00000a00ff017624 */ /* 0x000fc600078e00ff */
[----:B------:R-:W-:Y:S01]  /*0010*/  IMAD.MOV.U32 R0, RZ, RZ, c[0x0][0x17c] ;  /* 0x00005f00ff007624 */ /* 0x000fe200078e00ff */
[----:B------:R-:W0:Y:S01]  /*0020*/  S2R R12, SR_TID.X ;  /* 0x00000000000c7919 */ /* 0x000e220000002100 */
[----:B------:R-:W-:Y:S01]  /*0030*/  IADD3 R1, R1, -0x70a0, RZ ;  /* 0xffff8f6001017810 */ /* 0x000fe20007ffe0ff */
[----:B------:R-:W-:Y:S02]  /*0040*/  ULDC.64 UR6, c[0x0][0x118] ;  /* 0x0000460000067ab9 */ /* 0x000fe40000000a00 */
[----:B------:R-:W-:-:S04]  /*0050*/  IADD3 R0, R0, 0xff, RZ ;  /* 0x000000ff00007810 */ /* 0x000fc80007ffe0ff */
[----:B------:R-:W-:-:S04]  /*0060*/  SHF.R.S32.HI R3, RZ, 0x1f, R0 ;  /* 0x0000001fff037819 */ /* 0x000fc80000011400 */
[----:B------:R-:W-:Y:S02]  /*0070*/  LEA.HI R0, R3, R0, RZ, 0x8 ;  /* 0x0000000003007211 */ /* 0x000fe400078f40ff */
[----:B------:R-:W1:Y:S02]  /*0080*/  S2R R3, SR_CTAID.X ;  /* 0x0000000000037919 */ /* 0x000e640000002500 */
[----:B------:R-:W-:-:S04]  /*0090*/  SHF.R.S32.HI R0, RZ, 0x8, R0 ;  /* 0x00000008ff007819 */ /* 0x000fc80000011400 */
[-C--:B------:R-:W-:Y:S02]  /*00a0*/  IABS R7, R0.reuse ;  /* 0x0000000000077213 */ /* 0x080fe40000000000 */
[----:B------:R-:W-:Y:S02]  /*00b0*/  IABS R10, R0 ;  /* 0x00000000000a7213 */ /* 0x000fe40000000000 */
[----:B------:R-:W2:Y:S01]  /*00c0*/  I2F.RP R2, R7 ;  /* 0x0000000700027306 */ /* 0x000ea20000209400 */
[----:B0-----:R-:W-:Y:S02]  /*00d0*/  LOP3.LUT R13, R12, 0x7f, RZ, 0xc0, !PT ;  /* 0x0000007f0c0d7812 */ /* 0x001fe400078ec0ff */
[----:B-1----:R-:W-:-:S05]  /*00e0*/  IABS R8, R3 ;  /* 0x0000000300087213 */ /* 0x002fca0000000000 */
[----:B--2---:R-:W0:Y:S02]  /*00f0*/  MUFU.RCP R2, R2 ;  /* 0x0000000200027308 */ /* 0x004e240000001000 */
[----:B0-----:R-:W-:-:S06]  /*0100*/  IADD3 R4, R2, 0xffffffe, RZ ;  /* 0x0ffffffe02047810 */ /* 0x001fcc0007ffe0ff */
[----:B------:R0:W1:Y:S02]  /*0110*/  F2I.FTZ.U32.TRUNC.NTZ R5, R4 ;  /* 0x0000000400057305 */ /* 0x000064000021f000 */
[----:B0-----:R-:W-:Y:S02]  /*0120*/  IMAD.MOV.U32 R4, RZ, RZ, RZ ;  /* 0x000000ffff047224 */ /* 0x001fe400078e00ff */
[----:B-1----:R-:W-:-:S04]  /*0130*/  IMAD.MOV R6, RZ, RZ, -R5 ;  /* 0x000000ffff067224 */ /* 0x002fc800078e0a05 */
[----:B------:R-:W-:Y:S02]  /*0140*/  IMAD R9, R6, R7, RZ ;  /* 0x0000000706097224 */ /* 0x000fe400078e02ff */
[----:B------:R-:W-:Y:S02]  /*0150*/  IMAD.MOV.U32 R6, RZ, RZ, R8 ;  /* 0x000000ffff067224 */ /* 0x000fe400078e0008 */
[----:B------:R-:W-:-:S04]  /*0160*/  IMAD.HI.U32 R5, R5, R9, R4 ;  /* 0x0000000905057227 */ /* 0x000fc800078e0004 */
[----:B------:R-:W-:Y:S02]  /*0170*/  IMAD.MOV R9, RZ, RZ, -R10 ;  /* 0x000000ffff097224 */ /* 0x000fe400078e0a0a */
[----:B------:R-:W-:-:S04]  /*0180*/  IMAD.HI.U32 R2, R5, R6, RZ ;  /* 0x0000000605027227 */ /* 0x000fc800078e00ff */
[----:B------:R-:W-:-:S05]  /*0190*/  IMAD R4, R2, R9, R6 ;  /* 0x0000000902047224 */ /* 0x000fca00078e0206 */
[----:B------:R-:W-:-:S13]  /*01a0*/  ISETP.GT.U32.AND P1, PT, R7, R4, PT ;  /* 0x000000040700720c */ /* 0x000fda0003f24070 */
[----:B------:R-:W-:Y:S01]  /*01b0*/  @!P1 IMAD.IADD R4, R4, 0x1, -R7 ;  /* 0x0000000104049824 */ /* 0x000fe200078e0a07 */
[----:B------:R-:W-:Y:S02]  /*01c0*/  @!P1 IADD3 R2, R2, 0x1, RZ ;  /* 0x0000000102029810 */ /* 0x000fe40007ffe0ff */
[----:B------:R-:W-:Y:S02]  /*01d0*/  ISETP.NE.AND P1, PT, R0, RZ, PT ;  /* 0x000000ff0000720c */ /* 0x000fe40003f25270 */
[----:B------:R-:W-:Y:S02]  /*01e0*/  ISETP.GE.U32.AND P0, PT, R4, R7, PT ;  /* 0x000000070400720c */ /* 0x000fe40003f06070 */
[----:B------:R-:W-:-:S04]  /*01f0*/  LOP3.LUT R4, R3, R0, RZ, 0x3c, !PT ;  /* 0x0000000003047212 */ /* 0x000fc800078e3cff */
[----:B------:R-:W-:Y:S01]  /*0200*/  ISETP.GE.AND P2, PT, R4, RZ, PT ;  /* 0x000000ff0400720c */ /* 0x000fe20003f46270 */
[----:B------:R-:W-:-:S05]  /*0210*/  IMAD.MOV.U32 R4, RZ, RZ, c[0x0][0x178] ;  /* 0x00005e00ff047624 */ /* 0x000fca00078e00ff */
[----:B------:R-:W-:Y:S02]  /*0220*/  IADD3 R4, R4, 0x1ff, RZ ;  /* 0x000001ff04047810 */ /* 0x000fe40007ffe0ff */
[----:B------:R-:W-:Y:S02]  /*0230*/  @P0 IADD3 R2, R2, 0x1, RZ ;  /* 0x0000000102020810 */ /* 0x000fe40007ffe0ff */
[----:B------:R-:W-:-:S03]  /*0240*/  SHF.R.S32.HI R5, RZ, 0x1f, R4 ;  /* 0x0000001fff057819 */ /* 0x000fc60000011404 */
[----:B------:R-:W-:Y:S01]  /*0250*/  @!P2 IMAD.MOV R2, RZ, RZ, -R2 ;  /* 0x000000ffff02a224 */ /* 0x000fe200078e0a02 */
[----:B------:R-:W-:Y:S02]  /*0260*/  LEA.HI R5, R5, R4, RZ, 0x9 ;  /* 0x0000000405057211 */ /* 0x000fe400078f48ff */
[----:B------:R-:W-:-:S04]  /*0270*/  @!P1 LOP3.LUT R2, RZ, R0, RZ, 0x33, !PT ;  /* 0x00000000ff029212 */ /* 0x000fc800078e33ff */
[----:B------:R-:W-:Y:S01]  /*0280*/  LEA.HI.SX32 R5, R5, -R2, 0x17 ;  /* 0x8000000205057211 */ /* 0x000fe200078fbaff */
[----:B------:R-:W-:-:S03]  /*0290*/  IMAD.MOV R7, RZ, RZ, -R2 ;  /* 0x000000ffff077224 */ /* 0x000fc600078e0a02 */
[----:B------:R-:W-:Y:S01]  /*02a0*/  IMNMX R8, R5, 0x1, PT ;  /* 0x0000000105087817 */ /* 0x000fe20003800200 */
[----:B------:R-:W-:-:S03]  /*02b0*/  IMAD R7, R0, R7, R3 ;  /* 0x0000000700077224 */ /* 0x000fc600078e0203 */
[-C--:B------:R-:W-:Y:S02]  /*02c0*/  IABS R9, R8.reuse ;  /* 0x0000000800097213 */ /* 0x080fe40000000000 */
[----:B------:R-:W-:Y:S02]  /*02d0*/  IABS R11, R8 ;  /* 0x00000008000b7213 */ /* 0x000fe40000000000 */
[----:B------:R-:W0:Y:S08]  /*02e0*/  I2F.RP R6, R9 ;  /* 0x0000000900067306 */ /* 0x000e300000209400 */
[----:B0-----:R-:W0:Y:S02]  /*02f0*/  MUFU.RCP R6, R6 ;  /* 0x0000000600067308 */ /* 0x001e240000001000 */
[----:B0-----:R-:W-:-:S06]  /*0300*/  IADD3 R4, R6, 0xffffffe, RZ ;  /* 0x0ffffffe06047810 */ /* 0x001fcc0007ffe0ff */
[----:B------:R0:W1:Y:S02]  /*0310*/  F2I.FTZ.U32.TRUNC.NTZ R5, R4 ;  /* 0x0000000400057305 */ /* 0x000064000021f000 */
[----:B0-----:R-:W-:Y:S02]  /*0320*/  IMAD.MOV.U32 R4, RZ, RZ, RZ ;  /* 0x000000ffff047224 */ /* 0x001fe400078e00ff */
[----:B-1----:R-:W-:-:S04]  /*0330*/  IMAD.MOV R10, RZ, RZ, -R5 ;  /* 0x000000ffff0a7224 */ /* 0x002fc800078e0a05 */
[----:B------:R-:W-:Y:S01]  /*0340*/  IMAD.MOV.U32 R0, RZ, RZ, R10 ;  /* 0x000000ffff007224 */ /* 0x000fe200078e000a */
[----:B------:R-:W-:-:S03]  /*0350*/  IABS R10, R7 ;  /* 0x00000007000a7213 */ /* 0x000fc60000000000 */
[----:B------:R-:W-:Y:S02]  /*0360*/  IMAD R3, R0, R9, RZ ;  /* 0x0000000900037224 */ /* 0x000fe400078e02ff */
[----:B------:R-:W-:Y:S02]  /*0370*/  IMAD.MOV.U32 R0, RZ, RZ, R10 ;  /* 0x000000ffff007224 */ /* 0x000fe400078e000a */
[----:B------:R-:W-:-:S04]  /*0380*/  IMAD.HI.U32 R5, R5, R3, R4 ;  /* 0x0000000305057227 */ /* 0x000fc800078e0004 */
[----:B------:R-:W-:Y:S02]  /*0390*/  IMAD.MOV R3, RZ, RZ, -R11 ;  /* 0x000000ffff037224 */ /* 0x000fe400078e0a0b */
[----:B------:R-:W-:-:S04]  /*03a0*/  IMAD.HI.U32 R5, R5, R0, RZ ;  /* 0x0000000005057227 */ /* 0x000fc800078e00ff */
[----:B------:R-:W-:Y:S02]  /*03b0*/  IMAD R0, R5, R3, R0 ;  /* 0x0000000305007224 */ /* 0x000fe400078e0200 */
[----:B------:R-:W-:-:S03]  /*03c0*/  IMAD.MOV.U32 R4, RZ, RZ, 0x3f ;  /* 0x0000003fff047424 */ /* 0x000fc600078e00ff */
[----:B------:R-:W-:Y:S02]  /*03d0*/  ISETP.GT.U32.AND P1, PT, R9, R0, PT ;  /* 0x000000000900720c */ /* 0x000fe40003f24070 */
[----:B------:R-:W-:-:S11]  /*03e0*/  IADD3 R4, R4, c[0x0][0x180], RZ ;  /* 0x0000600004047a10 */ /* 0x000fd60007ffe0ff */
[----:B------:R-:W-:Y:S01]  /*03f0*/  @!P1 IMAD.IADD R0, R0, 0x1, -R9 ;  /* 0x0000000100009824 */ /* 0x000fe200078e0a09 */
[----:B------:R-:W-:Y:S02]  /*0400*/  @!P1 IADD3 R5, R5, 0x1, RZ ;  /* 0x0000000105059810 */ /* 0x000fe40007ffe0ff */
[----:B------:R-:W-:Y:S02]  /*0410*/  ISETP.NE.AND P1, PT, R8, RZ, PT ;  /* 0x000000ff0800720c */ /* 0x000fe40003f25270 */
[----:B------:R-:W-:Y:S02]  /*0420*/  ISETP.GE.U32.AND P0, PT, R0, R9, PT ;  /* 0x000000090000720c */ /* 0x000fe40003f06070 */
[----:B------:R-:W-:-:S04]  /*0430*/  LOP3.LUT R0, R7, R8, RZ, 0x3c, !PT ;  /* 0x0000000807007212 */ /* 0x000fc800078e3cff */
[----:B------:R-:W-:-:S07]  /*0440*/  ISETP.GE.AND P2, PT, R0, RZ, PT ;  /* 0x000000ff0000720c */ /* 0x000fce0003f46270 */
[----:B------:R-:W-:Y:S02]  /*0450*/  @P0 IADD3 R5, R5, 0x1, RZ ;  /* 0x0000000105050810 */ /* 0x000fe40007ffe0ff */
[----:B------:R-:W-:-:S04]  /*0460*/  ISETP.GT.AND P0, PT, R4, 0x3f, PT ;  /* 0x0000003f0400780c */ /* 0x000fc80003f04270 */
[----:B------:R-:W-:Y:S01]  /*0470*/  @!P2 IMAD.MOV R5, RZ, RZ, -R5 ;  /* 0x000000ffff05a224 */ /* 0x000fe200078e0a05 */
[----:B------:R-:W-:-:S05]  /*0480*/  @!P1 LOP3.LUT R5, RZ, R8, RZ, 0x33, !PT ;  /* 0x00000008ff059212 */ /* 0x000fca00078e33ff */
[----:B------:R-:W-:Y:S02]  /*0490*/  IMAD.MOV R3, RZ, RZ, -R5 ;  /* 0x000000ffff037224 */ /* 0x000fe400078e0a05 */
[----:B------:R-:W-:Y:S02]  /*04a0*/  IMAD.SHL.U32 R0, R5, 0x100, RZ ;  /* 0x0000010005007824 */ /* 0x000fe400078e00ff */
[----:B------:R-:W-:-:S04]  /*04b0*/  IMAD R3, R8, R3, R7 ;  /* 0x0000000308037224 */ /* 0x000fc800078e0207 */
[----:B------:R-:W-:-:S04]  /*04c0*/  IMAD.IADD R3, R2, 0x1, R3 ;  /* 0x0000000102037824 */ /* 0x000fc800078e0203 */
[----:B------:R-:W-:-:S05]  /*04d0*/  IMAD R3, R3, 0x200, R13 ;  /* 0x0000020003037824 */ /* 0x000fca00078e020d */
[C---:B------:R-:W-:Y:S01]  /*04e0*/  IADD3 R2, R3.reuse, 0x80, RZ ;  /* 0x0000008003027810 */ /* 0x040fe20007ffe0ff */
[----:B------:R0:W-:Y:S01]  /*04f0*/  STL [R1+0x1760], R3 ;  /* 0x0017600301007387 */ /* 0x0001e20000100800 */
[C---:B------:R-:W-:Y:S02]  /*0500*/  IADD3 R28, R3.reuse, 0x180, RZ ;  /* 0x00000180031c7810 */ /* 0x040fe40007ffe0ff */
[----:B------:R-:W-:Y:S01]  /*0510*/  IADD3 R29, R3, 0x100, RZ ;  /* 0x00000100031d7810 */ /* 0x000fe20007ffe0ff */
[----:B------:R0:W-:Y:S04]  /*0520*/  STL [R1+0x1740], R0 ;  /* 0x0017400001007387 */ /* 0x0001e80000100800 */
[----:B------:R0:W-:Y:S04]  /*0530*/  STL [R1+0x1768], R2 ;  /* 0x0017680201007387 */ /* 0x0001e80000100800 */
[----:B------:R0:W-:Y:S04]  /*0540*/  STL [R1+0x1770], R28 ;  /* 0x0017701c01007387 */ /* 0x0001e80000100800 */
[----:B------:R0:W-:Y:S01]  /*0550*/  STL [R1+0x176c], R29 ;  /* 0x00176c1d01007387 */ /* 0x0001e20000100800 */
[----:B------:R-:W-:Y:S05]  /*0560*/  @P0 BRA `(.L_x_0) ;  /* 0x00001f9000000947 */ /* 0x000fea0003800000 */
[C---:B0-----:R-:W-:Y:S01]  /*0570*/  IMAD.SHL.U32 R2, R12.reuse, 0x200, RZ ;  /* 0x000002000c027824 */ /* 0x041fe200078e00ff */
[----:B------:R-:W-:Y:S01]  /*0580*/  CS2R R24, SRZ ;  /* 0x0000000000187805 */ /* 0x000fe2000001ff00 */
[----:B------:R-:W-:Y:S01]  /*0590*/  IMAD.SHL.U32 R0, R12, 0x20, RZ ;  /* 0x000000200c007824 */ /* 0x000fe200078e00ff */
[----:B------:R-:W-:Y:S01]  /*05a0*/  CS2R R26, SRZ ;  /* 0x00000000001a7805 */ /* 0x000fe2000001ff00 */
[----:B------:R-:W-:Y:S01]  /*05b0*/  CS2R R20, SRZ ;  /* 0x0000000000147805 */ /* 0x000fe2000001ff00 */
[----:B------:R0:W-:Y:S01]  /*05c0*/  STL [R1+0x2384], R2 ;  /* 0x0023840201007387 */ /* 0x0001e20000100800 */
[----:B------:R-:W-:Y:S01]  /*05d0*/  CS2R R22, SRZ ;  /* 0x0000000000167805 */ /* 0x000fe2000001ff00 */
[----:B------:R-:W-:Y:S01]  /*05e0*/  CS2R R16, SRZ ;  /* 0x0000000000107805 */ /* 0x000fe2000001ff00 */
[----:B------:R-:W-:Y:S01]  /*05f0*/  CS2R R18, SRZ ;  /* 0x0000000000127805 */ /* 0x000fe2000001ff00 */
[----:B------:R0:W-:Y:S01]  /*0600*/  STL [R1+0x2388], R0 ;  /* 0x0023880001007387 */ /* 0x0001e20000100800 */
[----:B------:R-:W-:Y:S01]  /*0610*/  CS2R R12, SRZ ;  /* 0x00000000000c7805 */ /* 0x000fe2000001ff00 */
[----:B------:R-:W-:Y:S01]  /*0620*/  CS2R R14, SRZ ;  /* 0x00000000000e7805 */ /* 0x000fe2000001ff00 */
[----:B------:R-:W-:Y:S01]  /*0630*/  CS2R R8, SRZ ;  /* 0x0000000000087805 */ /* 0x000fe2000001ff00 */
[----:B------:R0:W-:Y:S01]  /*0640*/  STL [R1], RZ ;  /* 0x000000ff01007387 */ /* 0x0001e20000100800 */
[----:B------:R-:W-:Y:S01]  /*0650*/  CS2R R10, SRZ ;  /* 0x00000000000a7805 */ /* 0x000fe2000001ff00 */
[----:B------:R-:W-:Y:S01]  /*0660*/  CS2R R4, SRZ ;  /* 0x0000000000047805 */ /* 0x000fe2000001ff00 */
[----:B------:R-:W-:Y:S01]  /*0670*/  CS2R R6, SRZ ;  /* 0x0000000000067805 */ /* 0x000fe2000001ff00 */
[----:B------:R0:W-:Y:S04]  /*0680*/  STL [R1+0x4], RZ ;  /* 0x000004ff01007387 */ /* 0x0001e80000100800 */
        /* <DEDUP_REMOVED lines=485> */
[----:B------:R0:W-:Y:S01]  /*24e0*/  STL [R1+0xc6c], RZ ;  /* 0x000c6cff01007387 */ /* 0x0001e20000100800 */
[----:B------:R-:W-:Y:S05]  /*24f0*/  BRA `(.L_x_1) ;  /* 0x0007497000007947 */ /* 0x000fea0003800000 */
.L_x_0:
[----:B------:R-:W-:Y:S01]  /*2500*/  IMAD.MOV.U32 R18, RZ, RZ, R3 ;  /* 0x000000ffff127224 */ /* 0x000fe200078e0003 */
[----:B0-----:R-:W-:Y:S01]  /*2510*/  IABS R3, c[0x0][0x178] ;  /* 0x00005e0000037a13 */ /* 0x001fe20000000000 */
[----:B------:R-:W-:Y:S01]  /*2520*/  IMAD.MOV.U32 R19, RZ, RZ, R2 ;  /* 0x000000ffff137224 */ /* 0x000fe200078e0002 */
[----:B------:R-:W-:Y:S01]  /*2530*/  IABS R13, c[0x0][0x17c] ;  /* 0x00005f00000d7a13 */ /* 0x000fe20000000000 */
[----:B------:R-:W0:Y:S01]  /*2540*/  S2R R12, SR_TID.X ;  /* 0x00000000000c7919 */ /* 0x000e220000002100 */
[----:B------:R-:W1:Y:S01]  /*2550*/  I2F.RP R2, R3 ;  /* 0x0000000300027306 */ /* 0x000e620000209400 */
[----:B------:R-:W-:Y:S01]  /*2560*/  SHF.R.S32.HI R11, RZ, 0x1f, R4 ;  /* 0x0000001fff0b7819 */ /* 0x000fe20000011404 */
[----:B------:R-:W-:Y:S01]  /*2570*/  IMAD.MOV.U32 R17, RZ, RZ, R0 ;  /* 0x000000ffff117224 */ /* 0x000fe200078e0000 */
[----:B------:R-:W-:-:S02]  /*2580*/  IABS R14, R18 ;  /* 0x00000012000e7213 */ /* 0x000fc40000000000 */
[----:B------:R-:W-:Y:S01]  /*2590*/  LEA.HI R10, R11, R4, RZ, 0x6 ;  /* 0x000000040b0a7211 */ /* 0x000fe200078f30ff */
[----:B------:R-:W-:Y:S02]  /*25a0*/  IMAD.MOV.U32 R4, RZ, RZ, RZ ;  /* 0x000000ffff047224 */ /* 0x000fe400078e00ff */
[----:B------:R-:W2:Y:S02]  /*25b0*/  I2F.RP R7, R13 ;  /* 0x0000000d00077306 */ /* 0x000ea40000209400 */
[----:B------:R3:W-:Y:S06]  /*25c0*/  STL [R1+0x318], R10 ;  /* 0x0003180a01007387 */ /* 0x0007ec0000100800 */
[----:B-1----:R-:W1:Y:S01]  /*25d0*/  MUFU.RCP R2, R2 ;  /* 0x0000000200027308 */ /* 0x002e620000001000 */
[----:B---3--:R-:W-:Y:S01]  /*25e0*/  IABS R10, R19 ;  /* 0x00000013000a7213 */ /* 0x008fe20000000000 */
[----:B0-----:R-:W-:-:S06]  /*25f0*/  IMAD.SHL.U32 R0, R12, 0x2, RZ ;  /* 0x000000020c007824 */ /* 0x001fcc00078e00ff */
[----:B--2---:R-:W0:Y:S01]  /*2600*/  MUFU.RCP R7, R7 ;  /* 0x0000000700077308 */ /* 0x004e220000001000 */
[----:B------:R-:W-:Y:S02]  /*2610*/  LOP3.LUT R6, R12, 0x40, RZ, 0xc0, !PT ;  /* 0x000000400c067812 */ /* 0x000fe400078ec0ff */
[----:B------:R-:W-:Y:S02]  /*2620*/  SHF.R.U32.HI R15, RZ, 0x6, R12 ;  /* 0x00000006ff0f7819 */ /* 0x000fe4000001160c */
[----:B------:R-:W-:Y:S02]  /*2630*/  LOP3.LUT R9, R0, 0x10, RZ, 0xc0, !PT ;  /* 0x0000001000097812 */ /* 0x000fe400078ec0ff */
[----:B------:R-:W-:Y:S02]  /*2640*/  SGXT.U32 R15, R15, 0x1 ;  /* 0x000000010f0f781a */ /* 0x000fe40000000000 */
[----:B-1----:R-:W-:Y:S02]  /*2650*/  IADD3 R5, R2, 0xffffffe, RZ ;  /* 0x0ffffffe02057810 */ /* 0x002fe40007ffe0ff */
[----:B------:R-:W-:-:S02]  /*2660*/  LEA.HI R6, R6, R9, RZ, 0x1f ;  /* 0x0000000906067211 */ /* 0x000fc400078ff8ff */
[----:B------:R-:W-:Y:S02]  /*2670*/  LOP3.LUT R9, R12, 0x7, RZ, 0xc0, !PT ;  /* 0x000000070c097812 */ /* 0x000fe400078ec0ff */
[----:B------:R-:W1:Y:S01]  /*2680*/  F2I.FTZ.U32.TRUNC.NTZ R5, R5 ;  /* 0x0000000500057305 */ /* 0x000e62000021f000 */
[----:B0-----:R-:W-:Y:S01]  /*2690*/  IADD3 R24, R7, 0xffffffe, RZ ;  /* 0x0ffffffe07187810 */ /* 0x001fe20007ffe0ff */
[----:B------:R0:W-:Y:S01]  /*26a0*/  STL [R1+0x1d8], R6 ;  /* 0x0001d80601007387 */ /* 0x0001e20000100800 */
[----:B------:R-:W-:Y:S01]  /*26b0*/  LOP3.LUT R15, R17, R15, RZ, 0xfc, !PT ;  /* 0x0000000f110f7212 */ /* 0x000fe200078efcff */
[----:B------:R-:W-:-:S03]  /*26c0*/  IMAD R17, R9, 0x90, RZ ;  /* 0x0000009009117824 */ /* 0x000fc600078e02ff */
[----:B------:R-:W-:Y:S01]  /*26d0*/  LOP3.LUT R9, R15, 0xfe, RZ, 0xfc, !PT ;  /* 0x000000fe0f097812 */ /* 0x000fe200078efcff */
[----:B------:R2:W3:Y:S01]  /*26e0*/  F2I.FTZ.U32.TRUNC.NTZ R25, R24 ;  /* 0x0000001800197305 */ /* 0x0004e2000021f000 */
[----:B------:R-:W-:Y:S02]  /*26f0*/  LOP3.LUT R0, R17, 0x30, R0, 0x78, !PT ;  /* 0x0000003011007812 */ /* 0x000fe400078e7800 */
[----:B------:R-:W-:Y:S02]  /*2700*/  ISETP.GE.AND P5, PT, R9, RZ, PT ;  /* 0x000000ff0900720c */ /* 0x000fe40003fa6270 */
[----:B0-----:R-:W-:Y:S02]  /*2710*/  IABS R6, R28 ;  /* 0x0000001c00067213 */ /* 0x001fe40000000000 */
[C---:B------:R-:W-:Y:S01]  /*2720*/  LOP3.LUT R20, R15.reuse, 0xe8, RZ, 0xfc, !PT ;  /* 0x000000e80f147812 */ /* 0x040fe200078efcff */
[----:B-1----:R-:W-:Y:S01]  /*2730*/  IMAD.MOV R8, RZ, RZ, -R5 ;  /* 0x000000ffff087224 */ /* 0x002fe200078e0a05 */
[----:B------:R-:W-:Y:S01]  /*2740*/  LOP3.LUT R27, R15, 0x1c, RZ, 0xfc, !PT ;  /* 0x0000001c0f1b7812 */ /* 0x000fe200078efcff */
[----:B--2---:R-:W-:-:S02]  /*2750*/  IMAD.MOV.U32 R24, RZ, RZ, RZ ;  /* 0x000000ffff187224 */ /* 0x004fc400078e00ff */
[----:B------:R-:W-:Y:S01]  /*2760*/  IMAD R7, R8, R3, RZ ;  /* 0x0000000308077224 */ /* 0x000fe200078e02ff */
[----:B------:R-:W-:Y:S01]  /*2770*/  IABS R8, R29 ;  /* 0x0000001d00087213 */ /* 0x000fe20000000000 */
[----:B---3--:R-:W-:Y:S02]  /*2780*/  IMAD.MOV R2, RZ, RZ, -R25 ;  /* 0x000000ffff027224 */ /* 0x008fe400078e0a19 */
[----:B------:R-:W-:-:S04]  /*2790*/  IMAD.HI.U32 R5, R5, R7, R4 ;  /* 0x0000000705057227 */ /* 0x000fc800078e0004 */
[----:B------:R-:W-:Y:S02]  /*27a0*/  IMAD R7, R2, R13, RZ ;  /* 0x0000000d02077224 */ /* 0x000fe400078e02ff */
[----:B------:R-:W-:-:S04]  /*27b0*/  IMAD.HI.U32 R2, R5, R14, RZ ;  /* 0x0000000e05027227 */ /* 0x000fc800078e00ff */
[----:B------:R-:W-:Y:S01]  /*27c0*/  IMAD.HI.U32 R24, R25, R7, R24 ;  /* 0x0000000719187227 */ /* 0x000fe200078e0018 */
[----:B------:R-:W-:-:S03]  /*27d0*/  LOP3.LUT R25, R15, 0x1a, RZ, 0xfc, !PT ;  /* 0x0000001a0f197812 */ /* 0x000fc600078efcff */
[----:B------:R-:W-:-:S04]  /*27e0*/  IMAD.HI.U32 R7, R5, R8, RZ ;  /* 0x0000000805077227 */ /* 0x000fc800078e00ff */
[----:B------:R-:W-:Y:S02]  /*27f0*/  IMAD.MOV R7, RZ, RZ, -R7 ;  /* 0x000000ffff077224 */ /* 0x000fe400078e0a07 */
[----:B------:R-:W-:-:S04]  /*2800*/  IMAD.HI.U32 R4, R5, R10, RZ ;  /* 0x0000000a05047227 */ /* 0x000fc800078e00ff */
[----:B------:R-:W-:Y:S01]  /*2810*/  IMAD R8, R3, R7, R8 ;  /* 0x0000000703087224 */ /* 0x000fe200078e0208 */
[----:B------:R-:W-:Y:S01]  /*2820*/  LOP3.LUT R7, R12, 0x3f, RZ, 0xc0, !PT ;  /* 0x0000003f0c077812 */ /* 0x000fe200078ec0ff */
[----:B------:R-:W-:-:S03]  /*2830*/  IMAD.HI.U32 R5, R5, R6, RZ ;  /* 0x0000000605057227 */ /* 0x000fc600078e00ff */
[C---:B------:R-:W-:Y:S01]  /*2840*/  ISETP.GT.U32.AND P2, PT, R3.reuse, R8, PT ;  /* 0x000000080300720c */ /* 0x040fe20003f44070 */
[----:B------:R-:W-:Y:S02]  /*2850*/  IMAD.MOV R4, RZ, RZ, -R4 ;  /* 0x000000ffff047224 */ /* 0x000fe400078e0a04 */
[----:B------:R-:W-:Y:S02]  /*2860*/  IMAD.MOV R2, RZ, RZ, -R2 ;  /* 0x000000ffff027224 */ /* 0x000fe400078e0a02 */
[----:B------:R-:W-:Y:S02]  /*2870*/  IMAD.MOV R5, RZ, RZ, -R5 ;  /* 0x000000ffff057224 */ /* 0x000fe400078e0a05 */
[C---:B------:R-:W-:Y:S01]  /*2880*/  IMAD R10, R3.reuse, R4, R10 ;  /* 0x00000004030a7224 */ /* 0x040fe200078e020a */
[----:B------:R-:W-:Y:S01]  /*2890*/  IABS R4, R15 ;  /* 0x0000000f00047213 */ /* 0x000fe20000000000 */
[C---:B------:R-:W-:Y:S01]  /*28a0*/  IMAD R14, R3.reuse, R2, R14 ;  /* 0x00000002030e7224 */ /* 0x040fe200078e020e */
[----:B------:R-:W-:Y:S01]  /*28b0*/  SHF.R.S32.HI R2, RZ, 0x6, R12 ;  /* 0x00000006ff027819 */ /* 0x000fe2000001140c */
[C---:B------:R-:W-:Y:S01]  /*28c0*/  IMAD R6, R3.reuse, R5, R6 ;  /* 0x0000000503067224 */ /* 0x040fe200078e0206 */
[C---:B------:R-:W-:Y:S01]  /*28d0*/  ISETP.GT.U32.AND P1, PT, R3.reuse, R10, PT ;  /* 0x0000000a0300720c */ /* 0x040fe20003f24070 */
[----:B------:R-:W-:Y:S01]  /*28e0*/  @!P2 IMAD.IADD R8, R8, 0x1, -R3 ;  /* 0x000000010808a824 */ /* 0x000fe200078e0a03 */
[----:B------:R-:W-:Y:S01]  /*28f0*/  ISETP.GT.U32.AND P0, PT, R3, R14, PT ;  /* 0x0000000e0300720c */ /* 0x000fe20003f04070 */
[----:B------:R-:W-:Y:S01]  /*2900*/  IMAD.SHL.U32 R11, R7, 0x2, RZ ;  /* 0x00000002070b7824 */ /* 0x000fe200078e00ff */
[----:B------:R-:W-:Y:S01]  /*2910*/  ISETP.GT.U32.AND P4, PT, R3, R6, PT ;  /* 0x000000060300720c */ /* 0x000fe20003f84070 */
[----:B------:R-:W-:Y:S01]  /*2920*/  IMAD.HI.U32 R7, R24, R4, RZ ;  /* 0x0000000418077227 */ /* 0x000fe200078e00ff */
[----:B------:R-:W-:-:S02]  /*2930*/  SGXT R2, R2, 0x1 ;  /* 0x000000010202781a */ /* 0x000fc40000000200 */
[----:B------:R-:W-:Y:S01]  /*2940*/  ISETP.GT.U32.AND P2, PT, R3, R8, PT ;  /* 0x000000080300720c */ /* 0x000fe20003f44070 */
[----:B------:R-:W-:Y:S01]  /*2950*/  IMAD.MOV R7, RZ, RZ, -R7 ;  /* 0x000000ffff077224 */ /* 0x000fe200078e0a07 */
[----:B------:R-:W-:Y:S02]  /*2960*/  LOP3.LUT R2, R11, 0x90, R2, 0x78, !PT ;  /* 0x000000900b027812 */ /* 0x000fe400078e7802 */
[----:B------:R-:W-:Y:S01]  /*2970*/  IABS R5, R9 ;  /* 0x0000000900057213 */ /* 0x000fe20000000000 */
[--C-:B------:R-:W-:Y:S02]  /*2980*/  @!P1 IMAD.IADD R10, R10, 0x1, -R3.reuse ;  /* 0x000000010a0a9824 */ /* 0x100fe400078e0a03 */
[--C-:B------:R-:W-:Y:S01]  /*2990*/  @!P0 IMAD.IADD R14, R14, 0x1, -R3.reuse ;  /* 0x000000010e0e8824 */ /* 0x100fe200078e0a03 */
[----:B------:R-:W-:Y:S01]  /*29a0*/  STL [R1+0x238c], R2 ;  /* 0x00238c0201007387 */ /* 0x000fe20000100800 */
[--C-:B------:R-:W-:Y:S01]  /*29b0*/  @!P4 IMAD.IADD R6, R6, 0x1, -R3.reuse ;  /* 0x000000010606c824 */ /* 0x100fe200078e0a03 */
[----:B------:R-:W-:Y:S01]  /*29c0*/  ISETP.GT.U32.AND P0, PT, R3, R10, PT ;  /* 0x0000000a0300720c */ /* 0x000fe20003f04070 */
[----:B------:R-:W-:Y:S01]  /*29d0*/  IMAD R4, R13, R7, R4 ;  /* 0x000000070d047224 */ /* 0x000fe200078e0204 */
[----:B------:R0:W-:Y:S01]  /*29e0*/  STL [R1+0x31c], R0 ;  /* 0x00031c0001007387 */ /* 0x0001e20000100800 */
[C---:B------:R-:W-:Y:S01]  /*29f0*/  ISETP.GT.U32.AND P3, PT, R3.reuse, R14, PT ;  /* 0x0000000e0300720c */ /* 0x040fe20003f64070 */
[----:B------:R-:W-:Y:S01]  /*2a00*/  @!P2 IMAD.IADD R8, R8, 0x1, -R3 ;  /* 0x000000010808a824 */ /* 0x000fe200078e0a03 */
[----:B------:R-:W-:-:S02]  /*2a10*/  ISETP.GT.U32.AND P6, PT, R3, R6, PT ;  /* 0x000000060300720c */ /* 0x000fc40003fc4070 */
[----:B------:R-:W-:Y:S02]  /*2a20*/  LOP3.LUT R7, R15, 0xfc, RZ, 0xfc, !PT ;  /* 0x000000fc0f077812 */ /* 0x000fe400078efcff */
[----:B------:R-:W-:Y:S02]  /*2a30*/  ISETP.GE.AND P2, PT, R29, RZ, PT ;  /* 0x000000ff1d00720c */ /* 0x000fe40003f46270 */
[----:B------:R-:W-:Y:S01]  /*2a40*/  ISETP.GE.AND P4, PT, R7, RZ, PT ;  /* 0x000000ff0700720c */ /* 0x000fe20003f86270 */
[----:B0-----:R-:W-:-:S04]  /*2a50*/  IMAD.HI.U32 R0, R24, R5, RZ ;  /* 0x0000000518007227 */ /* 0x001fc800078e00ff */
[----:B------:R-:W-:Y:S01]  /*2a60*/  IMAD.MOV R12, RZ, RZ, -R0 ;  /* 0x000000ffff0c7224 */ /* 0x000fe200078e0a00 */
[----:B------:R-:W-:Y:S01]  /*2a70*/  LOP3.LUT R0, R15, 0xfa, RZ, 0xfc, !PT ;  /* 0x000000fa0f007812 */ /* 0x000fe200078efcff */
[----:B------:R-:W-:Y:S01]  /*2a80*/  @!P0 IMAD.IADD R10, R10, 0x1, -R3 ;  /* 0x000000010a0a8824 */ /* 0x000fe200078e0a03 */
[----:B------:R-:W-:Y:S01]  /*2a90*/  ISETP.GE.AND P0, PT, R28, RZ, PT ;  /* 0x000000ff1c00720c */ /* 0x000fe20003f06270 */
[----:B------:R-:W-:Y:S01]  /*2aa0*/  IMAD R12, R13, R12, R5 ;  /* 0x0000000c0d0c7224 */ /* 0x000fe200078e0205 */
[----:B------:R-:W-:Y:S01]  /*2ab0*/  IABS R5, R7 ;  /* 0x0000000700057213 */ /* 0x000fe20000000000 */
[--C-:B------:R-:W-:Y:S01]  /*2ac0*/  @!P3 IMAD.IADD R14, R14, 0x1, -R3.reuse ;  /* 0x000000010e0eb824 */ /* 0x100fe200078e0a03 */
[----:B------:R-:W-:Y:S01]  /*2ad0*/  ISETP.GE.AND P1, PT, R0, RZ, PT ;  /* 0x000000ff0000720c */ /* 0x000fe20003f26270 */
[----:B------:R-:W-:Y:S01]  /*2ae0*/  @!P6 IMAD.IADD R6, R6, 0x1, -R3 ;  /* 0x000000010606e824 */ /* 0x000fe200078e0a03 */
[----:B------:R-:W-:Y:S01]  /*2af0*/  ISETP.GE.AND P3, PT, R18, RZ, PT ;  /* 0x000000ff1200720c */ /* 0x000fe20003f66270 */
[----:B------:R-:W-:Y:S01]  /*2b00*/  IMAD.HI.U32 R3, R24, R5, RZ ;  /* 0x0000000518037227 */ /* 0x000fe200078e00ff */
[----:B------:R-:W-:-:S02]  /*2b10*/  IABS R0, R0 ;  /* 0x0000000000007213 */ /* 0x000fc40000000000 */
[----:B------:R-:W-:Y:S01]  /*2b20*/  ISETP.GE.AND P6, PT, R19, RZ, PT ;  /* 0x000000ff1300720c */ /* 0x000fe20003fc6270 */
[----:B------:R-:W-:Y:S01]  /*2b30*/  IMAD.MOV R16, RZ, RZ, -R3 ;  /* 0x000000ffff107224 */ /* 0x000fe200078e0a03 */
[----:B------:R-:W-:Y:S01]  /*2b40*/  LOP3.LUT R19, R15, 0xea, RZ, 0xfc, !PT ;  /* 0x000000ea0f137812 */ /* 0x000fe200078efcff */
[----:B------:R-:W-:Y:S01]  /*2b50*/  @!P2 IMAD.MOV R8, RZ, RZ, -R8 ;  /* 0x000000ffff08a224 */ /* 0x000fe200078e0a08 */
[----:B------:R-:W-:Y:S01]  /*2b60*/  ISETP.GT.U32.AND P2, PT, R13, R12, PT ;  /* 0x0000000c0d00720c */ /* 0x000fe20003f44070 */
[----:B------:R-:W-:Y:S01]  /*2b70*/  IMAD.HI.U32 R7, R24, R0, RZ ;  /* 0x0000000018077227 */ /* 0x000fe200078e00ff */
[----:B------:R-:W-:-:S03]  /*2b80*/  LOP3.LUT R18, R15, 0xe4, RZ, 0xfc, !PT ;  /* 0x000000e40f127812 */ /* 0x000fc600078efcff */
[----:B------:R-:W-:Y:S01]  /*2b90*/  IMAD R3, R13, R16, R5 ;  /* 0x000000100d037224 */ /* 0x000fe200078e0205 */
[----:B------:R-:W-:Y:S01]  /*2ba0*/  LOP3.LUT R5, R15, 0xf8, RZ, 0xfc, !PT ;  /* 0x000000f80f057812 */ /* 0x000fe200078efcff */
[----:B------:R-:W-:Y:S02]  /*2bb0*/  IMAD.MOV R7, RZ, RZ, -R7 ;  /* 0x000000ffff077224 */ /* 0x000fe400078e0a07 */
[----:B------:R-:W-:Y:S01]  /*2bc0*/  @!P0 IMAD.MOV R6, RZ, RZ, -R6 ;  /* 0x000000ffff068224 */ /* 0x000fe200078e0a06 */
[C---:B------:R-:W-:Y:S01]  /*2bd0*/  ISETP.GT.U32.AND P0, PT, R13.reuse, R3, PT ;  /* 0x000000030d00720c */ /* 0x040fe20003f04070 */
[----:B------:R-:W-:Y:S01]  /*2be0*/  @!P3 IMAD.MOV R14, RZ, RZ, -R14 ;  /* 0x000000ffff0eb224 */ /* 0x000fe200078e0a0e */
[C---:B------:R-:W-:Y:S01]  /*2bf0*/  ISETP.GT.U32.AND P3, PT, R13.reuse, R4, PT ;  /* 0x000000040d00720c */ /* 0x040fe20003f64070 */
[C---:B------:R-:W-:Y:S01]  /*2c00*/  IMAD R0, R13.reuse, R7, R0 ;  /* 0x000000070d007224 */ /* 0x040fe200078e0200 */
[----:B------:R-:W-:Y:S01]  /*2c10*/  LOP3.LUT R7, RZ, c[0x0][0x178], RZ, 0x33, !PT ;  /* 0x00005e00ff077a12 */ /* 0x000fe200078e33ff */
[----:B------:R-:W-:Y:S01]  /*2c20*/  @!P6 IMAD.MOV R10, RZ, RZ, -R10 ;  /* 0x000000ffff0ae224 */ /* 0x000fe200078e0a0a */
[----:B------:R-:W-:Y:S01]  /*2c30*/  ISETP.NE.AND P6, PT, RZ, c[0x0][0x178], PT ;  /* 0x00005e00ff007a0c */ /* 0x000fe20003fc5270 */
[----:B------:R-:W-:Y:S01]  /*2c40*/  @!P2 IMAD.IADD R12, R12, 0x1, -R13 ;  /* 0x000000010c0ca824 */ /* 0x000fe200078e0a0d */
[----:B------:R-:W-:-:S02]  /*2c50*/  ISETP.GT.U32.AND P2, PT, R13, R0, PT ;  /* 0x000000000d00720c */ /* 0x000fc40003f44070 */
[----:B------:R-:W-:Y:S02]  /*2c60*/  SEL R2, R7, R10, !P6 ;  /* 0x0000000a07027207 */ /* 0x000fe40007000000 */
[----:B------:R-:W-:Y:S01]  /*2c70*/  IABS R9, R5 ;  /* 0x0000000500097213 */ /* 0x000fe20000000000 */
[--C-:B------:R-:W-:Y:S01]  /*2c80*/  @!P0 IMAD.IADD R3, R3, 0x1, -R13.reuse ;  /* 0x0000000103038824 */ /* 0x100fe200078e0a0d */
[C---:B------:R-:W-:Y:S01]  /*2c90*/  SEL R11, R7.reuse, R14, !P6 ;  /* 0x0000000e070b7207 */ /* 0x040fe20007000000 */
[--C-:B------:R-:W-:Y:S01]  /*2ca0*/  @!P3 IMAD.IADD R4, R4, 0x1, -R13.reuse ;  /* 0x000000010404b824 */ /* 0x100fe200078e0a0d */
[----:B------:R0:W-:Y:S01]  /*2cb0*/  STL [R1+0x2400], R2 ;  /* 0x0024000201007387 */ /* 0x0001e20000100800 */
[----:B------:R-:W-:Y:S01]  /*2cc0*/  SEL R8, R7, R8, !P6 ;  /* 0x0000000807087207 */ /* 0x000fe20007000000 */
[----:B------:R-:W-:Y:S01]  /*2cd0*/  IMAD.HI.U32 R10, R24, R9, RZ ;  /* 0x00000009180a7227 */ /* 0x000fe200078e00ff */
[C---:B------:R-:W-:Y:S01]  /*2ce0*/  ISETP.GT.U32.AND P0, PT, R13.reuse, R3, PT ;  /* 0x000000030d00720c */ /* 0x040fe20003f04070 */
[----:B------:R-:W-:Y:S01]  /*2cf0*/  STL [R1+0x1ec], R11 ;  /* 0x0001ec0b01007387 */ /* 0x000fe20000100800 */
[----:B------:R-:W-:Y:S01]  /*2d00*/  ISETP.GT.U32.AND P3, PT, R13, R12, PT ;  /* 0x0000000c0d00720c */ /* 0x000fe20003f64070 */
[----:B------:R-:W-:Y:S01]  /*2d10*/  @!P2 IMAD.IADD R0, R0, 0x1, -R13 ;  /* 0x000000010000a824 */ /* 0x000fe200078e0a0d */
[----:B------:R-:W-:Y:S01]  /*2d20*/  IABS R14, R20 ;  /* 0x00000014000e7213 */ /* 0x000fe20000000000 */
[----:B------:R1:W-:Y:S01]  /*2d30*/  STL [R1+0x1f8], R8 ;  /* 0x0001f80801007387 */ /* 0x0003e20000100800 */
[----:B------:R-:W-:Y:S01]  /*2d40*/  IMAD.MOV R10, RZ, RZ, -R10 ;  /* 0x000000ffff0a7224 */ /* 0x000fe200078e0a0a */
[----:B0-----:R-:W-:-:S02]  /*2d50*/  SEL R2, R7, R6, !P6 ;  /* 0x0000000607027207 */ /* 0x001fc40007000000 */
[----:B------:R-:W-:Y:S01]  /*2d60*/  LOP3.LUT R6, R15, 0xf6, RZ, 0xfc, !PT ;  /* 0x000000f60f067812 */ /* 0x000fe200078efcff */
[C---:B------:R-:W-:Y:S01]  /*2d70*/  IMAD R9, R13.reuse, R10, R9 ;  /* 0x0000000a0d097224 */ /* 0x040fe200078e0209 */
[C---:B------:R-:W-:Y:S01]  /*2d80*/  ISETP.GT.U32.AND P6, PT, R13.reuse, R4, PT ;  /* 0x000000040d00720c */ /* 0x040fe20003fc4070 */
[----:B------:R0:W-:Y:S01]  /*2d90*/  STL [R1+0x1fc], R2 ;  /* 0x0001fc0201007387 */ /* 0x0001e20000100800 */
[----:B------:R-:W-:Y:S01]  /*2da0*/  ISETP.GT.U32.AND P2, PT, R13, R0, PT ;  /* 0x000000000d00720c */ /* 0x000fe20003f44070 */
[--C-:B------:R-:W-:Y:S01]  /*2db0*/  @!P0 IMAD.IADD R3, R3, 0x1, -R13.reuse ;  /* 0x0000000103038824 */ /* 0x100fe200078e0a0d */
[----:B-1----:R-:W-:Y:S01]  /*2dc0*/  IABS R8, R6 ;  /* 0x0000000600087213 */ /* 0x002fe20000000000 */
[----:B------:R-:W-:Y:S01]  /*2dd0*/  @!P3 IMAD.IADD R12, R12, 0x1, -R13 ;  /* 0x000000010c0cb824 */ /* 0x000fe200078e0a0d */
[----:B------:R-:W-:Y:S01]  /*2de0*/  LOP3.LUT R7, R15, 0xf4, RZ, 0xfc, !PT ;  /* 0x000000f40f077812 */ /* 0x000fe200078efcff */
[----:B------:R-:W-:Y:S01]  /*2df0*/  IMAD.HI.U32 R22, R24, R14, RZ ;  /* 0x0000000e18167227 */ /* 0x000fe200078e00ff */
[----:B------:R-:W-:-:S02]  /*2e00*/  ISETP.GT.U32.AND P3, PT, R13, R9, PT ;  /* 0x000000090d00720c */ /* 0x000fc40003f64070 */
[----:B------:R-:W-:Y:S01]  /*2e10*/  IABS R26, R7 ;  /* 0x00000007001a7213 */ /* 0x000fe20000000000 */
[----:B------:R-:W-:Y:S01]  /*2e20*/  IMAD.HI.U32 R10, R24, R8, RZ ;  /* 0x00000008180a7227 */ /* 0x000fe200078e00ff */
[----:B------:R-:W-:-:S03]  /*2e30*/  ISETP.GE.AND P0, PT, R7, RZ, PT ;  /* 0x000000ff0700720c */ /* 0x000fc60003f06270 */
[----:B------:R-:W-:Y:S02]  /*2e40*/  IMAD.MOV R10, RZ, RZ, -R10 ;  /* 0x000000ffff0a7224 */ /* 0x000fe400078e0a0a */
[--C-:B------:R-:W-:Y:S01]  /*2e50*/  @!P6 IMAD.IADD R4, R4, 0x1, -R13.reuse ;  /* 0x000000010404e824 */ /* 0x100fe200078e0a0d */
[----:B------:R-:W-:Y:S01]  /*2e60*/  ISETP.GE.AND P6, PT, R15, RZ, PT ;  /* 0x000000ff0f00720c */ /* 0x000fe20003fc6270 */
[----:B------:R-:W-:Y:S02]  /*2e70*/  IMAD R7, R13, R10, R8 ;  /* 0x0000000a0d077224 */ /* 0x000fe400078e0208 */
[--C-:B------:R-:W-:Y:S02]  /*2e80*/  @!P2 IMAD.IADD R0, R0, 0x1, -R13.reuse ;  /* 0x000000010000a824 */ /* 0x100fe400078e0a0d */
[----:B------:R-:W-:Y:S01]  /*2e90*/  @!P3 IMAD.IADD R9, R9, 0x1, -R13 ;  /* 0x000000010909b824 */ /* 0x000fe200078e0a0d */
[----:B------:R-:W-:Y:S01]  /*2ea0*/  ISETP.GT.U32.AND P2, PT, R13, R7, PT ;  /* 0x000000070d00720c */ /* 0x000fe20003f44070 */
[----:B0-----:R-:W-:-:S02]  /*2eb0*/  IMAD.MOV.U32 R2, RZ, RZ, R12 ;  /* 0x000000ffff027224 */ /* 0x001fc400078e000c */
[----:B------:R-:W-:Y:S01]  /*2ec0*/  IMAD.HI.U32 R11, R24, R26, RZ ;  /* 0x0000001a180b7227 */ /* 0x000fe200078e00ff */
[----:B------:R-:W-:-:S03]  /*2ed0*/  ISETP.GT.U32.AND P3, PT, R13, R9, PT ;  /* 0x000000090d00720c */ /* 0x000fc60003f64070 */
[----:B------:R-:W-:Y:S01]  /*2ee0*/  @!P6 IMAD.MOV R4, RZ, RZ, -R4 ;  /* 0x000000ffff04e224 */ /* 0x000fe200078e0a04 */
[----:B------:R-:W-:Y:S01]  /*2ef0*/  ISETP.GE.AND P6, PT, R5, RZ, PT ;  /* 0x000000ff0500720c */ /* 0x000fe20003fc6270 */
[----:B------:R-:W-:Y:S01]  /*2f00*/  @!P5 IMAD.MOV R2, RZ, RZ, -R2 ;  /* 0x000000ffff02d224 */ /* 0x000fe200078e0a02 */
[----:B------:R-:W-:Y:S01]  /*2f10*/  LOP3.LUT R5, R15, 0xf2, RZ, 0xfc, !PT ;  /* 0x000000f20f057812 */ /* 0x000fe200078efcff */
[----:B------:R-:W-:Y:S01]  /*2f20*/  IMAD.MOV R11, RZ, RZ, -R11 ;  /* 0x000000ffff0b7224 */ /* 0x000fe200078e0a0b */
[----:B------:R0:W-:Y:S01]  /*2f30*/  STL [R1+0x2494], R4 ;  /* 0x0024940401007387 */ /* 0x0001e20000100800 */
[--C-:B------:R-:W-:Y:S01]  /*2f40*/  @!P2 IMAD.IADD R7, R7, 0x1, -R13.reuse ;  /* 0x000000010707a824 */ /* 0x100fe200078e0a0d */
[----:B------:R-:W-:Y:S01]  /*2f50*/  IABS R8, R5 ;  /* 0x0000000500087213 */ /* 0x000fe20000000000 */
[----:B------:R-:W-:Y:S01]  /*2f60*/  IMAD R26, R13, R11, R26 ;  /* 0x0000000b0d1a7224 */ /* 0x000fe200078e021a */
[----:B------:R-:W-:Y:S01]  /*2f70*/  ISETP.GE.AND P5, PT, R6, RZ, PT ;  /* 0x000000ff0600720c */ /* 0x000fe20003fa6270 */
[----:B------:R-:W-:Y:S01]  /*2f80*/  @!P3 IMAD.IADD R9, R9, 0x1, -R13 ;  /* 0x000000010909b824 */ /* 0x000fe200078e0a0d */
[C---:B------:R-:W-:Y:S01]  /*2f90*/  ISETP.GT.U32.AND P2, PT, R13.reuse, R7, PT ;  /* 0x000000070d00720c */ /* 0x040fe20003f44070 */
[----:B------:R-:W-:Y:S01]  /*2fa0*/  IMAD.HI.U32 R6, R24, R8, RZ ;  /* 0x0000000818067227 */ /* 0x000fe200078e00ff */
[----:B------:R1:W-:Y:S01]  /*2fb0*/  STL [R1+0x1c4], R2 ;  /* 0x0001c40201007387 */ /* 0x0003e20000100800 */
[----:B------:R-:W-:-:S02]  /*2fc0*/  ISETP.GT.U32.AND P3, PT, R13, R26, PT ;  /* 0x0000001a0d00720c */ /* 0x000fc40003f64070 */
[----:B0-----:R-:W-:Y:S01]  /*2fd0*/  IMAD.MOV.U32 R4, RZ, RZ, R3 ;  /* 0x000000ffff047224 */ /* 0x001fe200078e0003 */
[C---:B------:R-:W-:Y:S01]  /*2fe0*/  LOP3.LUT R3, R15.reuse, 0xf0, RZ, 0xfc, !PT ;  /* 0x000000f00f037812 */ /* 0x040fe200078efcff */
[----:B------:R-:W-:Y:S01]  /*2ff0*/  IMAD.MOV R6, RZ, RZ, -R6 ;  /* 0x000000ffff067224 */ /* 0x000fe200078e0a06 */
[----:B------:R-:W-:Y:S01]  /*3000*/  LOP3.LUT R11, R15, 0xe2, RZ, 0xfc, !PT ;  /* 0x000000e20f0b7812 */ /* 0x000fe200078efcff */
[----:B------:R-:W-:Y:S01]  /*3010*/  @!P4 IMAD.MOV R4, RZ, RZ, -R4 ;  /* 0x000000ffff04c224 */ /* 0x000fe200078e0a04 */
[----:B------:R-:W-:Y:S01]  /*3020*/  IABS R21, R3 ;  /* 0x0000000300157213 */ /* 0x000fe20000000000 */
[----:B------:R-:W-:Y:S01]  /*3030*/  IMAD R8, R13, R6, R8 ;  /* 0x000000060d087224 */ /* 0x000fe200078e0208 */
[----:B------:R-:W-:Y:S01]  /*3040*/  ISETP.GE.AND P4, PT, R5, RZ, PT ;  /* 0x000000ff0500720c */ /* 0x000fe20003f86270 */
[----:B-1----:R-:W-:Y:S01]  /*3050*/  IMAD.MOV.U32 R2, RZ, RZ, R0 ;  /* 0x000000ffff027224 */ /* 0x002fe200078e0000 */
[----:B------:R0:W-:Y:S01]  /*3060*/  STL [R1+0x1c8], R4 ;  /* 0x0001c80401007387 */ /* 0x0001e20000100800 */
[----:B------:R-:W-:Y:S01]  /*3070*/  IMAD.HI.U32 R0, R24, R21, RZ ;  /* 0x0000001518007227 */ /* 0x000fe200078e00ff */
[----:B------:R-:W-:-:S03]  /*3080*/  LOP3.LUT R5, R15, 0xec, RZ, 0xfc, !PT ;  /* 0x000000ec0f057812 */ /* 0x000fc600078efcff */
[----:B------:R-:W-:Y:S01]  /*3090*/  @!P2 IMAD.IADD R7, R7, 0x1, -R13 ;  /* 0x000000010707a824 */ /* 0x000fe200078e0a0d */
[----:B------:R-:W-:Y:S01]  /*30a0*/  ISETP.GT.U32.AND P2, PT, R13, R8, PT ;  /* 0x000000080d00720c */ /* 0x000fe20003f44070 */
[----:B------:R-:W-:Y:S01]  /*30b0*/  IMAD.MOV R0, RZ, RZ, -R0 ;  /* 0x000000ffff007224 */ /* 0x000fe200078e0a00 */
[----:B------:R-:W-:Y:S01]  /*30c0*/  IABS R16, R5 ;  /* 0x0000000500107213 */ /* 0x000fe20000000000 */
[----:B------:R-:W-:Y:S01]  /*30d0*/  @!P1 IMAD.MOV R2, RZ, RZ, -R2 ;  /* 0x000000ffff029224 */ /* 0x000fe200078e0a02 */
[----:B------:R-:W-:Y:S01]  /*30e0*/  ISETP.GE.AND P1, PT, R3, RZ, PT ;  /* 0x000000ff0300720c */ /* 0x000fe20003f26270 */
[----:B------:R-:W-:Y:S01]  /*30f0*/  IMAD R21, R13, R0, R21 ;  /* 0x000000000d157224 */ /* 0x000fe200078e0215 */
[----:B------:R-:W-:Y:S01]  /*3100*/  LOP3.LUT R3, R15, 0xee, RZ, 0xfc, !PT ;  /* 0x000000ee0f037812 */ /* 0x000fe200078efcff */
[----:B0-----:R-:W-:Y:S01]  /*3110*/  IMAD.MOV.U32 R4, RZ, RZ, R9 ;  /* 0x000000ffff047224 */ /* 0x001fe200078e0009 */
[----:B------:R0:W-:Y:S01]  /*3120*/  STL [R1+0x1cc], R2 ;  /* 0x0001cc0201007387 */ /* 0x0001e20000100800 */
[--C-:B------:R-:W-:Y:S01]  /*3130*/  @!P3 IMAD.IADD R26, R26, 0x1, -R13.reuse ;  /* 0x000000011a1ab824 */ /* 0x100fe200078e0a0d */
[----:B------:R-:W-:Y:S01]  /*3140*/  IABS R10, R3 ;  /* 0x00000003000a7213 */ /* 0x000fe20000000000 */
[----:B------:R-:W-:Y:S01]  /*3150*/  @!P6 IMAD.MOV R4, RZ, RZ, -R4 ;  /* 0x000000ffff04e224 */ /* 0x000fe200078e0a04 */
[C---:B------:R-:W-:Y:S01]  /*3160*/  ISETP.GT.U32.AND P6, PT, R13.reuse, R21, PT ;  /* 0x000000150d00720c */ /* 0x040fe20003fc4070 */
[----:B------:R-:W-:Y:S01]  /*3170*/  @!P2 IMAD.IADD R8, R8, 0x1, -R13 ;  /* 0x000000010808a824 */ /* 0x000fe200078e0a0d */
[C---:B------:R-:W-:Y:S01]  /*3180*/  ISETP.GT.U32.AND P3, PT, R13.reuse, R26, PT ;  /* 0x0000001a0d00720c */ /* 0x040fe20003f64070 */
[----:B------:R-:W-:Y:S01]  /*3190*/  IMAD.HI.U32 R6, R24, R10, RZ ;  /* 0x0000000a18067227 */ /* 0x000fe200078e00ff */
[----:B------:R-:W-:Y:S02]  /*31a0*/  STL [R1+0x1d0], R4 ;  /* 0x0001d00401007387 */ /* 0x000fe40000100800 */
[----:B------:R-:W-:Y:S01]  /*31b0*/  ISETP.GT.U32.AND P2, PT, R13, R8, PT ;  /* 0x000000080d00720c */ /* 0x000fe20003f44070 */
[----:B------:R-:W-:-:S02]  /*31c0*/  IMAD.MOV R6, RZ, RZ, -R6 ;  /* 0x000000ffff067224 */ /* 0x000fc400078e0a06 */
[----:B------:R-:W-:-:S04]  /*31d0*/  IMAD.HI.U32 R0, R24, R16, RZ ;  /* 0x0000001018007227 */ /* 0x000fc800078e00ff */
[--C-:B------:R-:W-:Y:S02]  /*31e0*/  @!P6 IMAD.IADD R21, R21, 0x1, -R13.reuse ;  /* 0x000000011515e824 */ /* 0x100fe400078e0a0d */
[--C-:B------:R-:W-:Y:S01]  /*31f0*/  @!P3 IMAD.IADD R26, R26, 0x1, -R13.reuse ;  /* 0x000000011a1ab824 */ /* 0x100fe200078e0a0d */
[----:B------:R-:W-:Y:S01]  /*3200*/  ISETP.GE.AND P3, PT, R5, RZ, PT ;  /* 0x000000ff0500720c */ /* 0x000fe20003f66270 */
[C---:B------:R-:W-:Y:S01]  /*3210*/  IMAD R10, R13.reuse, R6, R10 ;  /* 0x000000060d0a7224 */ /* 0x040fe200078e020a */
[----:B------:R-:W-:Y:S01]  /*3220*/  IABS R5, R19 ;  /* 0x0000001300057213 */ /* 0x000fe20000000000 */
[----:B------:R-:W-:Y:S01]  /*3230*/  @!P2 IMAD.IADD R8, R8, 0x1, -R13 ;  /* 0x000000010808a824 */ /* 0x000fe200078e0a0d */
[C---:B------:R-:W-:Y:S01]  /*3240*/  ISETP.GT.U32.AND P6, PT, R13.reuse, R21, PT ;  /* 0x000000150d00720c */ /* 0x040fe20003fc4070 */
[----:B0-----:R-:W-:Y:S01]  /*3250*/  IMAD.MOV.U32 R2, RZ, RZ, R7 ;  /* 0x000000ffff027224 */ /* 0x001fe200078e0007 */
[----:B------:R-:W-:Y:S01]  /*3260*/  ISETP.GT.U32.AND P2, PT, R13, R10, PT ;  /* 0x0000000a0d00720c */ /* 0x000fe20003f44070 */
[----:B------:R-:W-:Y:S01]  /*3270*/  IMAD.MOV R0, RZ, RZ, -R0 ;  /* 0x000000ffff007224 */ /* 0x000fe200078e0a00 */
[----:B------:R-:W-:Y:S01]  /*3280*/  IABS R6, R18 ;  /* 0x0000001200067213 */ /* 0x000fe20000000000 */
[----:B------:R-:W-:-:S04]  /*3290*/  IMAD.HI.U32 R7, R24, R5, RZ ;  /* 0x0000000518077227 */ /* 0x000fc800078e00ff */
[----:B------:R-:W-:Y:S01]  /*32a0*/  IMAD R16, R13, R0, R16 ;  /* 0x000000000d107224 */ /* 0x000fe200078e0210 */
[----:B------:R-:W-:Y:S01]  /*32b0*/  IABS R0, R11 ;  /* 0x0000000b00007213 */ /* 0x000fe20000000000 */
[----:B------:R-:W-:Y:S02]  /*32c0*/  IMAD.MOV R7, RZ, RZ, -R7 ;  /* 0x000000ffff077224 */ /* 0x000fe400078e0a07 */
[----:B------:R-:W-:Y:S01]  /*32d0*/  @!P6 IMAD.IADD R21, R21, 0x1, -R13 ;  /* 0x000000011515e824 */ /* 0x000fe200078e0a0d */
[C---:B------:R-:W-:Y:S01]  /*32e0*/  ISETP.GT.U32.AND P6, PT, R13.reuse, R16, PT ;  /* 0x000000100d00720c */ /* 0x040fe20003fc4070 */
[C---:B------:R-:W-:Y:S02]  /*32f0*/  IMAD R5, R13.reuse, R7, R5 ;  /* 0x000000070d057224 */ /* 0x040fe400078e0205 */
[--C-:B------:R-:W-:Y:S02]  /*3300*/  @!P2 IMAD.IADD R10, R10, 0x1, -R13.reuse ;  /* 0x000000010a0aa824 */ /* 0x100fe400078e0a0d */
[----:B------:R-:W-:Y:S01]  /*3310*/  IMAD.MOV R22, RZ, RZ, -R22 ;  /* 0x000000ffff167224 */ /* 0x000fe200078e0a16 */
[----:B------:R-:W-:Y:S01]  /*3320*/  ISETP.GT.U32.AND P2, PT, R13, R5, PT ;  /* 0x000000050d00720c */ /* 0x000fe20003f44070 */
[----:B------:R-:W-:Y:S01]  /*3330*/  @!P5 IMAD.MOV R2, RZ, RZ, -R2 ;  /* 0x000000ffff02d224 */ /* 0x000fe200078e0a02 */
[----:B------:R-:W-:Y:S01]  /*3340*/  ISETP.GE.AND P5, PT, R3, RZ, PT ;  /* 0x000000ff0300720c */ /* 0x000fe20003fa6270 */
[----:B------:R-:W-:Y:S01]  /*3350*/  IMAD R14, R13, R22, R14 ;  /* 0x000000160d0e7224 */ /* 0x000fe200078e020e */
[----:B------:R-:W-:Y:S01]  /*3360*/  LOP3.LUT R3, R15, 0xe6, RZ, 0xfc, !PT ;  /* 0x000000e60f037812 */ /* 0x000fe200078efcff */
[----:B------:R-:W-:Y:S01]  /*3370*/  @!P0 IMAD.MOV R26, RZ, RZ, -R26 ;  /* 0x000000ffff1a8224 */ /* 0x000fe200078e0a1a */
[----:B------:R0:W-:Y:S01]  /*3380*/  STL [R1+0x1d4], R2 ;  /* 0x0001d40201007387 */ /* 0x0001e20000100800 */
[----:B------:R-:W-:Y:S01]  /*3390*/  @!P6 IMAD.IADD R16, R16, 0x1, -R13 ;  /* 0x000000011010e824 */ /* 0x000fe200078e0a0d */
[----:B------:R-:W-:Y:S01]  /*33a0*/  IABS R12, R3 ;  /* 0x00000003000c7213 */ /* 0x000fe20000000000 */
[C---:B------:R-:W-:Y:S01]  /*33b0*/  IMAD.HI.U32 R7, R24.reuse, R6, RZ ;  /* 0x0000000618077227 */ /* 0x040fe200078e00ff */
[C---:B------:R-:W-:Y:S01]  /*33c0*/  ISETP.GT.U32.AND P6, PT, R13.reuse, R14, PT ;  /* 0x0000000e0d00720c */ /* 0x040fe20003fc4070 */
[----:B------:R1:W-:Y:S01]  /*33d0*/  STL [R1+0x2498], R26 ;  /* 0x0024981a01007387 */ /* 0x0003e20000100800 */
[----:B------:R-:W-:Y:S01]  /*33e0*/  ISETP.GT.U32.AND P0, PT, R13, R16, PT ;  /* 0x000000100d00720c */ /* 0x000fe20003f04070 */
[----:B------:R-:W-:-:S04]  /*33f0*/  IMAD.HI.U32 R17, R24, R12, RZ ;  /* 0x0000000c18117227 */ /* 0x000fc800078e00ff */
[----:B0-----:R-:W-:Y:S02]  /*3400*/  IMAD.MOV.U32 R2, RZ, RZ, R8 ;  /* 0x000000ffff027224 */ /* 0x001fe400078e0008 */
[----:B------:R-:W-:Y:S01]  /*3410*/  @!P2 IMAD.IADD R5, R5, 0x1, -R13 ;  /* 0x000000010505a824 */ /* 0x000fe200078e0a0d */
[----:B------:R-:W-:Y:S01]  /*3420*/  ISETP.GT.U32.AND P2, PT, R13, R10, PT ;  /* 0x0000000a0d00720c */ /* 0x000fe20003f44070 */
[----:B------:R-:W-:Y:S01]  /*3430*/  @!P4 IMAD.MOV R2, RZ, RZ, -R2 ;  /* 0x000000ffff02c224 */ /* 0x000fe200078e0a02 */
[----:B-1----:R-:W-:Y:S01]  /*3440*/  LOP3.LUT R26, R15, 0xc, RZ, 0xfc, !PT ;  /* 0x0000000c0f1a7812 */ /* 0x002fe200078efcff */
[----:B------:R-:W-:Y:S02]  /*3450*/  IMAD.MOV R17, RZ, RZ, -R17 ;  /* 0x000000ffff117224 */ /* 0x000fe400078e0a11 */
[----:B------:R-:W-:Y:S01]  /*3460*/  IMAD.MOV R22, RZ, RZ, -R7 ;  /* 0x000000ffff167224 */ /* 0x000fe200078e0a07 */
[----:B------:R0:W-:Y:S01]  /*3470*/  STL [R1+0x88], R2 ;  /* 0x0000880201007387 */ /* 0x0001e20000100800 */
[----:B------:R-:W-:Y:S01]  /*3480*/  IMAD R7, R13, R17, R12 ;  /* 0x000000110d077224 */ /* 0x000fe200078e020c */
[----:B------:R-:W-:Y:S01]  /*3490*/  LOP3.LUT R12, R15, 0xe0, RZ, 0xfc, !PT ;  /* 0x000000e00f0c7812 */ /* 0x000fe200078efcff */
[----:B------:R-:W-:-:S02]  /*34a0*/  IMAD R6, R13, R22, R6 ;  /* 0x000000160d067224 */ /* 0x000fc400078e0206 */
[----:B------:R-:W-:Y:S01]  /*34b0*/  @!P6 IMAD.IADD R14, R14, 0x1, -R13 ;  /* 0x000000010e0ee824 */ /* 0x000fe200078e0a0d */
[C---:B------:R-:W-:Y:S01]  /*34c0*/  ISETP.GT.U32.AND P6, PT, R13.reuse, R5, PT ;  /* 0x000000050d00720c */ /* 0x040fe20003fc4070 */
[----:B------:R-:W-:Y:S01]  /*34d0*/  IMAD.HI.U32 R9, R24, R0, RZ ;  /* 0x0000000018097227 */ /* 0x000fe200078e00ff */
[----:B------:R-:W-:Y:S02]  /*34e0*/  IABS R17, R12 ;  /* 0x0000000c00117213 */ /* 0x000fe40000000000 */
[C---:B------:R-:W-:Y:S01]  /*34f0*/  ISETP.GT.U32.AND P4, PT, R13.reuse, R14, PT ;  /* 0x0000000e0d00720c */ /* 0x040fe20003f84070 */
[----:B0-----:R-:W-:Y:S02]  /*3500*/  IMAD.MOV.U32 R2, RZ, RZ, R21 ;  /* 0x000000ffff027224 */ /* 0x001fe400078e0015 */
[----:B------:R-:W-:Y:S01]  /*3510*/  @!P2 IMAD.IADD R10, R10, 0x1, -R13 ;  /* 0x000000010a0aa824 */ /* 0x000fe200078e0a0d */
[C---:B------:R-:W-:Y:S01]  /*3520*/  ISETP.GT.U32.AND P2, PT, R13.reuse, R6, PT ;  /* 0x000000060d00720c */ /* 0x040fe20003f44070 */
[----:B------:R-:W-:Y:S01]  /*3530*/  @!P1 IMAD.MOV R2, RZ, RZ, -R2 ;  /* 0x000000ffff029224 */ /* 0x000fe200078e0a02 */
[----:B------:R-:W-:Y:S01]  /*3540*/  ISETP.GT.U32.AND P1, PT, R13, R7, PT ;  /* 0x000000070d00720c */ /* 0x000fe20003f24070 */
[----:B------:R-:W-:-:S02]  /*3550*/  IMAD.MOV R9, RZ, RZ, -R9 ;  /* 0x000000ffff097224 */ /* 0x000fc400078e0a09 */
[--C-:B------:R-:W-:Y:S01]  /*3560*/  @!P0 IMAD.IADD R16, R16, 0x1, -R13.reuse ;  /* 0x0000000110108824 */ /* 0x100fe200078e0a0d */
[----:B------:R0:W-:Y:S01]  /*3570*/  STL [R1+0x1c0], R2 ;  /* 0x0001c00201007387 */ /* 0x0001e20000100800 */
[----:B------:R-:W-:Y:S01]  /*3580*/  IMAD R0, R13, R9, R0 ;  /* 0x000000090d007224 */ /* 0x000fe200078e0200 */
[----:B------:R-:W-:Y:S01]  /*3590*/  LOP3.LUT R9, R15, 0xde, RZ, 0xfc, !PT ;  /* 0x000000de0f097812 */ /* 0x000fe200078efcff */
[--C-:B------:R-:W-:Y:S01]  /*35a0*/  @!P6 IMAD.IADD R5, R5, 0x1, -R13.reuse ;  /* 0x000000010505e824 */ /* 0x100fe200078e0a0d */
[----:B------:R-:W-:Y:S01]  /*35b0*/  ISETP.GE.AND P0, PT, R19, RZ, PT ;  /* 0x000000ff1300720c */ /* 0x000fe20003f06270 */
[----:B------:R-:W-:Y:S01]  /*35c0*/  IMAD.MOV.U32 R4, RZ, RZ, R10 ;  /* 0x000000ffff047224 */ /* 0x000fe200078e000a */
[----:B------:R-:W-:Y:S01]  /*35d0*/  ISETP.GT.U32.AND P6, PT, R13, R0, PT ;  /* 0x000000000d00720c */ /* 0x000fe20003fc4070 */
[--C-:B------:R-:W-:Y:S01]  /*35e0*/  @!P2 IMAD.IADD R6, R6, 0x1, -R13.reuse ;  /* 0x000000010606a824 */ /* 0x100fe200078e0a0d */
[----:B------:R-:W-:Y:S01]  /*35f0*/  IABS R8, R9 ;  /* 0x0000000900087213 */ /* 0x000fe20000000000 */
[--C-:B------:R-:W-:Y:S01]  /*3600*/  @!P1 IMAD.IADD R7, R7, 0x1, -R13.reuse ;  /* 0x0000000107079824 */ /* 0x100fe200078e0a0d */
[----:B------:R-:W-:Y:S01]  /*3610*/  ISETP.GE.AND P1, PT, R3, RZ, PT ;  /* 0x000000ff0300720c */ /* 0x000fe20003f26270 */
[----:B0-----:R-:W-:Y:S01]  /*3620*/  IMAD.MOV.U32 R2, RZ, RZ, R16 ;  /* 0x000000ffff027224 */ /* 0x001fe200078e0010 */
[----:B------:R-:W-:Y:S01]  /*3630*/  ISETP.GE.AND P2, PT, R18, RZ, PT ;  /* 0x000000ff1200720c */ /* 0x000fe20003f46270 */
[----:B------:R-:W-:Y:S01]  /*3640*/  @!P4 IMAD.IADD R14, R14, 0x1, -R13 ;  /* 0x000000010e0ec824 */ /* 0x000fe200078e0a0d */
[----:B------:R-:W-:Y:S01]  /*3650*/  ISETP.GE.AND P4, PT, R20, RZ, PT ;  /* 0x000000ff1400720c */ /* 0x000fe20003f86270 */
[----:B------:R-:W-:Y:S01]  /*3660*/  @!P5 IMAD.MOV R4, RZ, RZ, -R4 ;  /* 0x000000ffff04d224 */ /* 0x000fe200078e0a04 */
[----:B------:R-:W-:Y:S01]  /*3670*/  ISETP.GT.U32.AND P5, PT, R13, R7, PT ;  /* 0x000000070d00720c */ /* 0x000fe20003fa4070 */
[----:B------:R-:W-:Y:S01]  /*3680*/  IMAD.HI.U32 R19, R24, R8, RZ ;  /* 0x0000000818137227 */ /* 0x000fe200078e00ff */
[----:B------:R-:W-:-:S02]  /*3690*/  LOP3.LUT R10, R15, 0xdc, RZ, 0xfc, !PT ;  /* 0x000000dc0f0a7812 */ /* 0x000fc400078efcff */
[----:B------:R0:W-:Y:S01]  /*36a0*/  STL [R1+0x94], R4 ;  /* 0x0000940401007387 */ /* 0x0001e20000100800 */
[----:B------:R-:W-:Y:S01]  /*36b0*/  @!P3 IMAD.MOV R2, RZ, RZ, -R2 ;  /* 0x000000ffff02b224 */ /* 0x000fe200078e0a02 */
[----:B------:R-:W-:Y:S01]  /*36c0*/  ISETP.GT.U32.AND P3, PT, R13, R6, PT ;  /* 0x000000060d00720c */ /* 0x000fe20003f64070 */
[----:B------:R-:W-:Y:S01]  /*36d0*/  IMAD.HI.U32 R21, R24, R17, RZ ;  /* 0x0000001118157227 */ /* 0x000fe200078e00ff */
[----:B------:R-:W-:Y:S02]  /*36e0*/  IABS R16, R10 ;  /* 0x0000000a00107213 */ /* 0x000fe40000000000 */
[----:B------:R1:W-:Y:S01]  /*36f0*/  STL [R1+0xb0], R2 ;  /* 0x0000b00201007387 */ /* 0x0003e20000100800 */
[----:B------:R-:W-:Y:S02]  /*3700*/  IMAD.MOV R19, RZ, RZ, -R19 ;  /* 0x000000ffff137224 */ /* 0x000fe400078e0a13 */
[----:B------:R-:W-:Y:S02]  /*3710*/  IMAD.MOV R21, RZ, RZ, -R21 ;  /* 0x000000ffff157224 */ /* 0x000fe400078e0a15 */
[----:B------:R-:W-:-:S02]  /*3720*/  @!P6 IMAD.IADD R0, R0, 0x1, -R13 ;  /* 0x000000010000e824 */ /* 0x000fc400078e0a0d */
[----:B0-----:R-:W-:Y:S01]  /*3730*/  IMAD.MOV.U32 R4, RZ, RZ, R5 ;  /* 0x000000ffff047224 */ /* 0x001fe200078e0005 */
[----:B------:R-:W-:Y:S01]  /*3740*/  LOP3.LUT R5, R15, 0xda, RZ, 0xfc, !PT ;  /* 0x000000da0f057812 */ /* 0x000fe200078efcff */
[C---:B------:R-:W-:Y:S01]  /*3750*/  IMAD R8, R13.reuse, R19, R8 ;  /* 0x000000130d087224 */ /* 0x040fe200078e0208 */
[----:B------:R-:W-:Y:S01]  /*3760*/  ISETP.GT.U32.AND P6, PT, R13, R0, PT ;  /* 0x000000000d00720c */ /* 0x000fe20003fc4070 */
[----:B-1----:R-:W-:Y:S01]  /*3770*/  IMAD.MOV.U32 R2, RZ, RZ, R14 ;  /* 0x000000ffff027224 */ /* 0x002fe200078e000e */
[----:B------:R-:W-:Y:S01]  /*3780*/  LOP3.LUT R14, R15, 0xd8, RZ, 0xfc, !PT ;  /* 0x000000d80f0e7812 */ /* 0x000fe200078efcff */
[----:B------:R-:W-:Y:S01]  /*3790*/  IMAD R3, R13, R21, R17 ;  /* 0x000000150d037224 */ /* 0x000fe200078e0211 */
[----:B------:R-:W-:Y:S01]  /*37a0*/  LOP3.LUT R21, R15, 0x5c, RZ, 0xfc, !PT ;  /* 0x0000005c0f157812 */ /* 0x000fe200078efcff */
[----:B------:R-:W-:Y:S02]  /*37b0*/  @!P0 IMAD.MOV R4, RZ, RZ, -R4 ;  /* 0x000000ffff048224 */ /* 0x000fe400078e0a04 */
[----:B------:R-:W-:Y:S01]  /*37c0*/  @!P4 IMAD.MOV R2, RZ, RZ, -R2 ;  /* 0x000000ffff02c224 */ /* 0x000fe200078e0a02 */
[----:B------:R-:W-:Y:S01]  /*37d0*/  ISETP.GT.U32.AND P0, PT, R13, R3, PT ;  /* 0x000000030d00720c */ /* 0x000fe20003f04070 */
[--C-:B------:R-:W-:Y:S01]  /*37e0*/  @!P5 IMAD.IADD R7, R7, 0x1, -R13.reuse ;  /* 0x000000010707d824 */ /* 0x100fe200078e0a0d */
[----:B------:R-:W-:Y:S01]  /*37f0*/  ISETP.GT.U32.AND P5, PT, R13, R8, PT ;  /* 0x000000080d00720c */ /* 0x000fe20003fa4070 */
[--C-:B------:R-:W-:Y:S01]  /*3800*/  @!P3 IMAD.IADD R6, R6, 0x1, -R13.reuse ;  /* 0x000000010606b824 */ /* 0x100fe200078e0a0d */
[----:B------:R0:W-:Y:S01]  /*3810*/  STL [R1+0xbc], R4 ;  /* 0x0000bc0401007387 */ /* 0x0001e20000100800 */
[----:B------:R-:W-:Y:S01]  /*3820*/  ISETP.GE.AND P4, PT, R11, RZ, PT ;  /* 0x000000ff0b00720c */ /* 0x000fe20003f86270 */
[----:B------:R-:W-:Y:S01]  /*3830*/  @!P6 IMAD.IADD R0, R0, 0x1, -R13 ;  /* 0x000000010000e824 */ /* 0x000fe200078e0a0d */
[----:B------:R-:W-:Y:S01]  /*3840*/  ISETP.GE.AND P3, PT, R12, RZ, PT ;  /* 0x000000ff0c00720c */ /* 0x000fe20003f66270 */
[----:B------:R1:W-:Y:S01]  /*3850*/  STL [R1+0xc4], R2 ;  /* 0x0000c40201007387 */ /* 0x0003e20000100800 */
[----:B------:R-:W-:Y:S01]  /*3860*/  IMAD.HI.U32 R12, R24, R16, RZ ;  /* 0x00000010180c7227 */ /* 0x000fe200078e00ff */
[----:B------:R-:W-:-:S02]  /*3870*/  IABS R11, R5 ;  /* 0x00000005000b7213 */ /* 0x000fc40000000000 */
[----:B------:R-:W-:Y:S01]  /*3880*/  ISETP.GE.AND P6, PT, R9, RZ, PT ;  /* 0x000000ff0900720c */ /* 0x000fe20003fc6270 */
[----:B------:R-:W-:Y:S02]  /*3890*/  IMAD.MOV R12, RZ, RZ, -R12 ;  /* 0x000000ffff0c7224 */ /* 0x000fe400078e0a0c */
[----:B0-----:R-:W-:Y:S02]  /*38a0*/  IMAD.MOV.U32 R4, RZ, RZ, R7 ;  /* 0x000000ffff047224 */ /* 0x001fe400078e0007 */
[--C-:B------:R-:W-:Y:S02]  /*38b0*/  @!P5 IMAD.IADD R8, R8, 0x1, -R13.reuse ;  /* 0x000000010808d824 */ /* 0x100fe400078e0a0d */
[----:B-1----:R-:W-:Y:S02]  /*38c0*/  IMAD.MOV.U32 R2, RZ, RZ, R6 ;  /* 0x000000ffff027224 */ /* 0x002fe400078e0006 */
[----:B------:R-:W-:Y:S01]  /*38d0*/  @!P1 IMAD.MOV R4, RZ, RZ, -R4 ;  /* 0x000000ffff049224 */ /* 0x000fe200078e0a04 */
[----:B------:R-:W-:Y:S01]  /*38e0*/  ISETP.GT.U32.AND P5, PT, R13, R8, PT ;  /* 0x000000080d00720c */ /* 0x000fe20003fa4070 */
[----:B------:R-:W-:Y:S01]  /*38f0*/  @!P2 IMAD.MOV R2, RZ, RZ, -R2 ;  /* 0x000000ffff02a224 */ /* 0x000fe200078e0a02 */
[----:B------:R-:W-:Y:S01]  /*3900*/  ISETP.GE.AND P2, PT, R5, RZ, PT ;  /* 0x000000ff0500720c */ /* 0x000fe20003f46270 */
[----:B------:R-:W-:Y:S01]  /*3910*/  @!P0 IMAD.IADD R3, R3, 0x1, -R13 ;  /* 0x0000000103038824 */ /* 0x000fe200078e0a0d */
[----:B------:R-:W-:Y:S01]  /*3920*/  STL [R1+0x1a4], R4 ;  /* 0x0001a40401007387 */ /* 0x000fe20000100800 */
[----:B------:R-:W-:Y:S01]  /*3930*/  IMAD R16, R13, R12, R16 ;  /* 0x0000000c0d107224 */ /* 0x000fe200078e0210 */
[----:B------:R-:W-:Y:S01]  /*3940*/  LOP3.LUT R5, R15, 0xd4, RZ, 0xfc, !PT ;  /* 0x000000d40f057812 */ /* 0x000fe200078efcff */
[----:B------:R-:W-:Y:S01]  /*3950*/  IMAD.HI.U32 R9, R24, R11, RZ ;  /* 0x0000000b18097227 */ /* 0x000fe200078e00ff */
[----:B------:R0:W-:Y:S01]  /*3960*/  STL [R1+0x1a8], R2 ;  /* 0x0001a80201007387 */ /* 0x0001e20000100800 */
[----:B------:R-:W-:-:S02]  /*3970*/  ISETP.GT.U32.AND P1, PT, R13, R3, PT ;  /* 0x000000030d00720c */ /* 0x000fc40003f24070 */
[----:B------:R-:W-:Y:S01]  /*3980*/  IMAD.MOV R9, RZ, RZ, -R9 ;  /* 0x000000ffff097224 */ /* 0x000fe200078e0a09 */
[----:B------:R-:W-:Y:S01]  /*3990*/  ISETP.GE.AND P0, PT, R10, RZ, PT ;  /* 0x000000ff0a00720c */ /* 0x000fe20003f06270 */
[----:B------:R-:W-:Y:S01]  /*39a0*/  @!P5 IMAD.IADD R8, R8, 0x1, -R13 ;  /* 0x000000010808d824 */ /* 0x000fe200078e0a0d */
[----:B------:R-:W-:Y:S01]  /*39b0*/  LOP3.LUT R10, R15, 0xd0, RZ, 0xfc, !PT ;  /* 0x000000d00f0a7812 */ /* 0x000fe200078efcff */
[----:B------:R-:W-:Y:S01]  /*39c0*/  IMAD R11, R13, R9, R11 ;  /* 0x000000090d0b7224 */ /* 0x000fe200078e020b */
[----:B------:R-:W-:Y:S01]  /*39d0*/  IABS R9, R5 ;  /* 0x0000000500097213 */ /* 0x000fe20000000000 */
[----:B0-----:R-:W-:Y:S01]  /*39e0*/  IMAD.MOV.U32 R2, RZ, RZ, R0 ;  /* 0x000000ffff027224 */ /* 0x001fe200078e0000 */
[----:B------:R-:W-:Y:S02]  /*39f0*/  LOP3.LUT R0, R15, 0xd6, RZ, 0xfc, !PT ;  /* 0x000000d60f007812 */ /* 0x000fe400078efcff */
[C---:B------:R-:W-:Y:S01]  /*3a00*/  ISETP.GT.U32.AND P5, PT, R13.reuse, R11, PT ;  /* 0x0000000b0d00720c */ /* 0x040fe20003fa4070 */
[----:B------:R-:W-:Y:S01]  /*3a10*/  @!P4 IMAD.MOV R2, RZ, RZ, -R2 ;  /* 0x000000ffff02c224 */ /* 0x000fe200078e0a02 */
[----:B------:R-:W-:Y:S01]  /*3a20*/  ISETP.GT.U32.AND P4, PT, R13, R16, PT ;  /* 0x000000100d00720c */ /* 0x000fe20003f84070 */
[----:B------:R-:W-:Y:S01]  /*3a30*/  @!P1 IMAD.IADD R3, R3, 0x1, -R13 ;  /* 0x0000000103039824 */ /* 0x000fe200078e0a0d */
[----:B------:R-:W-:-:S02]  /*3a40*/  ISETP.GE.AND P1, PT, R14, RZ, PT ;  /* 0x000000ff0e00720c */ /* 0x000fc40003f26270 */
[----:B------:R-:W-:Y:S01]  /*3a50*/  IABS R14, R14 ;  /* 0x0000000e000e7213 */ /* 0x000fe20000000000 */
[----:B------:R0:W-:Y:S01]  /*3a60*/  STL [R1+0x1b0], R2 ;  /* 0x0001b00201007387 */ /* 0x0001e20000100800 */
[----:B------:R-:W-:Y:S02]  /*3a70*/  IABS R7, R0 ;  /* 0x0000000000077213 */ /* 0x000fe40000000000 */
[----:B------:R-:W-:Y:S01]  /*3a80*/  IABS R17, R10 ;  /* 0x0000000a00117213 */ /* 0x000fe20000000000 */
[----:B------:R-:W-:-:S04]  /*3a90*/  IMAD.HI.U32 R6, R24, R14, RZ ;  /* 0x0000000e18067227 */ /* 0x000fc800078e00ff */
[----:B------:R-:W-:Y:S02]  /*3aa0*/  @!P4 IMAD.IADD R16, R16, 0x1, -R13 ;  /* 0x000000011010c824 */ /* 0x000fe400078e0a0d */
[----:B0-----:R-:W-:Y:S02]  /*3ab0*/  IMAD.MOV.U32 R2, RZ, RZ, R3 ;  /* 0x000000ffff027224 */ /* 0x001fe400078e0003 */
[----:B------:R-:W-:Y:S01]  /*3ac0*/  IMAD.MOV R6, RZ, RZ, -R6 ;  /* 0x000000ffff067224 */ /* 0x000fe200078e0a06 */
[----:B------:R-:W-:Y:S01]  /*3ad0*/  ISETP.GT.U32.AND P4, PT, R13, R16, PT ;  /* 0x000000100d00720c */ /* 0x000fe20003f84070 */
[----:B------:R-:W-:Y:S01]  /*3ae0*/  @!P3 IMAD.MOV R2, RZ, RZ, -R2 ;  /* 0x000000ffff02b224 */ /* 0x000fe200078e0a02 */
[----:B------:R-:W-:Y:S01]  /*3af0*/  ISETP.GE.AND P3, PT, R0, RZ, PT ;  /* 0x000000ff0000720c */ /* 0x000fe20003f66270 */
[----:B------:R-:W-:Y:S02]  /*3b00*/  @!P5 IMAD.IADD R11, R11, 0x1, -R13 ;  /* 0x000000010b0bd824 */ /* 0x000fe400078e0a0d */
[C---:B------:R-:W-:Y:S01]  /*3b10*/  IMAD R14, R13.reuse, R6, R14 ;  /* 0x000000060d0e7224 */ /* 0x040fe200078e020e */
[----:B------:R0:W-:Y:S01]  /*3b20*/  STL [R1+0x1bc], R2 ;  /* 0x0001bc0201007387 */ /* 0x0001e20000100800 */
[----:B------:R-:W-:Y:S01]  /*3b30*/  IMAD.HI.U32 R0, R24, R9, RZ ;  /* 0x0000000918007227 */ /* 0x000fe200078e00ff */
[----:B------:R-:W-:-:S03]  /*3b40*/  ISETP.GT.U32.AND P5, PT, R13, R11, PT ;  /* 0x0000000b0d00720c */ /* 0x000fc60003fa4070 */
[----:B------:R-:W-:-:S04]  /*3b50*/  IMAD.HI.U32 R3, R24, R7, RZ ;  /* 0x0000000718037227 */ /* 0x000fc800078e00ff */
[----:B------:R-:W-:Y:S01]  /*3b60*/  @!P4 IMAD.IADD R16, R16, 0x1, -R13 ;  /* 0x000000011010c824 */ /* 0x000fe200078e0a0d */
[----:B------:R-:W-:Y:S01]  /*3b70*/  ISETP.GT.U32.AND P4, PT, R13, R14, PT ;  /* 0x0000000e0d00720c */ /* 0x000fe20003f84070 */
[----:B0-----:R-:W-:Y:S01]  /*3b80*/  IMAD.MOV.U32 R2, RZ, RZ, R8 ;  /* 0x000000ffff027224 */ /* 0x001fe200078e0008 */
[----:B------:R-:W-:Y:S01]  /*3b90*/  LOP3.LUT R8, R15, 0xce, RZ, 0xfc, !PT ;  /* 0x000000ce0f087812 */ /* 0x000fe200078efcff */
[----:B------:R-:W-:Y:S02]  /*3ba0*/  IMAD.MOV R3, RZ, RZ, -R3 ;  /* 0x000000ffff037224 */ /* 0x000fe400078e0a03 */
[----:B------:R-:W-:Y:S01]  /*3bb0*/  @!P6 IMAD.MOV R2, RZ, RZ, -R2 ;  /* 0x000000ffff02e224 */ /* 0x000fe200078e0a02 */
[----:B------:R-:W-:Y:S01]  /*3bc0*/  ISETP.GE.AND P6, PT, R5, RZ, PT ;  /* 0x000000ff0500720c */ /* 0x000fe20003fc6270 */
[----:B------:R-:W-:Y:S01]  /*3bd0*/  IMAD.MOV R5, RZ, RZ, -R0 ;  /* 0x000000ffff057224 */ /* 0x000fe200078e0a00 */
[----:B------:R-:W-:Y:S01]  /*3be0*/  LOP3.LUT R0, R15, 0xd2, RZ, 0xfc, !PT ;  /* 0x000000d20f007812 */ /* 0x000fe200078efcff */
[C---:B------:R-:W-:Y:S01]  /*3bf0*/  IMAD R7, R13.reuse, R3, R7 ;  /* 0x000000030d077224 */ /* 0x040fe200078e0207 */
[----:B------:R0:W-:Y:S01]  /*3c00*/  STL [R1+0x1b8], R2 ;  /* 0x0001b80201007387 */ /* 0x0001e20000100800 */
[----:B------:R-:W-:Y:S01]  /*3c10*/  IMAD R9, R13, R5, R9 ;  /* 0x000000050d097224 */ /* 0x000fe200078e0209 */
[----:B------:R-:W-:Y:S01]  /*3c20*/  IABS R5, R0 ;  /* 0x0000000000057213 */ /* 0x000fe20000000000 */
[--C-:B------:R-:W-:Y:S01]  /*3c30*/  @!P5 IMAD.IADD R11, R11, 0x1, -R13.reuse ;  /* 0x000000010b0bd824 */ /* 0x100fe200078e0a0d */
[----:B------:R-:W-:Y:S01]  /*3c40*/  ISETP.GT.U32.AND P5, PT, R13, R7, PT ;  /* 0x000000070d00720c */ /* 0x000fe20003fa4070 */
[----:B------:R-:W-:Y:S01]  /*3c50*/  @!P4 IMAD.IADD R14, R14, 0x1, -R13 ;  /* 0x000000010e0ec824 */ /* 0x000fe200078e0a0d */
[----:B------:R-:W-:-:S02]  /*3c60*/  IABS R12, R8 ;  /* 0x00000008000c7213 */ /* 0x000fc40000000000 */
[----:B------:R-:W-:Y:S01]  /*3c70*/  LOP3.LUT R3, R15, 0xcc, RZ, 0xfc, !PT ;  /* 0x000000cc0f037812 */ /* 0x000fe200078efcff */
[----:B0-----:R-:W-:Y:S01]  /*3c80*/  IMAD.MOV.U32 R2, RZ, RZ, R16 ;  /* 0x000000ffff027224 */ /* 0x001fe200078e0010 */
[C---:B------:R-:W-:Y:S01]  /*3c90*/  ISETP.GT.U32.AND P4, PT, R13.reuse, R14, PT ;  /* 0x0000000e0d00720c */ /* 0x040fe20003f84070 */
[----:B------:R-:W-:Y:S01]  /*3ca0*/  IMAD.MOV.U32 R16, RZ, RZ, R17 ;  /* 0x000000ffff107224 */ /* 0x000fe200078e0011 */
[----:B------:R-:W-:Y:S01]  /*3cb0*/  IABS R6, R3 ;  /* 0x0000000300067213 */ /* 0x000fe20000000000 */
[----:B------:R-:W-:Y:S01]  /*3cc0*/  @!P0 IMAD.MOV R2, RZ, RZ, -R2 ;  /* 0x000000ffff028224 */ /* 0x000fe200078e0a02 */
[----:B------:R-:W-:Y:S01]  /*3cd0*/  ISETP.GT.U32.AND P0, PT, R13, R9, PT ;  /* 0x000000090d00720c */ /* 0x000fe20003f04070 */
[----:B------:R-:W-:-:S03]  /*3ce0*/  IMAD.HI.U32 R17, R24, R5, RZ ;  /* 0x0000000518117227 */ /* 0x000fc600078e00ff */
[----:B------:R0:W-:Y:S01]  /*3cf0*/  STL [R1+0x1b4], R2 ;  /* 0x0001b40201007387 */ /* 0x0001e20000100800 */
[----:B------:R-:W-:Y:S02]  /*3d00*/  IMAD.MOV R17, RZ, RZ, -R17 ;  /* 0x000000ffff117224 */ /* 0x000fe400078e0a11 */
[--C-:B------:R-:W-:Y:S02]  /*3d10*/  @!P5 IMAD.IADD R7, R7, 0x1, -R13.reuse ;  /* 0x000000010707d824 */ /* 0x100fe400078e0a0d */
[----:B------:R-:W-:-:S03]  /*3d20*/  @!P4 IMAD.IADD R14, R14, 0x1, -R13 ;  /* 0x000000010e0ec824 */ /* 0x000fc600078e0a0d */
[----:B------:R-:W-:Y:S01]  /*3d30*/  ISETP.GT.U32.AND P5, PT, R13, R7, PT ;  /* 0x000000070d00720c */ /* 0x000fe20003fa4070 */
[----:B------:R-:W-:Y:S02]  /*3d40*/  @!P0 IMAD.IADD R9, R9, 0x1, -R13 ;  /* 0x0000000109098824 */ /* 0x000fe400078e0a0d */
[----:B0-----:R-:W-:Y:S02]  /*3d50*/  IMAD.MOV.U32 R2, RZ, RZ, R11 ;  /* 0x000000ffff027224 */ /* 0x001fe400078e000b */
[----:B------:R-:W-:Y:S01]  /*3d60*/  IMAD.MOV.U32 R11, RZ, RZ, R12 ;  /* 0x000000ffff0b7224 */ /* 0x000fe200078e000c */
[C---:B------:R-:W-:Y:S01]  /*3d70*/  ISETP.GT.U32.AND P0, PT, R13.reuse, R9, PT ;  /* 0x000000090d00720c */ /* 0x040fe20003f04070 */
[----:B------:R-:W-:Y:S01]  /*3d80*/  @!P2 IMAD.MOV R2, RZ, RZ, -R2 ;  /* 0x000000ffff02a224 */ /* 0x000fe200078e0a02 */
[----:B------:R-:W-:Y:S01]  /*3d90*/  ISETP.GE.AND P2, PT, R0, RZ, PT ;  /* 0x000000ff0000720c */ /* 0x000fe20003f46270 */
[C---:B------:R-:W-:Y:S02]  /*3da0*/  IMAD R0, R13.reuse, R17, R5 ;  /* 0x000000110d007224 */ /* 0x040fe400078e0205 */
[C---:B------:R-:W-:Y:S01]  /*3db0*/  IMAD.HI.U32 R5, R24.reuse, R11, RZ ;  /* 0x0000000b18057227 */ /* 0x040fe200078e00ff */
[----:B------:R0:W-:Y:S02]  /*3dc0*/  STL [R1+0x1ac], R2 ;  /* 0x0001ac0201007387 */ /* 0x0001e40000100800 */
[----:B------:R-:W-:Y:S01]  /*3dd0*/  ISETP.GT.U32.AND P4, PT, R13, R0, PT ;  /* 0x000000000d00720c */ /* 0x000fe20003f84070 */
[----:B------:R-:W-:-:S04]  /*3de0*/  IMAD.HI.U32 R17, R24, R16, RZ ;  /* 0x0000001018117227 */ /* 0x000fc800078e00ff */
[----:B------:R-:W-:-:S04]  /*3df0*/  IMAD.HI.U32 R12, R24, R6, RZ ;  /* 0x00000006180c7227 */ /* 0x000fc800078e00ff */
[----:B0-----:R-:W-:Y:S02]  /*3e00*/  IMAD.MOV.U32 R2, RZ, RZ, R14 ;  /* 0x000000ffff027224 */ /* 0x001fe400078e000e */
[----:B------:R-:W-:Y:S02]  /*3e10*/  IMAD.MOV R5, RZ, RZ, -R5 ;  /* 0x000000ffff057224 */ /* 0x000fe400078e0a05 */
[----:B------:R-:W-:Y:S02]  /*3e20*/  @!P1 IMAD.MOV R2, RZ, RZ, -R2 ;  /* 0x000000ffff029224 */ /* 0x000fe400078e0a02 */
[----:B------:R-:W-:Y:S02]  /*3e30*/  IMAD.MOV R17, RZ, RZ, -R17 ;  /* 0x000000ffff117224 */ /* 0x000fe400078e0a11 */
[----:B------:R-:W-:Y:S01]  /*3e40*/  IMAD.MOV R12, RZ, RZ, -R12 ;  /* 0x000000ffff0c7224 */ /* 0x000fe200078e0a0c */
[----:B------:R0:W-:Y:S01]  /*3e50*/  STL [R1+0xd0], R2 ;  /* 0x0000d00201007387 */ /* 0x0001e20000100800 */
[----:B------:R-:W-:Y:S01]  /*3e60*/  IMAD R11, R13, R5, R11 ;  /* 0x000000050d0b7224 */ /* 0x000fe200078e020b */
[----:B------:R-:W-:Y:S01]  /*3e70*/  LOP3.LUT R5, R15, 0xca, RZ, 0xfc, !PT ;  /* 0x000000ca0f057812 */ /* 0x000fe200078efcff */
[----:B------:R-:W-:-:S02]  /*3e80*/  @!P0 IMAD.IADD R9, R9, 0x1, -R13 ;  /* 0x0000000109098824 */ /* 0x000fc400078e0a0d */
[----:B------:R-:W-:Y:S01]  /*3e90*/  @!P5 IMAD.IADD R7, R7, 0x1, -R13 ;  /* 0x000000010707d824 */ /* 0x000fe200078e0a0d */
[----:B------:R-:W-:Y:S01]  /*3ea0*/  ISETP.GE.AND P5, PT, R10, RZ, PT ;  /* 0x000000ff0a00720c */ /* 0x000fe20003fa6270 */
[C---:B------:R-:W-:Y:S01]  /*3eb0*/  IMAD R10, R13.reuse, R17, R16 ;  /* 0x000000110d0a7224 */ /* 0x040fe200078e0210 */
[C---:B------:R-:W-:Y:S01]  /*3ec0*/  ISETP.GT.U32.AND P0, PT, R13.reuse, R11, PT ;  /* 0x0000000b0d00720c */ /* 0x040fe20003f04070 */
[C---:B------:R-:W-:Y:S01]  /*3ed0*/  IMAD R6, R13.reuse, R12, R6 ;  /* 0x0000000c0d067224 */ /* 0x040fe200078e0206 */
[----:B------:R-:W-:Y:S01]  /*3ee0*/  IABS R12, R5 ;  /* 0x00000005000c7213 */ /* 0x000fe20000000000 */
[----:B0-----:R-:W-:Y:S01]  /*3ef0*/  IMAD.MOV.U32 R2, RZ, RZ, R9 ;  /* 0x000000ffff027224 */ /* 0x001fe200078e0009 */
[C---:B------:R-:W-:Y:S01]  /*3f00*/  ISETP.GT.U32.AND P1, PT, R13.reuse, R10, PT ;  /* 0x0000000a0d00720c */ /* 0x040fe20003f24070 */
[----:B------:R-:W-:Y:S02]  /*3f10*/  @!P4 IMAD.IADD R0, R0, 0x1, -R13 ;  /* 0x000000010000c824 */ /* 0x000fe400078e0a0d */
[----:B------:R-:W-:Y:S01]  /*3f20*/  @!P6 IMAD.MOV R2, RZ, RZ, -R2 ;  /* 0x000000ffff02e224 */ /* 0x000fe200078e0a02 */
[C---:B------:R-:W-:Y:S01]  /*3f30*/  ISETP.GT.U32.AND P6, PT, R13.reuse, R6, PT ;  /* 0x000000060d00720c */ /* 0x040fe20003fc4070 */
[----:B------:R-:W-:Y:S01]  /*3f40*/  IMAD.MOV.U32 R4, RZ, RZ, R7 ;  /* 0x000000ffff047224 */ /* 0x000fe200078e0007 */
[----:B------:R-:W-:Y:S01]  /*3f50*/  ISETP.GT.U32.AND P4, PT, R13, R0, PT ;  /* 0x000000000d00720c */ /* 0x000fe20003f84070 */
[----:B------:R-:W-:-:S02]  /*3f60*/  IMAD.MOV.U32 R7, RZ, RZ, R12 ;  /* 0x000000ffff077224 */ /* 0x000fc400078e000c */
[----:B------:R-:W-:Y:S01]  /*3f70*/  @!P3 IMAD.MOV R4, RZ, RZ, -R4 ;  /* 0x000000ffff04b224 */ /* 0x000fe200078e0a04 */
[----:B------:R-:W-:Y:S01]  /*3f80*/  ISETP.GE.AND P3, PT, R8, RZ, PT ;  /* 0x000000ff0800720c */ /* 0x000fe20003f66270 */
[----:B------:R-:W-:Y:S01]  /*3f90*/  IMAD.HI.U32 R9, R24, R7, RZ ;  /* 0x0000000718097227 */ /* 0x000fe200078e00ff */
[----:B------:R-:W-:Y:S02]  /*3fa0*/  LOP3.LUT R8, R15, 0xc8, RZ, 0xfc, !PT ;  /* 0x000000c80f087812 */ /* 0x000fe400078efcff */
[----:B------:R-:W-:Y:S01]  /*3fb0*/  STL [R1+0x198], R4 ;  /* 0x0001980401007387 */ /* 0x000fe20000100800 */
[----:B------:R-:W-:Y:S01]  /*3fc0*/  @!P0 IMAD.IADD R11, R11, 0x1, -R13 ;  /* 0x000000010b0b8824 */ /* 0x000fe200078e0a0d */
[----:B------:R-:W-:Y:S01]  /*3fd0*/  IABS R12, R8 ;  /* 0x00000008000c7213 */ /* 0x000fe20000000000 */
[----:B------:R-:W-:Y:S01]  /*3fe0*/  IMAD.MOV R9, RZ, RZ, -R9 ;  /* 0x000000ffff097224 */ /* 0x000fe200078e0a09 */
[----:B------:R0:W-:Y:S01]  /*3ff0*/  STL [R1+0x19c], R2 ;  /* 0x00019c0201007387 */ /* 0x0001e20000100800 */
[--C-:B------:R-:W-:Y:S01]  /*4000*/  @!P1 IMAD.IADD R10, R10, 0x1, -R13.reuse ;  /* 0x000000010a0a9824 */ /* 0x100fe200078e0a0d */
[----:B------:R-:W-:Y:S01]  /*4010*/  ISETP.GE.AND P1, PT, R5, RZ, PT ;  /* 0x000000ff0500720c */ /* 0x000fe20003f26270 */
[--C-:B------:R-:W-:Y:S01]  /*4020*/  @!P6 IMAD.IADD R6, R6, 0x1, -R13.reuse ;  /* 0x000000010606e824 */ /* 0x100fe200078e0a0d */
[C---:B------:R-:W-:Y:S01]  /*4030*/  ISETP.GT.U32.AND P6, PT, R13.reuse, R11, PT ;  /* 0x0000000b0d00720c */ /* 0x040fe20003fc4070 */
[----:B------:R-:W-:Y:S01]  /*4040*/  @!P4 IMAD.IADD R0, R0, 0x1, -R13 ;  /* 0x000000010000c824 */ /* 0x000fe200078e0a0d */
[C---:B------:R-:W-:Y:S01]  /*4050*/  ISETP.GT.U32.AND P0, PT, R13.reuse, R10, PT ;  /* 0x0000000a0d00720c */ /* 0x040fe20003f04070 */
[----:B------:R-:W-:Y:S01]  /*4060*/  IMAD R7, R13, R9, R7 ;  /* 0x000000090d077224 */ /* 0x000fe200078e0207 */
[----:B------:R-:W-:Y:S01]  /*4070*/  ISETP.GE.AND P4, PT, R3, RZ, PT ;  /* 0x000000ff0300720c */ /* 0x000fe20003f86270 */
[----:B------:R-:W-:Y:S01]  /*4080*/  IMAD.HI.U32 R9, R24, R12, RZ ;  /* 0x0000000c18097227 */ /* 0x000fe200078e00ff */
[----:B------:R-:W-:-:S02]  /*4090*/  LOP3.LUT R3, R15, 0xc2, RZ, 0xfc, !PT ;  /* 0x000000c20f037812 */ /* 0x000fc400078efcff */
[C---:B------:R-:W-:Y:S01]  /*40a0*/  LOP3.LUT R5, R15.reuse, 0xc6, RZ, 0xfc, !PT ;  /* 0x000000c60f057812 */ /* 0x040fe200078efcff */
[----:B0-----:R-:W-:Y:S01]  /*40b0*/  IMAD.MOV.U32 R2, RZ, RZ, R0 ;  /* 0x000000ffff027224 */ /* 0x001fe200078e0000 */
[----:B------:R-:W-:Y:S01]  /*40c0*/  IABS R16, R3 ;  /* 0x0000000300107213 */ /* 0x000fe20000000000 */
[----:B------:R-:W-:Y:S01]  /*40d0*/  IMAD.MOV R9, RZ, RZ, -R9 ;  /* 0x000000ffff097224 */ /* 0x000fe200078e0a09 */
[----:B------:R-:W-:Y:S01]  /*40e0*/  LOP3.LUT R0, R15, 0xc4, RZ, 0xfc, !PT ;  /* 0x000000c40f007812 */ /* 0x000fe200078efcff */
[----:B------:R-:W-:Y:S01]  /*40f0*/  @!P2 IMAD.MOV R2, RZ, RZ, -R2 ;  /* 0x000000ffff02a224 */ /* 0x000fe200078e0a02 */
[C---:B------:R-:W-:Y:S01]  /*4100*/  ISETP.GT.U32.AND P2, PT, R13.reuse, R6, PT ;  /* 0x000000060d00720c */ /* 0x040fe20003f44070 */
[----:B------:R-:W-:Y:S01]  /*4110*/  IMAD R12, R13, R9, R12 ;  /* 0x000000090d0c7224 */ /* 0x000fe200078e020c */
[----:B------:R-:W-:Y:S01]  /*4120*/  IABS R14, R5 ;  /* 0x00000005000e7213 */ /* 0x000fe20000000000 */
[--C-:B------:R-:W-:Y:S01]  /*4130*/  @!P6 IMAD.IADD R11, R11, 0x1, -R13.reuse ;  /* 0x000000010b0be824 */ /* 0x100fe200078e0a0d */
[----:B------:R-:W-:Y:S01]  /*4140*/  IABS R9, R0 ;  /* 0x0000000000097213 */ /* 0x000fe20000000000 */
[----:B------:R-:W-:Y:S01]  /*4150*/  @!P0 IMAD.IADD R10, R10, 0x1, -R13 ;  /* 0x000000010a0a8824 */ /* 0x000fe200078e0a0d */
[C---:B------:R-:W-:Y:S01]  /*4160*/  ISETP.GT.U32.AND P6, PT, R13.reuse, R12, PT ;  /* 0x0000000c0d00720c */ /* 0x040fe20003fc4070 */
[----:B------:R0:W-:Y:S01]  /*4170*/  STL [R1+0x1a0], R2 ;  /* 0x0001a00201007387 */ /* 0x0001e20000100800 */
[----:B------:R-:W-:Y:S01]  /*4180*/  ISETP.GT.U32.AND P0, PT, R13, R7, PT ;  /* 0x000000070d00720c */ /* 0x000fe20003f04070 */
[----:B------:R-:W-:-:S04]  /*4190*/  IMAD.HI.U32 R17, R24, R9, RZ ;  /* 0x0000000918117227 */ /* 0x000fc800078e00ff */
[----:B------:R-:W-:Y:S01]  /*41a0*/  @!P2 IMAD.IADD R6, R6, 0x1, -R13 ;  /* 0x000000010606a824 */ /* 0x000fe200078e0a0d */
[----:B------:R-:W-:Y:S01]  /*41b0*/  ISETP.GE.AND P2, PT, R8, RZ, PT ;  /* 0x000000ff0800720c */ /* 0x000fe20003f46270 */
[----:B------:R-:W-:Y:S02]  /*41c0*/  IMAD.MOV.U32 R8, RZ, RZ, R16 ;  /* 0x000000ffff087224 */ /* 0x000fe400078e0010 */
[----:B------:R-:W-:-:S04]  /*41d0*/  IMAD.HI.U32 R16, R24, R14, RZ ;  /* 0x0000000e18107227 */ /* 0x000fc800078e00ff */
[----:B0-----:R-:W-:Y:S02]  /*41e0*/  IMAD.MOV.U32 R2, RZ, RZ, R10 ;  /* 0x000000ffff027224 */ /* 0x001fe400078e000a */
[--C-:B------:R-:W-:Y:S02]  /*41f0*/  @!P6 IMAD.IADD R12, R12, 0x1, -R13.reuse ;  /* 0x000000010c0ce824 */ /* 0x100fe400078e0a0d */
[----:B------:R-:W-:Y:S02]  /*4200*/  IMAD.MOV R16, RZ, RZ, -R16 ;  /* 0x000000ffff107224 */ /* 0x000fe400078e0a10 */
[----:B------:R-:W-:Y:S01]  /*4210*/  @!P0 IMAD.IADD R7, R7, 0x1, -R13 ;  /* 0x0000000107078824 */ /* 0x000fe200078e0a0d */
[----:B------:R-:W-:Y:S01]  /*4220*/  ISETP.GE.AND P0, PT, R5, RZ, PT ;  /* 0x000000ff0500720c */ /* 0x000fe20003f06270 */
[----:B------:R-:W-:Y:S01]  /*4230*/  @!P5 IMAD.MOV R2, RZ, RZ, -R2 ;  /* 0x000000ffff02d224 */ /* 0x000fe200078e0a02 */
[C---:B------:R-:W-:Y:S01]  /*4240*/  ISETP.GT.U32.AND P6, PT, R13.reuse, R12, PT ;  /* 0x0000000c0d00720c */ /* 0x040fe20003fc4070 */
[----:B------:R-:W-:Y:S01]  /*4250*/  IMAD.HI.U32 R5, R24, R8, RZ ;  /* 0x0000000818057227 */ /* 0x000fe200078e00ff */
[----:B------:R-:W-:-:S02]  /*4260*/  ISETP.GT.U32.AND P5, PT, R13, R7, PT ;  /* 0x000000070d00720c */ /* 0x000fc40003fa4070 */
[----:B------:R0:W-:Y:S01]  /*4270*/  STL [R1+0xd8], R2 ;  /* 0x0000d80201007387 */ /* 0x0001e20000100800 */
[----:B------:R-:W-:Y:S02]  /*4280*/  IMAD.MOV R10, RZ, RZ, -R17 ;  /* 0x000000ffff0a7224 */ /* 0x000fe400078e0a11 */
[----:B------:R-:W-:Y:S01]  /*4290*/  IMAD R14, R13, R16, R14 ;  /* 0x000000100d0e7224 */ /* 0x000fe200078e020e */
[C---:B------:R-:W-:Y:S01]  /*42a0*/  LOP3.LUT R16, R15.reuse, 0xc0, RZ, 0xfc, !PT ;  /* 0x000000c00f107812 */ /* 0x040fe200078efcff */
[----:B------:R-:W-:Y:S01]  /*42b0*/  IMAD.MOV.U32 R4, RZ, RZ, R11 ;  /* 0x000000ffff047224 */ /* 0x000fe200078e000b */
[----:B------:R-:W-:Y:S01]  /*42c0*/  LOP3.LUT R11, R15, 0xb8, RZ, 0xfc, !PT ;  /* 0x000000b80f0b7812 */ /* 0x000fe200078efcff */
[----:B------:R-:W-:Y:S02]  /*42d0*/  IMAD.MOV R5, RZ, RZ, -R5 ;  /* 0x000000ffff057224 */ /* 0x000fe400078e0a05 */
[----:B------:R-:W-:Y:S01]  /*42e0*/  IMAD R9, R13, R10, R9 ;  /* 0x0000000a0d097224 */ /* 0x000fe200078e0209 */
[----:B------:R-:W-:Y:S01]  /*42f0*/  LOP3.LUT R10, R15, 0xbc, RZ, 0xfc, !PT ;  /* 0x000000bc0f0a7812 */ /* 0x000fe200078efcff */
[----:B0-----:R-:W-:-:S02]  /*4300*/  IMAD.MOV.U32 R2, RZ, RZ, R6 ;  /* 0x000000ffff027224 */ /* 0x001fc400078e0006 */
[----:B------:R-:W-:Y:S01]  /*4310*/  @!P3 IMAD.MOV R4, RZ, RZ, -R4 ;  /* 0x000000ffff04b224 */ /* 0x000fe200078e0a04 */
[C---:B------:R-:W-:Y:S01]  /*4320*/  ISETP.GT.U32.AND P3, PT, R13.reuse, R14, PT ;  /* 0x0000000e0d00720c */ /* 0x040fe20003f64070 */
[C---:B------:R-:W-:Y:S01]  /*4330*/  IMAD R8, R13.reuse, R5, R8 ;  /* 0x000000050d087224 */ /* 0x040fe200078e0208 */
[----:B------:R-:W-:Y:S01]  /*4340*/  IABS R5, R16 ;  /* 0x0000001000057213 */ /* 0x000fe20000000000 */
[----:B------:R-:W-:Y:S01]  /*4350*/  @!P4 IMAD.MOV R2, RZ, RZ, -R2 ;  /* 0x000000ffff02c224 */ /* 0x000fe200078e0a02 */
[C---:B------:R-:W-:Y:S01]  /*4360*/  ISETP.GT.U32.AND P4, PT, R13.reuse, R9, PT ;  /* 0x000000090d00720c */ /* 0x040fe20003f84070 */
[--C-:B------:R-:W-:Y:S01]  /*4370*/  @!P6 IMAD.IADD R12, R12, 0x1, -R13.reuse ;  /* 0x000000010c0ce824 */ /* 0x100fe200078e0a0d */
[----:B------:R-:W-:Y:S01]  /*4380*/  ISETP.GT.U32.AND P6, PT, R13, R8, PT ;  /* 0x000000080d00720c */ /* 0x000fe20003fc4070 */
[----:B------:R-:W-:Y:S01]  /*4390*/  @!P5 IMAD.IADD R7, R7, 0x1, -R13 ;  /* 0x000000010707d824 */ /* 0x000fe200078e0a0d */
[----:B------:R-:W-:Y:S01]  /*43a0*/  ISETP.GE.AND P5, PT, R0, RZ, PT ;  /* 0x000000ff0000720c */ /* 0x000fe20003fa6270 */
[----:B------:R-:W-:Y:S01]  /*43b0*/  STL [R1+0xec], R4 ;  /* 0x0000ec0401007387 */ /* 0x000fe20000100800 */
[----:B------:R-:W-:-:S02]  /*43c0*/  LOP3.LUT R0, R15, 0xbe, RZ, 0xfc, !PT ;  /* 0x000000be0f007812 */ /* 0x000fc400078efcff */
[----:B------:R-:W-:Y:S01]  /*43d0*/  IABS R18, R10 ;  /* 0x0000000a00127213 */ /* 0x000fe20000000000 */
[--C-:B------:R-:W-:Y:S01]  /*43e0*/  @!P3 IMAD.IADD R14, R14, 0x1, -R13.reuse ;  /* 0x000000010e0eb824 */ /* 0x100fe200078e0a0d */
[----:B------:R-:W-:Y:S01]  /*43f0*/  IABS R6, R0 ;  /* 0x0000000000067213 */ /* 0x000fe20000000000 */
[----:B------:R0:W-:Y:S01]  /*4400*/  STL [R1+0xf4], R2 ;  /* 0x0000f40201007387 */ /* 0x0001e20000100800 */
[----:B------:R-:W-:Y:S01]  /*4410*/  ISETP.GE.AND P3, PT, R3, RZ, PT ;  /* 0x000000ff0300720c */ /* 0x000fe20003f66270 */
[----:B------:R-:W-:Y:S01]  /*4420*/  @!P4 IMAD.IADD R9, R9, 0x1, -R13 ;  /* 0x000000010909c824 */ /* 0x000fe200078e0a0d */
[----:B------:R-:W-:Y:S01]  /*4430*/  ISETP.GT.U32.AND P4, PT, R13, R14, PT ;  /* 0x0000000e0d00720c */ /* 0x000fe20003f84070 */
[----:B------:R-:W-:-:S04]  /*4440*/  IMAD.HI.U32 R3, R24, R5, RZ ;  /* 0x0000000518037227 */ /* 0x000fc800078e00ff */
[----:B------:R-:W-:Y:S01]  /*4450*/  @!P6 IMAD.IADD R8, R8, 0x1, -R13 ;  /* 0x000000010808e824 */ /* 0x000fe200078e0a0d */
[----:B------:R-:W-:Y:S01]  /*4460*/  ISETP.GT.U32.AND P6, PT, R13, R9, PT ;  /* 0x000000090d00720c */ /* 0x000fe20003fc4070 */
[----:B0-----:R-:W-:Y:S02]  /*4470*/  IMAD.MOV.U32 R2, RZ, RZ, R7 ;  /* 0x000000ffff027224 */ /* 0x001fe400078e0007 */
[----:B------:R-:W-:Y:S02]  /*4480*/  IMAD.MOV R3, RZ, RZ, -R3 ;  /* 0x000000ffff037224 */ /* 0x000fe400078e0a03 */
[----:B------:R-:W-:-:S04]  /*4490*/  IMAD.HI.U32 R7, R24, R6, RZ ;  /* 0x0000000618077227 */ /* 0x000fc800078e00ff */
[----:B------:R-:W-:Y:S01]  /*44a0*/  IMAD R5, R13, R3, R5 ;  /* 0x000000030d057224 */ /* 0x000fe200078e0205 */
[----:B------:R-:W-:Y:S01]  /*44b0*/  LOP3.LUT R3, R15, 0xba, RZ, 0xfc, !PT ;  /* 0x000000ba0f037812 */ /* 0x000fe200078efcff */
[----:B------:R-:W-:Y:S02]  /*44c0*/  IMAD.MOV R7, RZ, RZ, -R7 ;  /* 0x000000ffff077224 */ /* 0x000fe400078e0a07 */
[--C-:B------:R-:W-:Y:S01]  /*44d0*/  @!P4 IMAD.IADD R14, R14, 0x1, -R13.reuse ;  /* 0x000000010e0ec824 */ /* 0x100fe200078e0a0d */
[C---:B------:R-:W-:Y:S01]  /*44e0*/  ISETP.GT.U32.AND P4, PT, R13.reuse, R5, PT ;  /* 0x000000050d00720c */ /* 0x040fe20003f84070 */
[----:B------:R-:W-:Y:S01]  /*44f0*/  IMAD R6, R13, R7, R6 ;  /* 0x000000070d067224 */ /* 0x000fe200078e0206 */
[----:B------:R-:W-:Y:S01]  /*4500*/  IABS R7, R3 ;  /* 0x0000000300077213 */ /* 0x000fe20000000000 */
[--C-:B------:R-:W-:Y:S02]  /*4510*/  @!P6 IMAD.IADD R9, R9, 0x1, -R13.reuse ;  /* 0x000000010909e824 */ /* 0x100fe400078e0a0d */
[----:B------:R-:W-:Y:S01]  /*4520*/  @!P1 IMAD.MOV R2, RZ, RZ, -R2 ;  /* 0x000000ffff029224 */ /* 0x000fe200078e0a02 */
[C---:B------:R-:W-:Y:S01]  /*4530*/  ISETP.GT.U32.AND P6, PT, R13.reuse, R6, PT ;  /* 0x000000060d00720c */ /* 0x040fe20003fc4070 */
[----:B------:R-:W-:Y:S01]  /*4540*/  IMAD.MOV.U32 R4, RZ, RZ, R12 ;  /* 0x000000ffff047224 */ /* 0x000fe200078e000c */
[----:B------:R-:W-:Y:S01]  /*4550*/  ISETP.GT.U32.AND P1, PT, R13, R8, PT ;  /* 0x000000080d00720c */ /* 0x000fe20003f24070 */
[----:B------:R-:W-:Y:S01]  /*4560*/  IMAD.HI.U32 R19, R24, R18, RZ ;  /* 0x0000001218137227 */ /* 0x000fe200078e00ff */
[----:B------:R0:W-:Y:S03]  /*4570*/  STL [R1+0xfc], R2 ;  /* 0x0000fc0201007387 */ /* 0x0001e60000100800 */
[----:B------:R-:W-:Y:S01]  /*4580*/  @!P4 IMAD.IADD R5, R5, 0x1, -R13 ;  /* 0x000000010505c824 */ /* 0x000fe200078e0a0d */
[----:B------:R-:W-:Y:S01]  /*4590*/  ISETP.GE.AND P4, PT, R0, RZ, PT ;  /* 0x000000ff0000720c */ /* 0x000fe20003f86270 */
[----:B------:R-:W-:-:S02]  /*45a0*/  @!P2 IMAD.MOV R4, RZ, RZ, -R4 ;  /* 0x000000ffff04a224 */ /* 0x000fc400078e0a04 */
[----:B------:R-:W-:Y:S02]  /*45b0*/  IMAD.MOV R19, RZ, RZ, -R19 ;  /* 0x000000ffff137224 */ /* 0x000fe400078e0a13 */
[----:B------:R-:W-:Y:S01]  /*45c0*/  @!P6 IMAD.IADD R6, R6, 0x1, -R13 ;  /* 0x000000010606e824 */ /* 0x000fe200078e0a0d */
[----:B------:R-:W-:Y:S01]  /*45d0*/  ISETP.GT.U32.AND P6, PT, R13, R5, PT ;  /* 0x000000050d00720c */ /* 0x000fe20003fc4070 */
[----:B0-----:R-:W-:Y:S01]  /*45e0*/  IMAD.MOV.U32 R2, RZ, RZ, R14 ;  /* 0x000000ffff027224 */ /* 0x001fe200078e000e */
[----:B------:R0:W-:Y:S01]  /*45f0*/  STL [R1+0x108], R4 ;  /* 0x0001080401007387 */ /* 0x0001e20000100800 */
[----:B------:R-:W-:-:S04]  /*4600*/  IMAD.HI.U32 R17, R24, R7, RZ ;  /* 0x0000000718117227 */ /* 0x000fc800078e00ff */
[----:B------:R-:W-:Y:S01]  /*4610*/  @!P0 IMAD.MOV R2, RZ, RZ, -R2 ;  /* 0x000000ffff028224 */ /* 0x000fe200078e0a02 */
[C---:B------:R-:W-:Y:S01]  /*4620*/  ISETP.GT.U32.AND P0, PT, R13.reuse, R6, PT ;  /* 0x000000060d00720c */ /* 0x040fe20003f04070 */
[----:B------:R-:W-:Y:S01]  /*4630*/  @!P1 IMAD.IADD R8, R8, 0x1, -R13 ;  /* 0x0000000108089824 */ /* 0x000fe200078e0a0d */
[----:B------:R-:W-:Y:S01]  /*4640*/  ISETP.GE.AND P1, PT, R16, RZ, PT ;  /* 0x000000ff1000720c */ /* 0x000fe20003f26270 */
[C---:B------:R-:W-:Y:S01]  /*4650*/  IMAD R0, R13.reuse, R19, R18 ;  /* 0x000000130d007224 */ /* 0x040fe200078e0212 */
[----:B------:R1:W-:Y:S01]  /*4660*/  STL [R1+0x110], R2 ;  /* 0x0001100201007387 */ /* 0x0003e20000100800 */
[----:B------:R-:W-:Y:S01]  /*4670*/  IMAD.MOV R17, RZ, RZ, -R17 ;  /* 0x000000ffff117224 */ /* 0x000fe200078e0a11 */
[----:B------:R-:W-:Y:S01]  /*4680*/  IABS R16, R11 ;  /* 0x0000000b00107213 */ /* 0x000fe20000000000 */
[----:B0-----:R-:W-:Y:S01]  /*4690*/  IMAD.MOV.U32 R4, RZ, RZ, R9 ;  /* 0x000000ffff047224 */ /* 0x001fe200078e0009 */
[C---:B------:R-:W-:Y:S01]  /*46a0*/  ISETP.GT.U32.AND P2, PT, R13.reuse, R0, PT ;  /* 0x000000000d00720c */ /* 0x040fe20003f44070 */
[----:B------:R-:W-:Y:S01]  /*46b0*/  IMAD R7, R13, R17, R7 ;  /* 0x000000110d077224 */ /* 0x000fe200078e0207 */
[----:B------:R-:W-:Y:S01]  /*46c0*/  LOP3.LUT R9, R15, 0xb4, RZ, 0xfc, !PT ;  /* 0x000000b40f097812 */ /* 0x000fe200078efcff */
[----:B------:R-:W-:Y:S01]  /*46d0*/  @!P5 IMAD.MOV R4, RZ, RZ, -R4 ;  /* 0x000000ffff04d224 */ /* 0x000fe200078e0a04 */
[----:B------:R-:W-:Y:S01]  /*46e0*/  ISETP.GE.AND P5, PT, R10, RZ, PT ;  /* 0x000000ff0a00720c */ /* 0x000fe20003fa6270 */
[----:B------:R-:W-:Y:S01]  /*46f0*/  @!P6 IMAD.IADD R5, R5, 0x1, -R13 ;  /* 0x000000010505e824 */ /* 0x000fe200078e0a0d */
[----:B------:R-:W-:Y:S01]  /*4700*/  ISETP.GT.U32.AND P6, PT, R13, R7, PT ;  /* 0x000000070d00720c */ /* 0x000fe20003fc4070 */
[----:B-1----:R-:W-:Y:S01]  /*4710*/  IMAD.MOV.U32 R2, RZ, RZ, R8 ;  /* 0x000000ffff027224 */ /* 0x002fe200078e0008 */
[----:B------:R-:W-:Y:S01]  /*4720*/  STL [R1+0x128], R4 ;  /* 0x0001280401007387 */ /* 0x000fe20000100800 */
[----:B------:R-:W-:Y:S01]  /*4730*/  IMAD.HI.U32 R8, R24, R16, RZ ;  /* 0x0000001018087227 */ /* 0x000fe200078e00ff */
[----:B------:R-:W-:-:S02]  /*4740*/  IABS R12, R9 ;  /* 0x00000009000c7213 */ /* 0x000fc40000000000 */
[----:B------:R-:W-:Y:S01]  /*4750*/  LOP3.LUT R10, R15, 0xa8, RZ, 0xfc, !PT ;  /* 0x000000a80f0a7812 */ /* 0x000fe200078efcff */
[----:B------:R-:W-:Y:S01]  /*4760*/  @!P3 IMAD.MOV R2, RZ, RZ, -R2 ;  /* 0x000000ffff02b224 */ /* 0x000fe200078e0a02 */
[----:B------:R-:W-:Y:S01]  /*4770*/  ISETP.GE.AND P3, PT, R3, RZ, PT ;  /* 0x000000ff0300720c */ /* 0x000fe20003f66270 */
[----:B------:R-:W-:Y:S01]  /*4780*/  IMAD.MOV R8, RZ, RZ, -R8 ;  /* 0x000000ffff087224 */ /* 0x000fe200078e0a08 */
[----:B------:R-:W-:Y:S01]  /*4790*/  LOP3.LUT R3, R15, 0xb6, RZ, 0xfc, !PT ;  /* 0x000000b60f037812 */ /* 0x000fe200078efcff */
[--C-:B------:R-:W-:Y:S01]  /*47a0*/  @!P0 IMAD.IADD R6, R6, 0x1, -R13.reuse ;  /* 0x0000000106068824 */ /* 0x100fe200078e0a0d */
[----:B------:R0:W-:Y:S01]  /*47b0*/  STL [R1+0x194], R2 ;  /* 0x0001940201007387 */ /* 0x0001e20000100800 */
[--C-:B------:R-:W-:Y:S01]  /*47c0*/  @!P2 IMAD.IADD R0, R0, 0x1, -R13.reuse ;  /* 0x000000010000a824 */ /* 0x100fe200078e0a0d */
[----:B------:R-:W-:Y:S01]  /*47d0*/  ISETP.GE.AND P0, PT, R11, RZ, PT ;  /* 0x000000ff0b00720c */ /* 0x000fe20003f06270 */
[----:B------:R-:W-:Y:S01]  /*47e0*/  IMAD R18, R13, R8, R16 ;  /* 0x000000080d127224 */ /* 0x000fe200078e0210 */
[----:B------:R-:W-:Y:S01]  /*47f0*/  IABS R11, R3 ;  /* 0x00000003000b7213 */ /* 0x000fe20000000000 */
[----:B------:R-:W-:Y:S01]  /*4800*/  @!P6 IMAD.IADD R7, R7, 0x1, -R13 ;  /* 0x000000010707e824 */ /* 0x000fe200078e0a0d */
[----:B------:R-:W-:-:S02]  /*4810*/  ISETP.GT.U32.AND P6, PT, R13, R0, PT ;  /* 0x000000000d00720c */ /* 0x000fc40003fc4070 */
[----:B------:R-:W-:Y:S01]  /*4820*/  LOP3.LUT R8, R15, 0xb2, RZ, 0xfc, !PT ;  /* 0x000000b20f087812 */ /* 0x000fe200078efcff */
[----:B0-----:R-:W-:Y:S01]  /*4830*/  IMAD.MOV.U32 R2, RZ, RZ, R5 ;  /* 0x000000ffff027224 */ /* 0x001fe200078e0005 */
[----:B------:R-:W-:Y:S01]  /*4840*/  ISETP.GE.AND P2, PT, R3, RZ, PT ;  /* 0x000000ff0300720c */ /* 0x000fe20003f46270 */
[----:B------:R-:W-:Y:S01]  /*4850*/  IMAD.HI.U32 R5, R24, R11, RZ ;  /* 0x0000000b18057227 */ /* 0x000fe200078e00ff */
[----:B------:R-:W-:Y:S02]  /*4860*/  IABS R16, R8 ;  /* 0x0000000800107213 */ /* 0x000fe40000000000 */
[----:B------:R-:W-:Y:S01]  /*4870*/  LOP3.LUT R3, R15, 0xb0, RZ, 0xfc, !PT ;  /* 0x000000b00f037812 */ /* 0x000fe200078efcff */
[----:B------:R-:W-:Y:S01]  /*4880*/  @!P1 IMAD.MOV R2, RZ, RZ, -R2 ;  /* 0x000000ffff029224 */ /* 0x000fe200078e0a02 */
[C---:B------:R-:W-:Y:S01]  /*4890*/  ISETP.GT.U32.AND P1, PT, R13.reuse, R7, PT ;  /* 0x000000070d00720c */ /* 0x040fe20003f24070 */
[----:B------:R-:W-:Y:S01]  /*48a0*/  IMAD.MOV R5, RZ, RZ, -R5 ;  /* 0x000000ffff057224 */ /* 0x000fe200078e0a05 */
[----:B------:R-:W-:Y:S01]  /*48b0*/  IABS R14, R3 ;  /* 0x00000003000e7213 */ /* 0x000fe20000000000 */
[----:B------:R-:W-:Y:S01]  /*48c0*/  @!P6 IMAD.IADD R0, R0, 0x1, -R13 ;  /* 0x000000010000e824 */ /* 0x000fe200078e0a0d */
[----:B------:R0:W-:Y:S01]  /*48d0*/  STL [R1+0x190], R2 ;  /* 0x0001900201007387 */ /* 0x0001e20000100800 */
[----:B------:R-:W-:-:S02]  /*48e0*/  IMAD R11, R13, R5, R11 ;  /* 0x000000050d0b7224 */ /* 0x000fc400078e020b */
[----:B------:R-:W-:-:S03]  /*48f0*/  IMAD.HI.U32 R5, R24, R12, RZ ;  /* 0x0000000c18057227 */ /* 0x000fc600078e00ff */
[----:B------:R-:W-:-:S03]  /*4900*/  ISETP.GT.U32.AND P6, PT, R13, R11, PT ;  /* 0x0000000b0d00720c */ /* 0x000fc60003fc4070 */
[----:B------:R-:W-:Y:S01]  /*4910*/  @!P1 IMAD.IADD R7, R7, 0x1, -R13 ;  /* 0x0000000107079824 */ /* 0x000fe200078e0a0d */
[----:B------:R-:W-:Y:S01]  /*4920*/  ISETP.GE.AND P1, PT, R9, RZ, PT ;  /* 0x000000ff0900720c */ /* 0x000fe20003f26270 */
[----:B0-----:R-:W-:Y:S02]  /*4930*/  IMAD.MOV.U32 R2, RZ, RZ, R6 ;  /* 0x000000ffff027224 */ /* 0x001fe400078e0006 */
[----:B------:R-:W-:-:S04]  /*4940*/  IMAD.HI.U32 R6, R24, R16, RZ ;  /* 0x0000001018067227 */ /* 0x000fc800078e00ff */
[----:B------:R-:W-:Y:S01]  /*4950*/  @!P4 IMAD.MOV R2, RZ, RZ, -R2 ;  /* 0x000000ffff02c224 */ /* 0x000fe200078e0a02 */
[C---:B------:R-:W-:Y:S01]  /*4960*/  ISETP.GT.U32.AND P4, PT, R13.reuse, R18, PT ;  /* 0x000000120d00720c */ /* 0x040fe20003f84070 */
[----:B------:R-:W-:Y:S02]  /*4970*/  IMAD.MOV R9, RZ, RZ, -R5 ;  /* 0x000000ffff097224 */ /* 0x000fe400078e0a05 */
[----:B------:R-:W-:Y:S01]  /*4980*/  IMAD.MOV R6, RZ, RZ, -R6 ;  /* 0x000000ffff067224 */ /* 0x000fe200078e0a06 */
[----:B------:R0:W-:Y:S01]  /*4990*/  STL [R1+0x18c], R2 ;  /* 0x00018c0201007387 */ /* 0x0001e20000100800 */
[----:B------:R-:W-:Y:S01]  /*49a0*/  IMAD R12, R13, R9, R12 ;  /* 0x000000090d0c7224 */ /* 0x000fe200078e020c */
[----:B------:R-:W-:Y:S01]  /*49b0*/  LOP3.LUT R9, R15, 0xae, RZ, 0xfc, !PT ;  /* 0x000000ae0f097812 */ /* 0x000fe200078efcff */
[----:B------:R-:W-:Y:S02]  /*49c0*/  @!P6 IMAD.IADD R11, R11, 0x1, -R13 ;  /* 0x000000010b0be824 */ /* 0x000fe400078e0a0d */
[C---:B------:R-:W-:Y:S01]  /*49d0*/  IMAD R16, R13.reuse, R6, R16 ;  /* 0x000000060d107224 */ /* 0x040fe200078e0210 */
[----:B------:R-:W-:Y:S01]  /*49e0*/  IABS R17, R9 ;  /* 0x0000000900117213 */ /* 0x000fe20000000000 */
[----:B------:R-:W-:Y:S01]  /*49f0*/  IMAD.HI.U32 R5, R24, R14, RZ ;  /* 0x0000000e18057227 */ /* 0x000fe200078e00ff */
[----:B------:R-:W-:-:S02]  /*4a00*/  ISETP.GT.U32.AND P6, PT, R13, R11, PT ;  /* 0x0000000b0d00720c */ /* 0x000fc40003fc4070 */
[C---:B------:R-:W-:Y:S01]  /*4a10*/  LOP3.LUT R6, R15.reuse, 0xac, RZ, 0xfc, !PT ;  /* 0x000000ac0f067812 */ /* 0x040fe200078efcff */
[----:B------:R-:W-:Y:S01]  /*4a20*/  @!P4 IMAD.IADD R18, R18, 0x1, -R13 ;  /* 0x000000011212c824 */ /* 0x000fe200078e0a0d */
[----:B------:R-:W-:Y:S01]  /*4a30*/  ISETP.GE.AND P4, PT, R8, RZ, PT ;  /* 0x000000ff0800720c */ /* 0x000fe20003f86270 */
[----:B0-----:R-:W-:Y:S01]  /*4a40*/  IMAD.MOV.U32 R2, RZ, RZ, R0 ;  /* 0x000000ffff027224 */ /* 0x001fe200078e0000 */
[----:B------:R-:W-:Y:S01]  /*4a50*/  LOP3.LUT R0, R15, 0xaa, RZ, 0xfc, !PT ;  /* 0x000000aa0f007812 */ /* 0x000fe200078efcff */
[----:B------:R-:W-:Y:S02]  /*4a60*/  IMAD.MOV R5, RZ, RZ, -R5 ;  /* 0x000000ffff057224 */ /* 0x000fe400078e0a05 */
[----:B------:R-:W-:Y:S01]  /*4a70*/  @!P5 IMAD.MOV R2, RZ, RZ, -R2 ;  /* 0x000000ffff02d224 */ /* 0x000fe200078e0a02 */
[C---:B------:R-:W-:Y:S01]  /*4a80*/  ISETP.GT.U32.AND P5, PT, R13.reuse, R18, PT ;  /* 0x000000120d00720c */ /* 0x040fe20003fa4070 */
[----:B------:R-:W-:Y:S01]  /*4a90*/  IMAD R14, R13, R5, R14 ;  /* 0x000000050d0e7224 */ /* 0x000fe200078e020e */
[----:B------:R-:W-:Y:S01]  /*4aa0*/  IABS R5, R10 ;  /* 0x0000000a00057213 */ /* 0x000fe20000000000 */
[----:B------:R-:W-:Y:S01]  /*4ab0*/  @!P6 IMAD.IADD R11, R11, 0x1, -R13 ;  /* 0x000000010b0be824 */ /* 0x000fe200078e0a0d */
[----:B------:R0:W-:Y:S01]  /*4ac0*/  STL [R1+0x188], R2 ;  /* 0x0001880201007387 */ /* 0x0001e20000100800 */
[----:B------:R-:W-:Y:S01]  /*4ad0*/  IMAD.HI.U32 R19, R24, R17, RZ ;  /* 0x0000001118137227 */ /* 0x000fe200078e00ff */
[----:B------:R-:W-:-:S02]  /*4ae0*/  ISETP.GT.U32.AND P6, PT, R13, R14, PT ;  /* 0x0000000e0d00720c */ /* 0x000fc40003fc4070 */
[----:B------:R-:W-:Y:S01]  /*4af0*/  IABS R8, R0 ;  /* 0x0000000000087213 */ /* 0x000fe20000000000 */
[----:B------:R-:W-:-:S04]  /*4b00*/  IMAD.MOV R19, RZ, RZ, -R19 ;  /* 0x000000ffff137224 */ /* 0x000fc800078e0a13 */
[----:B------:R-:W-:Y:S01]  /*4b10*/  @!P5 IMAD.IADD R18, R18, 0x1, -R13 ;  /* 0x000000011212d824 */ /* 0x000fe200078e0a0d */
[C---:B------:R-:W-:Y:S01]  /*4b20*/  ISETP.GT.U32.AND P5, PT, R13.reuse, R16, PT ;  /* 0x000000100d00720c */ /* 0x040fe20003fa4070 */
[----:B0-----:R-:W-:Y:S01]  /*4b30*/  IMAD.MOV.U32 R2, RZ, RZ, R7 ;  /* 0x000000ffff027224 */ /* 0x001fe200078e0007 */
[----:B------:R-:W-:Y:S01]  /*4b40*/  IABS R7, R6 ;  /* 0x0000000600077213 */ /* 0x000fe20000000000 */
[----:B------:R-:W-:Y:S02]  /*4b50*/  IMAD.MOV.U32 R4, RZ, RZ, R18 ;  /* 0x000000ffff047224 */ /* 0x000fe400078e0012 */
[----:B------:R-:W-:Y:S01]  /*4b60*/  @!P3 IMAD.MOV R2, RZ, RZ, -R2 ;  /* 0x000000ffff02b224 */ /* 0x000fe200078e0a02 */
[C---:B------:R-:W-:Y:S01]  /*4b70*/  ISETP.GT.U32.AND P3, PT, R13.reuse, R12, PT ;  /* 0x0000000c0d00720c */ /* 0x040fe20003f64070 */
[----:B------:R-:W-:Y:S02]  /*4b80*/  @!P6 IMAD.IADD R14, R14, 0x1, -R13 ;  /* 0x000000010e0ee824 */ /* 0x000fe400078e0a0d */
[----:B------:R-:W-:Y:S01]  /*4b90*/  @!P0 IMAD.MOV R4, RZ, RZ, -R4 ;  /* 0x000000ffff048224 */ /* 0x000fe200078e0a04 */
[----:B------:R0:W-:Y:S01]  /*4ba0*/  STL [R1+0x184], R2 ;  /* 0x0001840201007387 */ /* 0x0001e20000100800 */
[----:B------:R-:W-:Y:S01]  /*4bb0*/  IMAD.HI.U32 R18, R24, R8, RZ ;  /* 0x0000000818127227 */ /* 0x000fe200078e00ff */
[----:B------:R-:W-:-:S02]  /*4bc0*/  ISETP.GT.U32.AND P0, PT, R13, R14, PT ;  /* 0x0000000e0d00720c */ /* 0x000fc40003f04070 */
[----:B------:R-:W-:Y:S01]  /*4bd0*/  STL [R1+0x180], R4 ;  /* 0x0001800401007387 */ /* 0x000fe20000100800 */
[--C-:B------:R-:W-:Y:S02]  /*4be0*/  @!P5 IMAD.IADD R16, R16, 0x1, -R13.reuse ;  /* 0x000000011010d824 */ /* 0x100fe400078e0a0d */
[----:B------:R-:W-:Y:S02]  /*4bf0*/  IMAD.MOV R18, RZ, RZ, -R18 ;  /* 0x000000ffff127224 */ /* 0x000fe400078e0a12 */
[----:B------:R-:W-:Y:S01]  /*4c00*/  @!P3 IMAD.IADD R12, R12, 0x1, -R13 ;  /* 0x000000010c0cb824 */ /* 0x000fe200078e0a0d */
[----:B------:R-:W-:Y:S01]  /*4c10*/  ISETP.GE.AND P3, PT, R3, RZ, PT ;  /* 0x000000ff0300720c */ /* 0x000fe20003f66270 */
[----:B0-----:R-:W-:Y:S01]  /*4c20*/  IMAD.MOV.U32 R2, RZ, RZ, R11 ;  /* 0x000000ffff027224 */ /* 0x001fe200078e000b */
[C---:B------:R-:W-:Y:S01]  /*4c30*/  ISETP.GT.U32.AND P6, PT, R13.reuse, R16, PT ;  /* 0x000000100d00720c */ /* 0x040fe20003fc4070 */
[----:B------:R-:W-:Y:S01]  /*4c40*/  IMAD.HI.U32 R3, R24, R7, RZ ;  /* 0x0000000718037227 */ /* 0x000fe200078e00ff */
[----:B------:R-:W-:-:S03]  /*4c50*/  ISETP.GT.U32.AND P5, PT, R13, R12, PT ;  /* 0x0000000c0d00720c */ /* 0x000fc60003fa4070 */
[----:B------:R-:W-:Y:S01]  /*4c60*/  @!P2 IMAD.MOV R2, RZ, RZ, -R2 ;  /* 0x000000ffff02a224 */ /* 0x000fe200078e0a02 */
[----:B------:R-:W-:Y:S01]  /*4c70*/  ISETP.GE.AND P2, PT, R9, RZ, PT ;  /* 0x000000ff0900720c */ /* 0x000fe20003f46270 */
[----:B------:R-:W-:Y:S01]  /*4c80*/  IMAD R9, R13, R19, R17 ;  /* 0x000000130d097224 */ /* 0x000fe200078e0211 */
[----:B------:R-:W-:Y:S01]  /*4c90*/  LOP3.LUT R19, R15, 0x9a, RZ, 0xfc, !PT ;  /* 0x0000009a0f137812 */ /* 0x000fe200078efcff */
[----:B------:R-:W-:Y:S01]  /*4ca0*/  IMAD.MOV R3, RZ, RZ, -R3 ;  /* 0x000000ffff037224 */ /* 0x000fe200078e0a03 */
[----:B------:R0:W-:Y:S01]  /*4cb0*/  STL [R1+0x17c], R2 ;  /* 0x00017c0201007387 */ /* 0x0001e20000100800 */
[----:B------:R-:W-:-:S04]  /*4cc0*/  IMAD.HI.U32 R17, R24, R5, RZ ;  /* 0x0000000518117227 */ /* 0x000fc800078e00ff */
[----:B------:R-:W-:Y:S01]  /*4cd0*/  @!P5 IMAD.IADD R12, R12, 0x1, -R13 ;  /* 0x000000010c0cd824 */ /* 0x000fe200078e0a0d */
[C---:B------:R-:W-:Y:S01]  /*4ce0*/  ISETP.GT.U32.AND P5, PT, R13.reuse, R9, PT ;  /* 0x000000090d00720c */ /* 0x040fe20003fa4070 */
[----:B------:R-:W-:Y:S01]  /*4cf0*/  IMAD R7, R13, R3, R7 ;  /* 0x000000030d077224 */ /* 0x000fe200078e0207 */
[----:B------:R-:W-:Y:S01]  /*4d00*/  LOP3.LUT R3, R15, 0xa6, RZ, 0xfc, !PT ;  /* 0x000000a60f037812 */ /* 0x000fe200078efcff */
[----:B------:R-:W-:Y:S02]  /*4d10*/  @!P6 IMAD.IADD R16, R16, 0x1, -R13 ;  /* 0x000000011010e824 */ /* 0x000fe400078e0a0d */
[----:B------:R-:W-:Y:S01]  /*4d20*/  IMAD.MOV R17, RZ, RZ, -R17 ;  /* 0x000000ffff117224 */ /* 0x000fe200078e0a11 */
[C---:B------:R-:W-:Y:S01]  /*4d30*/  ISETP.GT.U32.AND P6, PT, R13.reuse, R7, PT ;  /* 0x000000070d00720c */ /* 0x040fe20003fc4070 */
[----:B0-----:R-:W-:Y:S01]  /*4d40*/  IMAD.MOV.U32 R2, RZ, RZ, R12 ;  /* 0x000000ffff027224 */ /* 0x001fe200078e000c */
[----:B------:R-:W-:Y:S01]  /*4d50*/  IABS R11, R3 ;  /* 0x00000003000b7213 */ /* 0x000fe20000000000 */
[----:B------:R-:W-:-:S02]  /*4d60*/  IMAD R5, R13, R17, R5 ;  /* 0x000000110d057224 */ /* 0x000fc400078e0205 */
[----:B------:R-:W-:Y:S02]  /*4d70*/  @!P1 IMAD.MOV R2, RZ, RZ, -R2 ;  /* 0x000000ffff029224 */ /* 0x000fe400078e0a02 */
[--C-:B------:R-:W-:Y:S02]  /*4d80*/  @!P5 IMAD.IADD R9, R9, 0x1, -R13.reuse ;  /* 0x000000010909d824 */ /* 0x100fe400078e0a0d */
[----:B------:R-:W-:Y:S01]  /*4d90*/  IMAD.MOV.U32 R4, RZ, RZ, R16 ;  /* 0x000000ffff047224 */ /* 0x000fe200078e0010 */
[----:B------:R0:W-:Y:S01]  /*4da0*/  STL [R1+0x150], R2 ;  /* 0x0001500201007387 */ /* 0x0001e20000100800 */
[--C-:B------:R-:W-:Y:S01]  /*4db0*/  @!P0 IMAD.IADD R14, R14, 0x1, -R13.reuse ;  /* 0x000000010e0e8824 */ /* 0x100fe200078e0a0d */
[C---:B------:R-:W-:Y:S01]  /*4dc0*/  ISETP.GT.U32.AND P1, PT, R13.reuse, R9, PT ;  /* 0x000000090d00720c */ /* 0x040fe20003f24070 */
[----:B------:R-:W-:Y:S01]  /*4dd0*/  @!P4 IMAD.MOV R4, RZ, RZ, -R4 ;  /* 0x000000ffff04c224 */ /* 0x000fe200078e0a04 */
[----:B------:R-:W-:Y:S01]  /*4de0*/  ISETP.GT.U32.AND P4, PT, R13, R5, PT ;  /* 0x000000050d00720c */ /* 0x000fe20003f84070 */
[--C-:B------:R-:W-:Y:S01]  /*4df0*/  @!P6 IMAD.IADD R7, R7, 0x1, -R13.reuse ;  /* 0x000000010707e824 */ /* 0x100fe200078e0a0d */
[----:B------:R-:W-:Y:S01]  /*4e00*/  ISETP.GE.AND P0, PT, R6, RZ, PT ;  /* 0x000000ff0600720c */ /* 0x000fe20003f06270 */
[----:B------:R-:W-:Y:S01]  /*4e10*/  IMAD R6, R13, R18, R8 ;  /* 0x000000120d067224 */ /* 0x000fe200078e0208 */
[----:B------:R-:W-:Y:S01]  /*4e20*/  LOP3.LUT R8, R15, 0xa4, RZ, 0xfc, !PT ;  /* 0x000000a40f087812 */ /* 0x000fe200078efcff */
[----:B------:R-:W-:Y:S01]  /*4e30*/  IMAD.HI.U32 R17, R24, R11, RZ ;  /* 0x0000000b18117227 */ /* 0x000fe200078e00ff */
[C---:B------:R-:W-:Y:S01]  /*4e40*/  ISETP.GT.U32.AND P6, PT, R13.reuse, R7, PT ;  /* 0x000000070d00720c */ /* 0x040fe20003fc4070 */
[----:B------:R-:W-:Y:S01]  /*4e50*/  STL [R1+0x15c], R4 ;  /* 0x00015c0401007387 */ /* 0x000fe20000100800 */
[----:B------:R-:W-:Y:S01]  /*4e60*/  ISETP.GT.U32.AND P5, PT, R13, R6, PT ;  /* 0x000000060d00720c */ /* 0x000fe20003fa4070 */
[----:B0-----:R-:W-:Y:S01]  /*4e70*/  IMAD.MOV.U32 R2, RZ, RZ, R14 ;  /* 0x000000ffff027224 */ /* 0x001fe200078e000e */
[----:B------:R-:W-:Y:S01]  /*4e80*/  IABS R12, R8 ;  /* 0x00000008000c7213 */ /* 0x000fe20000000000 */
[----:B------:R-:W-:Y:S01]  /*4e90*/  @!P1 IMAD.IADD R9, R9, 0x1, -R13 ;  /* 0x0000000109099824 */ /* 0x000fe200078e0a0d */
[----:B------:R-:W-:Y:S01]  /*4ea0*/  ISETP.GE.AND P1, PT, R10, RZ, PT ;  /* 0x000000ff0a00720c */ /* 0x000fe20003f26270 */
[----:B------:R-:W-:Y:S01]  /*4eb0*/  @!P3 IMAD.MOV R2, RZ, RZ, -R2 ;  /* 0x000000ffff02b224 */ /* 0x000fe200078e0a02 */
[----:B------:R-:W-:Y:S01]  /*4ec0*/  ISETP.GE.AND P3, PT, R0, RZ, PT ;  /* 0x000000ff0000720c */ /* 0x000fe20003f66270 */
[----:B------:R-:W-:Y:S01]  /*4ed0*/  IMAD.MOV R16, RZ, RZ, -R17 ;  /* 0x000000ffff107224 */ /* 0x000fe200078e0a11 */
[----:B------:R-:W-:Y:S01]  /*4ee0*/  LOP3.LUT R14, R15, 0x98, RZ, 0xfc, !PT ;  /* 0x000000980f0e7812 */ /* 0x000fe200078efcff */
[----:B------:R-:W-:Y:S01]  /*4ef0*/  @!P4 IMAD.IADD R5, R5, 0x1, -R13 ;  /* 0x000000010505c824 */ /* 0x000fe200078e0a0d */
[----:B------:R0:W-:Y:S01]  /*4f00*/  STL [R1+0x160], R2 ;  /* 0x0001600201007387 */ /* 0x0001e20000100800 */
[----:B------:R-:W-:Y:S01]  /*4f10*/  IMAD R0, R13, R16, R11 ;  /* 0x000000100d007224 */ /* 0x000fe200078e020b */
[----:B------:R-:W-:Y:S01]  /*4f20*/  ISETP.GE.AND P4, PT, R3, RZ, PT ;  /* 0x000000ff0300720c */ /* 0x000fe20003f86270 */
[----:B------:R-:W-:Y:S01]  /*4f30*/  IMAD.HI.U32 R10, R24, R12, RZ ;  /* 0x0000000c180a7227 */ /* 0x000fe200078e00ff */
[----:B------:R-:W-:-:S02]  /*4f40*/  LOP3.LUT R11, R15, 0xa2, RZ, 0xfc, !PT ;  /* 0x000000a20f0b7812 */ /* 0x000fc400078efcff */
[----:B------:R-:W-:Y:S01]  /*4f50*/  IABS R17, R14 ;  /* 0x0000000e00117213 */ /* 0x000fe20000000000 */
[----:B------:R-:W-:Y:S01]  /*4f60*/  @!P6 IMAD.IADD R7, R7, 0x1, -R13 ;  /* 0x000000010707e824 */ /* 0x000fe200078e0a0d */
[----:B------:R-:W-:Y:S01]  /*4f70*/  ISETP.GT.U32.AND P6, PT, R13, R0, PT ;  /* 0x000000000d00720c */ /* 0x000fe20003fc4070 */
[----:B------:R-:W-:Y:S01]  /*4f80*/  IMAD.MOV R10, RZ, RZ, -R10 ;  /* 0x000000ffff0a7224 */ /* 0x000fe200078e0a0a */
[----:B------:R-:W-:Y:S01]  /*4f90*/  IABS R18, R11 ;  /* 0x0000000b00127213 */ /* 0x000fe20000000000 */
[----:B0-----:R-:W-:Y:S01]  /*4fa0*/  IMAD.MOV.U32 R2, RZ, RZ, R9 ;  /* 0x000000ffff027224 */ /* 0x001fe200078e0009 */
[----:B------:R-:W-:Y:S01]  /*4fb0*/  LOP3.LUT R9, R15, 0x9e, RZ, 0xfc, !PT ;  /* 0x0000009e0f097812 */ /* 0x000fe200078efcff */
[----:B------:R-:W-:Y:S02]  /*4fc0*/  @!P5 IMAD.IADD R6, R6, 0x1, -R13 ;  /* 0x000000010606d824 */ /* 0x000fe400078e0a0d */
[----:B------:R-:W-:Y:S01]  /*4fd0*/  @!P2 IMAD.MOV R2, RZ, RZ, -R2 ;  /* 0x000000ffff02a224 */ /* 0x000fe200078e0a02 */
[C---:B------:R-:W-:Y:S01]  /*4fe0*/  ISETP.GT.U32.AND P2, PT, R13.reuse, R5, PT ;  /* 0x000000050d00720c */ /* 0x040fe20003f44070 */
[C---:B------:R-:W-:Y:S01]  /*4ff0*/  IMAD R3, R13.reuse, R10, R12 ;  /* 0x0000000a0d037224 */ /* 0x040fe200078e020c */
[----:B------:R-:W-:-:S02]  /*5000*/  ISETP.GT.U32.AND P5, PT, R13, R6, PT ;  /* 0x000000060d00720c */ /* 0x000fc40003fa4070 */
[----:B------:R0:W-:Y:S01]  /*5010*/  STL [R1+0x164], R2 ;  /* 0x0001640201007387 */ /* 0x0001e20000100800 */
[----:B------:R-:W-:Y:S01]  /*5020*/  @!P6 IMAD.IADD R0, R0, 0x1, -R13 ;  /* 0x000000010000e824 */ /* 0x000fe200078e0a0d */
[----:B------:R-:W-:-:S04]  /*5030*/  LOP3.LUT R10, R15, 0xa0, RZ, 0xfc, !PT ;  /* 0x000000a00f0a7812 */ /* 0x000fc800078efcff */
[----:B------:R-:W-:-:S03]  /*5040*/  ISETP.GT.U32.AND P6, PT, R13, R0, PT ;  /* 0x000000000d00720c */ /* 0x000fc60003fc4070 */
[----:B------:R-:W-:Y:S01]  /*5050*/  @!P2 IMAD.IADD R5, R5, 0x1, -R13 ;  /* 0x000000010505a824 */ /* 0x000fe200078e0a0d */
[----:B------:R-:W-:Y:S01]  /*5060*/  ISETP.GT.U32.AND P2, PT, R13, R3, PT ;  /* 0x000000030d00720c */ /* 0x000fe20003f44070 */
[----:B0-----:R-:W-:Y:S02]  /*5070*/  IMAD.MOV.U32 R2, RZ, RZ, R7 ;  /* 0x000000ffff027224 */ /* 0x001fe400078e0007 */
[--C-:B------:R-:W-:Y:S01]  /*5080*/  @!P5 IMAD.IADD R6, R6, 0x1, -R13.reuse ;  /* 0x000000010606d824 */ /* 0x100fe200078e0a0d */
[----:B------:R-:W-:Y:S01]  /*5090*/  ISETP.GE.AND P5, PT, R8, RZ, PT ;  /* 0x000000ff0800720c */ /* 0x000fe20003fa6270 */
[----:B------:R-:W-:Y:S01]  /*50a0*/  @!P0 IMAD.MOV R2, RZ, RZ, -R2 ;  /* 0x000000ffff028224 */ /* 0x000fe200078e0a02 */
[----:B------:R-:W-:Y:S01]  /*50b0*/  LOP3.LUT R8, R15, 0x9c, RZ, 0xfc, !PT ;  /* 0x0000009c0f087812 */ /* 0x000fe200078efcff */
[----:B------:R-:W-:Y:S01]  /*50c0*/  IMAD.MOV.U32 R4, RZ, RZ, R6 ;  /* 0x000000ffff047224 */ /* 0x000fe200078e0006 */
[----:B------:R-:W-:Y:S01]  /*50d0*/  ISETP.GE.AND P0, PT, R11, RZ, PT ;  /* 0x000000ff0b00720c */ /* 0x000fe20003f06270 */
[----:B------:R-:W-:Y:S01]  /*50e0*/  IMAD.HI.U32 R7, R24, R18, RZ ;  /* 0x0000001218077227 */ /* 0x000fe200078e00ff */
[----:B------:R0:W-:Y:S03]  /*50f0*/  STL [R1+0x168], R2 ;  /* 0x0001680201007387 */ /* 0x0001e60000100800 */
[----:B------:R-:W-:-:S02]  /*5100*/  @!P2 IMAD.IADD R3, R3, 0x1, -R13 ;  /* 0x000000010303a824 */ /* 0x000fc400078e0a0d */
[----:B------:R-:W-:Y:S01]  /*5110*/  @!P3 IMAD.MOV R4, RZ, RZ, -R4 ;  /* 0x000000ffff04b224 */ /* 0x000fe200078e0a04 */
[----:B------:R-:W-:Y:S01]  /*5120*/  ISETP.GE.AND P3, PT, R10, RZ, PT ;  /* 0x000000ff0a00720c */ /* 0x000fe20003f66270 */
[----:B------:R-:W-:Y:S01]  /*5130*/  @!P6 IMAD.IADD R0, R0, 0x1, -R13 ;  /* 0x000000010000e824 */ /* 0x000fe200078e0a0d */
[C---:B------:R-:W-:Y:S01]  /*5140*/  ISETP.GT.U32.AND P2, PT, R13.reuse, R3, PT ;  /* 0x000000030d00720c */ /* 0x040fe20003f44070 */
[----:B------:R-:W-:Y:S01]  /*5150*/  IMAD.MOV R7, RZ, RZ, -R7 ;  /* 0x000000ffff077224 */ /* 0x000fe200078e0a07 */
[----:B------:R-:W-:Y:S01]  /*5160*/  IABS R10, R10 ;  /* 0x0000000a000a7213 */ /* 0x000fe20000000000 */
[----:B0-----:R-:W-:Y:S01]  /*5170*/  IMAD.MOV.U32 R2, RZ, RZ, R5 ;  /* 0x000000ffff027224 */ /* 0x001fe200078e0005 */
[----:B------:R-:W-:Y:S01]  /*5180*/  STL [R1+0x16c], R4 ;  /* 0x00016c0401007387 */ /* 0x000fe20000100800 */
[----:B------:R-:W-:Y:S01]  /*5190*/  IMAD R18, R13, R7, R18 ;  /* 0x000000070d127224 */ /* 0x000fe200078e0212 */
[----:B------:R-:W-:Y:S01]  /*51a0*/  ISETP.GE.AND P6, PT, R8, RZ, PT ;  /* 0x000000ff0800720c */ /* 0x000fe20003fc6270 */
[----:B------:R-:W-:Y:S01]  /*51b0*/  @!P1 IMAD.MOV R2, RZ, RZ, -R2 ;  /* 0x000000ffff029224 */ /* 0x000fe200078e0a02 */
[----:B------:R-:W-:Y:S01]  /*51c0*/  ISETP.GE.AND P1, PT, R9, RZ, PT ;  /* 0x000000ff0900720c */ /* 0x000fe20003f26270 */
[----:B------:R-:W-:Y:S01]  /*51d0*/  IMAD.HI.U32 R6, R24, R10, RZ ;  /* 0x0000000a18067227 */ /* 0x000fe200078e00ff */
[----:B------:R-:W-:-:S02]  /*51e0*/  IABS R9, R9 ;  /* 0x0000000900097213 */ /* 0x000fc40000000000 */
[----:B------:R0:W-:Y:S01]  /*51f0*/  STL [R1+0x178], R2 ;  /* 0x0001780201007387 */ /* 0x0001e20000100800 */
[----:B------:R-:W-:Y:S01]  /*5200*/  IMAD.MOV R6, RZ, RZ, -R6 ;  /* 0x000000ffff067224 */ /* 0x000fe200078e0a06 */
[----:B------:R-:W-:Y:S01]  /*5210*/  IABS R8, R8 ;  /* 0x0000000800087213 */ /* 0x000fe20000000000 */
[----:B------:R-:W-:-:S04]  /*5220*/  IMAD.HI.U32 R5, R24, R9, RZ ;  /* 0x0000000918057227 */ /* 0x000fc800078e00ff */
[----:B------:R-:W-:Y:S02]  /*5230*/  IMAD.MOV R5, RZ, RZ, -R5 ;  /* 0x000000ffff057224 */ /* 0x000fe400078e0a05 */
[----:B------:R-:W-:Y:S02]  /*5240*/  @!P2 IMAD.IADD R3, R3, 0x1, -R13 ;  /* 0x000000010303a824 */ /* 0x000fe400078e0a0d */
[----:B0-----:R-:W-:Y:S02]  /*5250*/  IMAD.MOV.U32 R2, RZ, RZ, R0 ;  /* 0x000000ffff027224 */ /* 0x001fe400078e0000 */
[----:B------:R-:W-:Y:S01]  /*5260*/  IMAD R10, R13, R6, R10 ;  /* 0x000000060d0a7224 */ /* 0x000fe200078e020a */
[----:B------:R-:W-:Y:S01]  /*5270*/  LOP3.LUT R6, R15, 0x94, RZ, 0xfc, !PT ;  /* 0x000000940f067812 */ /* 0x000fe200078efcff */
[----:B------:R-:W-:Y:S01]  /*5280*/  @!P4 IMAD.MOV R2, RZ, RZ, -R2 ;  /* 0x000000ffff02c224 */ /* 0x000fe200078e0a02 */
[C---:B------:R-:W-:Y:S01]  /*5290*/  ISETP.GT.U32.AND P4, PT, R13.reuse, R18, PT ;  /* 0x000000120d00720c */ /* 0x040fe20003f84070 */
[C---:B------:R-:W-:Y:S01]  /*52a0*/  IMAD R9, R13.reuse, R5, R9 ;  /* 0x000000050d097224 */ /* 0x040fe200078e0209 */
[----:B------:R-:W-:Y:S01]  /*52b0*/  ISETP.GT.U32.AND P2, PT, R13, R10, PT ;  /* 0x0000000a0d00720c */ /* 0x000fe20003f44070 */
[----:B------:R-:W-:Y:S01]  /*52c0*/  IMAD.HI.U32 R0, R24, R8, RZ ;  /* 0x0000000818007227 */ /* 0x000fe200078e00ff */
[----:B------:R0:W-:Y:S01]  /*52d0*/  STL [R1+0x170], R2 ;  /* 0x0001700201007387 */ /* 0x0001e20000100800 */
[----:B------:R-:W-:-:S02]  /*52e0*/  IABS R16, R6 ;  /* 0x0000000600107213 */ /* 0x000fc40000000000 */
[----:B------:R-:W-:Y:S02]  /*52f0*/  IMAD.MOV R0, RZ, RZ, -R0 ;  /* 0x000000ffff007224 */ /* 0x000fe400078e0a00 */
[----:B------:R-:W-:-:S04]  /*5300*/  IMAD.HI.U32 R5, R24, R17, RZ ;  /* 0x0000001118057227 */ /* 0x000fc800078e00ff */
[----:B------:R-:W-:Y:S02]  /*5310*/  @!P4 IMAD.IADD R18, R18, 0x1, -R13 ;  /* 0x000000011212c824 */ /* 0x000fe400078e0a0d */
[----:B0-----:R-:W-:Y:S01]  /*5320*/  IMAD.MOV.U32 R2, RZ, RZ, R3 ;  /* 0x000000ffff027224 */ /* 0x001fe200078e0003 */
[----:B------:R-:W-:Y:S01]  /*5330*/  IABS R3, R19 ;  /* 0x0000001300037213 */ /* 0x000fe20000000000 */
[----:B------:R-:W-:Y:S01]  /*5340*/  @!P2 IMAD.IADD R10, R10, 0x1, -R13 ;  /* 0x000000010a0aa824 */ /* 0x000fe200078e0a0d */
[C---:B------:R-:W-:Y:S01]  /*5350*/  ISETP.GT.U32.AND P4, PT, R13.reuse, R18, PT ;  /* 0x000000120d00720c */ /* 0x040fe20003f84070 */
[----:B------:R-:W-:Y:S01]  /*5360*/  @!P5 IMAD.MOV R2, RZ, RZ, -R2 ;  /* 0x000000ffff02d224 */ /* 0x000fe200078e0a02 */
[C---:B------:R-:W-:Y:S01]  /*5370*/  ISETP.GT.U32.AND P5, PT, R13.reuse, R9, PT ;  /* 0x000000090d00720c */ /* 0x040fe20003fa4070 */
[C---:B------:R-:W-:Y:S01]  /*5380*/  IMAD R8, R13.reuse, R0, R8 ;  /* 0x000000000d087224 */ /* 0x040fe200078e0208 */
[----:B------:R-:W-:Y:S01]  /*5390*/  ISETP.GT.U32.AND P2, PT, R13, R10, PT ;  /* 0x0000000a0d00720c */ /* 0x000fe20003f44070 */
[----:B------:R-:W-:Y:S01]  /*53a0*/  IMAD.HI.U32 R11, R24, R3, RZ ;  /* 0x00000003180b7227 */ /* 0x000fe200078e00ff */
[----:B------:R0:W-:Y:S01]  /*53b0*/  STL [R1+0x174], R2 ;  /* 0x0001740201007387 */ /* 0x0001e20000100800 */
[----:B------:R-:W-:-:S02]  /*53c0*/  LOP3.LUT R0, R15, 0x96, RZ, 0xfc, !PT ;  /* 0x000000960f007812 */ /* 0x000fc400078efcff */
[----:B------:R-:W-:Y:S02]  /*53d0*/  IMAD.MOV R11, RZ, RZ, -R11 ;  /* 0x000000ffff0b7224 */ /* 0x000fe400078e0a0b */
[----:B------:R-:W-:Y:S01]  /*53e0*/  IMAD.MOV R5, RZ, RZ, -R5 ;  /* 0x000000ffff057224 */ /* 0x000fe200078e0a05 */
[----:B------:R-:W-:Y:S01]  /*53f0*/  IABS R7, R0 ;  /* 0x0000000000077213 */ /* 0x000fe20000000000 */
[--C-:B------:R-:W-:Y:S01]  /*5400*/  @!P4 IMAD.IADD R18, R18, 0x1, -R13.reuse ;  /* 0x000000011212c824 */ /* 0x100fe200078e0a0d */
[----:B------:R-:W-:Y:S01]  /*5410*/  ISETP.GT.U32.AND P4, PT, R13, R8, PT ;  /* 0x000000080d00720c */ /* 0x000fe20003f84070 */
[----:B------:R-:W-:Y:S02]  /*5420*/  @!P5 IMAD.IADD R9, R9, 0x1, -R13 ;  /* 0x000000010909d824 */ /* 0x000fe400078e0a0d */
[C---:B------:R-:W-:Y:S02]  /*5430*/  IMAD R3, R13.reuse, R11, R3 ;  /* 0x0000000b0d037224 */ /* 0x040fe400078e0203 */
[C---:B------:R-:W-:Y:S01]  /*5440*/  IMAD R17, R13.reuse, R5, R17 ;  /* 0x000000050d117224 */ /* 0x040fe200078e0211 */
[C---:B------:R-:W-:Y:S01]  /*5450*/  ISETP.GT.U32.AND P5, PT, R13.reuse, R9, PT ;  /* 0x000000090d00720c */ /* 0x040fe20003fa4070 */
[----:B------:R-:W-:Y:S01]  /*5460*/  @!P2 IMAD.IADD R10, R10, 0x1, -R13 ;  /* 0x000000010a0aa824 */ /* 0x000fe200078e0a0d */
[----:B------:R-:W-:Y:S01]  /*5470*/  ISETP.GT.U32.AND P2, PT, R13, R3, PT ;  /* 0x000000030d00720c */ /* 0x000fe20003f44070 */
[----:B0-----:R-:W-:Y:S01]  /*5480*/  IMAD.MOV.U32 R2, RZ, RZ, R18 ;  /* 0x000000ffff027224 */ /* 0x001fe200078e0012 */
[----:B------:R-:W-:Y:S01]  /*5490*/  LOP3.LUT R5, R15, 0x92, RZ, 0xfc, !PT ;  /* 0x000000920f057812 */ /* 0x000fe200078efcff */
[----:B------:R-:W-:-:S03]  /*54a0*/  IMAD.HI.U32 R12, R24, R7, RZ ;  /* 0x00000007180c7227 */ /* 0x000fc600078e00ff */
[----:B------:R-:W-:Y:S01]  /*54b0*/  IABS R18, R5 ;  /* 0x0000000500127213 */ /* 0x000fe20000000000 */
[--C-:B------:R-:W-:Y:S01]  /*54c0*/  @!P4 IMAD.IADD R8, R8, 0x1, -R13.reuse ;  /* 0x000000010808c824 */ /* 0x100fe200078e0a0d */
[----:B------:R-:W-:Y:S01]  /*54d0*/  ISETP.GE.AND P4, PT, R19, RZ, PT ;  /* 0x000000ff1300720c */ /* 0x000fe20003f86270 */
[----:B------:R-:W-:Y:S02]  /*54e0*/  @!P0 IMAD.MOV R2, RZ, RZ, -R2 ;  /* 0x000000ffff028224 */ /* 0x000fe400078e0a02 */
[--C-:B------:R-:W-:Y:S01]  /*54f0*/  @!P5 IMAD.IADD R9, R9, 0x1, -R13.reuse ;  /* 0x000000010909d824 */ /* 0x100fe200078e0a0d */
[----:B------:R-:W-:Y:S01]  /*5500*/  ISETP.GT.U32.AND P5, PT, R13, R17, PT ;  /* 0x000000110d00720c */ /* 0x000fe20003fa4070 */
[----:B------:R-:W-:Y:S01]  /*5510*/  @!P2 IMAD.IADD R3, R3, 0x1, -R13 ;  /* 0x000000010303a824 */ /* 0x000fe200078e0a0d */
[----:B------:R-:W-:Y:S01]  /*5520*/  ISETP.GT.U32.AND P0, PT, R13, R8, PT ;  /* 0x000000080d00720c */ /* 0x000fe20003f04070 */
[----:B------:R0:W-:Y:S01]  /*5530*/  STL [R1+0x158], R2 ;  /* 0x0001580201007387 */ /* 0x0001e20000100800 */
[----:B------:R-:W-:Y:S01]  /*5540*/  ISETP.GE.AND P2, PT, R14, RZ, PT ;  /* 0x000000ff0e00720c */ /* 0x000fe20003f46270 */
[----:B------:R-:W-:-:S02]  /*5550*/  IMAD.MOV.U32 R14, RZ, RZ, R18 ;  /* 0x000000ffff0e7224 */ /* 0x000fc400078e0012 */
[----:B------:R-:W-:Y:S02]  /*5560*/  IMAD.MOV R12, RZ, RZ, -R12 ;  /* 0x000000ffff0c7224 */ /* 0x000fe400078e0a0c */
[----:B------:R-:W-:-:S04]  /*5570*/  IMAD.HI.U32 R11, R24, R16, RZ ;  /* 0x00000010180b7227 */ /* 0x000fc800078e00ff */
[----:B------:R-:W-:Y:S02]  /*5580*/  @!P5 IMAD.IADD R17, R17, 0x1, -R13 ;  /* 0x000000011111d824 */ /* 0x000fe400078e0a0d */
[----:B0-----:R-:W-:Y:S02]  /*5590*/  IMAD.MOV.U32 R2, RZ, RZ, R10 ;  /* 0x000000ffff027224 */ /* 0x001fe400078e000a */
[----:B------:R-:W-:Y:S01]  /*55a0*/  IMAD.HI.U32 R10, R24, R14, RZ ;  /* 0x0000000e180a7227 */ /* 0x000fe200078e00ff */
[----:B------:R-:W-:-:S03]  /*55b0*/  ISETP.GT.U32.AND P5, PT, R13, R17, PT ;  /* 0x000000110d00720c */ /* 0x000fc60003fa4070 */
[----:B------:R-:W-:Y:S01]  /*55c0*/  @!P3 IMAD.MOV R2, RZ, RZ, -R2 ;  /* 0x000000ffff02b224 */ /* 0x000fe200078e0a02 */
[C---:B------:R-:W-:Y:S01]  /*55d0*/  ISETP.GT.U32.AND P3, PT, R13.reuse, R3, PT ;  /* 0x000000030d00720c */ /* 0x040fe20003f64070 */
[----:B------:R-:W-:Y:S01]  /*55e0*/  IMAD R7, R13, R12, R7 ;  /* 0x0000000c0d077224 */ /* 0x000fe200078e0207 */
[----:B------:R-:W-:Y:S01]  /*55f0*/  LOP3.LUT R12, R15, 0x8c, RZ, 0xfc, !PT ;  /* 0x0000008c0f0c7812 */ /* 0x000fe200078efcff */
[----:B------:R-:W-:Y:S01]  /*5600*/  IMAD.MOV R11, RZ, RZ, -R11 ;  /* 0x000000ffff0b7224 */ /* 0x000fe200078e0a0b */
[----:B------:R0:W-:Y:S01]  /*5610*/  STL [R1+0x154], R2 ;  /* 0x0001540201007387 */ /* 0x0001e20000100800 */
[--C-:B------:R-:W-:Y:S01]  /*5620*/  @!P0 IMAD.IADD R8, R8, 0x1, -R13.reuse ;  /* 0x0000000108088824 */ /* 0x100fe200078e0a0d */
[C---:B------:R-:W-:Y:S01]  /*5630*/  ISETP.GT.U32.AND P0, PT, R13.reuse, R7, PT ;  /* 0x000000070d00720c */ /* 0x040fe20003f04070 */
[----:B------:R-:W-:Y:S02]  /*5640*/  IMAD.MOV R10, RZ, RZ, -R10 ;  /* 0x000000ffff0a7224 */ /* 0x000fe400078e0a0a */
[C---:B------:R-:W-:Y:S01]  /*5650*/  IMAD R16, R13.reuse, R11, R16 ;  /* 0x0000000b0d107224 */ /* 0x040fe200078e0210 */
[----:B------:R-:W-:Y:S01]  /*5660*/  IABS R11, R12 ;  /* 0x0000000c000b7213 */ /* 0x000fe20000000000 */
[----:B------:R-:W-:Y:S01]  /*5670*/  IMAD R14, R13, R10, R14 ;  /* 0x0000000a0d0e7224 */ /* 0x000fe200078e020e */
[----:B------:R-:W-:Y:S01]  /*5680*/  LOP3.LUT R10, R15, 0x8a, RZ, 0xfc, !PT ;  /* 0x0000008a0f0a7812 */ /* 0x000fe200078efcff */
[----:B------:R-:W-:-:S02]  /*5690*/  @!P5 IMAD.IADD R17, R17, 0x1, -R13 ;  /* 0x000000011111d824 */ /* 0x000fc400078e0a0d */
[----:B0-----:R-:W-:Y:S01]  /*56a0*/  IMAD.MOV.U32 R2, RZ, RZ, R8 ;  /* 0x000000ffff027224 */ /* 0x001fe200078e0008 */
[C---:B------:R-:W-:Y:S01]  /*56b0*/  ISETP.GT.U32.AND P5, PT, R13.reuse, R14, PT ;  /* 0x0000000e0d00720c */ /* 0x040fe20003fa4070 */
[----:B------:R-:W-:Y:S01]  /*56c0*/  IMAD.MOV.U32 R4, RZ, RZ, R9 ;  /* 0x000000ffff047224 */ /* 0x000fe200078e0009 */
[----:B------:R-:W-:Y:S01]  /*56d0*/  IABS R19, R10 ;  /* 0x0000000a00137213 */ /* 0x000fe20000000000 */
[----:B------:R-:W-:Y:S01]  /*56e0*/  @!P6 IMAD.MOV R2, RZ, RZ, -R2 ;  /* 0x000000ffff02e224 */ /* 0x000fe200078e0a02 */
[----:B------:R-:W-:Y:S01]  /*56f0*/  ISETP.GT.U32.AND P6, PT, R13, R16, PT ;  /* 0x000000100d00720c */ /* 0x000fe20003fc4070 */
[----:B------:R-:W-:Y:S01]  /*5700*/  @!P1 IMAD.MOV R4, RZ, RZ, -R4 ;  /* 0x000000ffff049224 */ /* 0x000fe200078e0a04 */
[----:B------:R-:W-:Y:S01]  /*5710*/  ISETP.GE.AND P1, PT, R0, RZ, PT ;  /* 0x000000ff0000720c */ /* 0x000fe20003f26270 */
[--C-:B------:R-:W-:Y:S01]  /*5720*/  @!P3 IMAD.IADD R3, R3, 0x1, -R13.reuse ;  /* 0x000000010303b824 */ /* 0x100fe200078e0a0d */
[----:B------:R-:W-:Y:S01]  /*5730*/  ISETP.GE.AND P3, PT, R6, RZ, PT ;  /* 0x000000ff0600720c */ /* 0x000fe20003f66270 */
[--C-:B------:R-:W-:Y:S01]  /*5740*/  @!P0 IMAD.IADD R7, R7, 0x1, -R13.reuse ;  /* 0x0000000107078824 */ /* 0x100fe200078e0a0d */
[C---:B------:R-:W-:Y:S01]  /*5750*/  LOP3.LUT R0, R15.reuse, 0x90, RZ, 0xfc, !PT ;  /* 0x000000900f007812 */ /* 0x040fe200078efcff */
[----:B------:R-:W-:Y:S01]  /*5760*/  STL [R1+0x11c], R4 ;  /* 0x00011c0401007387 */ /* 0x000fe20000100800 */
[----:B------:R-:W-:Y:S01]  /*5770*/  LOP3.LUT R6, R15, 0x8e, RZ, 0xfc, !PT ;  /* 0x0000008e0f067812 */ /* 0x000fe200078efcff */
[--C-:B------:R-:W-:Y:S01]  /*5780*/  @!P5 IMAD.IADD R14, R14, 0x1, -R13.reuse ;  /* 0x000000010e0ed824 */ /* 0x100fe200078e0a0d */
[----:B------:R-:W-:Y:S01]  /*5790*/  ISETP.GE.AND P0, PT, R5, RZ, PT ;  /* 0x000000ff0500720c */ /* 0x000fe20003f06270 */
[----:B------:R0:W-:Y:S01]  /*57a0*/  STL [R1+0x148], R2 ;  /* 0x0001480201007387 */ /* 0x0001e20000100800 */
[----:B------:R-:W-:Y:S01]  /*57b0*/  IABS R9, R0 ;  /* 0x0000000000097213 */ /* 0x000fe20000000000 */
[----:B------:R-:W-:Y:S01]  /*57c0*/  @!P6 IMAD.IADD R16, R16, 0x1, -R13 ;  /* 0x000000011010e824 */ /* 0x000fe200078e0a0d */
[----:B------:R-:W-:-:S02]  /*57d0*/  IABS R5, R6 ;  /* 0x0000000600057213 */ /* 0x000fc40000000000 */
[C---:B------:R-:W-:Y:S01]  /*57e0*/  ISETP.GT.U32.AND P6, PT, R13.reuse, R7, PT ;  /* 0x000000070d00720c */ /* 0x040fe20003fc4070 */
[----:B------:R-:W-:Y:S01]  /*57f0*/  IMAD.HI.U32 R8, R24, R9, RZ ;  /* 0x0000000918087227 */ /* 0x000fe200078e00ff */
[----:B------:R-:W-:-:S03]  /*5800*/  ISETP.GT.U32.AND P5, PT, R13, R16, PT ;  /* 0x000000100d00720c */ /* 0x000fc60003fa4070 */
[----:B0-----:R-:W-:Y:S02]  /*5810*/  IMAD.MOV.U32 R2, RZ, RZ, R3 ;  /* 0x000000ffff027224 */ /* 0x001fe400078e0003 */
[----:B------:R-:W-:Y:S02]  /*5820*/  IMAD.MOV.U32 R3, RZ, RZ, R5 ;  /* 0x000000ffff037224 */ /* 0x000fe400078e0005 */
[----:B------:R-:W-:Y:S01]  /*5830*/  @!P4 IMAD.MOV R2, RZ, RZ, -R2 ;  /* 0x000000ffff02c224 */ /* 0x000fe200078e0a02 */
[C---:B------:R-:W-:Y:S01]  /*5840*/  ISETP.GT.U32.AND P4, PT, R13.reuse, R14, PT ;  /* 0x0000000e0d00720c */ /* 0x040fe20003f84070 */
[----:B------:R-:W-:Y:S02]  /*5850*/  IMAD.MOV R8, RZ, RZ, -R8 ;  /* 0x000000ffff087224 */ /* 0x000fe400078e0a08 */
[----:B------:R-:W-:Y:S01]  /*5860*/  IMAD.HI.U32 R5, R24, R3, RZ ;  /* 0x0000000318057227 */ /* 0x000fe200078e00ff */
[----:B------:R0:W-:Y:S03]  /*5870*/  STL [R1+0x14c], R2 ;  /* 0x00014c0201007387 */ /* 0x0001e60000100800 */
[----:B------:R-:W-:-:S02]  /*5880*/  IMAD R9, R13, R8, R9 ;  /* 0x000000080d097224 */ /* 0x000fc400078e0209 */
[----:B------:R-:W-:Y:S02]  /*5890*/  IMAD.MOV R5, RZ, RZ, -R5 ;  /* 0x000000ffff057224 */ /* 0x000fe400078e0a05 */
[----:B------:R-:W-:Y:S01]  /*58a0*/  @!P6 IMAD.IADD R7, R7, 0x1, -R13 ;  /* 0x000000010707e824 */ /* 0x000fe200078e0a0d */
[C---:B------:R-:W-:Y:S01]  /*58b0*/  ISETP.GT.U32.AND P6, PT, R13.reuse, R9, PT ;  /* 0x000000090d00720c */ /* 0x040fe20003fc4070 */
[C---:B------:R-:W-:Y:S02]  /*58c0*/  IMAD R3, R13.reuse, R5, R3 ;  /* 0x000000050d037224 */ /* 0x040fe400078e0203 */
[----:B------:R-:W-:Y:S02]  /*58d0*/  @!P4 IMAD.IADD R14, R14, 0x1, -R13 ;  /* 0x000000010e0ec824 */ /* 0x000fe400078e0a0d */
[----:B------:R-:W-:Y:S01]  /*58e0*/  IMAD.HI.U32 R5, R24, R11, RZ ;  /* 0x0000000b18057227 */ /* 0x000fe200078e00ff */
[----:B------:R-:W-:-:S03]  /*58f0*/  ISETP.GT.U32.AND P4, PT, R13, R3, PT ;  /* 0x000000030d00720c */ /* 0x000fc60003f84070 */
[----:B------:R-:W-:Y:S02]  /*5900*/  IMAD.MOV.U32 R4, RZ, RZ, R17 ;  /* 0x000000ffff047224 */ /* 0x000fe400078e0011 */
[--C-:B------:R-:W-:Y:S01]  /*5910*/  @!P5 IMAD.IADD R16, R16, 0x1, -R13.reuse ;  /* 0x000000011010d824 */ /* 0x100fe200078e0a0d */
[----:B------:R-:W-:Y:S01]  /*5920*/  ISETP.GE.AND P5, PT, R0, RZ, PT ;  /* 0x000000ff0000720c */ /* 0x000fe20003fa6270 */
[----:B------:R-:W-:Y:S01]  /*5930*/  @!P6 IMAD.IADD R9, R9, 0x1, -R13 ;  /* 0x000000010909e824 */ /* 0x000fe200078e0a0d */
[C---:B------:R-:W-:Y:S01]  /*5940*/  LOP3.LUT R0, R15.reuse, 0x88, RZ, 0xfc, !PT ;  /* 0x000000880f007812 */ /* 0x040fe200078efcff */
[----:B------:R-:W-:Y:S01]  /*5950*/  IMAD.MOV R5, RZ, RZ, -R5 ;  /* 0x000000ffff057224 */ /* 0x000fe200078e0a05 */
[----:B------:R-:W-:Y:S01]  /*5960*/  ISETP.GE.AND P6, PT, R6, RZ, PT ;  /* 0x000000ff0600720c */ /* 0x000fe20003fc6270 */
[----:B------:R-:W-:Y:S01]  /*5970*/  @!P2 IMAD.MOV R4, RZ, RZ, -R4 ;  /* 0x000000ffff04a224 */ /* 0x000fe200078e0a04 */
[----:B------:R-:W-:Y:S01]  /*5980*/  LOP3.LUT R6, R15, 0x86, RZ, 0xfc, !PT ;  /* 0x000000860f067812 */ /* 0x000fe200078efcff */
[----:B------:R-:W-:Y:S01]  /*5990*/  @!P4 IMAD.IADD R3, R3, 0x1, -R13 ;  /* 0x000000010303c824 */ /* 0x000fe200078e0a0d */
[C---:B------:R-:W-:Y:S01]  /*59a0*/  ISETP.GT.U32.AND P4, PT, R13.reuse, R9, PT ;  /* 0x000000090d00720c */ /* 0x040fe20003f84070 */
[C---:B------:R-:W-:Y:S01]  /*59b0*/  IMAD R11, R13.reuse, R5, R11 ;  /* 0x000000050d0b7224 */ /* 0x040fe200078e020b */
[----:B------:R-:W-:Y:S01]  /*59c0*/  IABS R5, R0 ;  /* 0x0000000000057213 */ /* 0x000fe20000000000 */
[----:B0-----:R-:W-:Y:S01]  /*59d0*/  IMAD.MOV.U32 R2, RZ, RZ, R7 ;  /* 0x000000ffff027224 */ /* 0x001fe200078e0007 */
[----:B------:R0:W-:Y:S01]  /*59e0*/  STL [R1+0x124], R4 ;  /* 0x0001240401007387 */ /* 0x0001e20000100800 */
[----:B------:R-:W-:Y:S01]  /*59f0*/  IMAD.HI.U32 R8, R24, R19, RZ ;  /* 0x0000001318087227 */ /* 0x000fe200078e00ff */
[----:B------:R-:W-:-:S03]  /*5a00*/  ISETP.GT.U32.AND P2, PT, R13, R11, PT ;  /* 0x0000000b0d00720c */ /* 0x000fc60003f44070 */
[----:B------:R-:W-:-:S04]  /*5a10*/  IMAD.HI.U32 R7, R24, R5, RZ ;  /* 0x0000000518077227 */ /* 0x000fc800078e00ff */
[----:B------:R-:W-:Y:S01]  /*5a20*/  @!P1 IMAD.MOV R2, RZ, RZ, -R2 ;  /* 0x000000ffff029224 */ /* 0x000fe200078e0a02 */
[----:B------:R-:W-:Y:S01]  /*5a30*/  ISETP.GT.U32.AND P1, PT, R13, R3, PT ;  /* 0x000000030d00720c */ /* 0x000fe20003f24070 */
[----:B0-----:R-:W-:Y:S02]  /*5a40*/  IMAD.MOV.U32 R4, RZ, RZ, R16 ;  /* 0x000000ffff047224 */ /* 0x001fe400078e0010 */
[----:B------:R-:W-:Y:S01]  /*5a50*/  IMAD.MOV R8, RZ, RZ, -R8 ;  /* 0x000000ffff087224 */ /* 0x000fe200078e0a08 */
[----:B------:R0:W-:Y:S01]  /*5a60*/  STL [R1+0x144], R2 ;  /* 0x0001440201007387 */ /* 0x0001e20000100800 */
[----:B------:R-:W-:Y:S02]  /*5a70*/  @!P3 IMAD.MOV R4, RZ, RZ, -R4 ;  /* 0x000000ffff04b224 */ /* 0x000fe400078e0a04 */
[----:B------:R-:W-:Y:S01]  /*5a80*/  @!P4 IMAD.IADD R9, R9, 0x1, -R13 ;  /* 0x000000010909c824 */ /* 0x000fe200078e0a0d */
[----:B------:R-:W-:Y:S01]  /*5a90*/  ISETP.GE.AND P4, PT, R10, RZ, PT ;  /* 0x000000ff0a00720c */ /* 0x000fe20003f86270 */
[----:B------:R-:W-:Y:S01]  /*5aa0*/  IMAD.MOV R7, RZ, RZ, -R7 ;  /* 0x000000ffff077224 */ /* 0x000fe200078e0a07 */
[----:B------:R1:W-:Y:S01]  /*5ab0*/  STL [R1+0x130], R4 ;  /* 0x0001300401007387 */ /* 0x0003e20000100800 */
[C---:B------:R-:W-:Y:S01]  /*5ac0*/  IMAD R19, R13.reuse, R8, R19 ;  /* 0x000000080d137224 */ /* 0x040fe200078e0213 */
[----:B------:R-:W-:Y:S01]  /*5ad0*/  IABS R8, R6 ;  /* 0x0000000600087213 */ /* 0x000fe20000000000 */
[----:B------:R-:W-:Y:S01]  /*5ae0*/  IMAD R5, R13, R7, R5 ;  /* 0x000000070d057224 */ /* 0x000fe200078e0205 */
[----:B------:R-:W-:Y:S01]  /*5af0*/  LOP3.LUT R7, R15, 0x82, RZ, 0xfc, !PT ;  /* 0x000000820f077812 */ /* 0x000fe200078efcff */
[----:B0-----:R-:W-:Y:S01]  /*5b00*/  IMAD.MOV.U32 R2, RZ, RZ, R14 ;  /* 0x000000ffff027224 */ /* 0x001fe200078e000e */
[----:B------:R-:W-:Y:S01]  /*5b10*/  ISETP.GT.U32.AND P3, PT, R13, R19, PT ;  /* 0x000000130d00720c */ /* 0x000fe20003f64070 */
[----:B------:R-:W-:-:S04]  /*5b20*/  IMAD.HI.U32 R14, R24, R8, RZ ;  /* 0x00000008180e7227 */ /* 0x000fc800078e00ff */
[----:B-1----:R-:W-:Y:S02]  /*5b30*/  IMAD.MOV.U32 R4, RZ, RZ, R9 ;  /* 0x000000ffff047224 */ /* 0x002fe400078e0009 */
[----:B------:R-:W-:Y:S01]  /*5b40*/  @!P0 IMAD.MOV R2, RZ, RZ, -R2 ;  /* 0x000000ffff028224 */ /* 0x000fe200078e0a02 */
[----:B------:R-:W-:Y:S01]  /*5b50*/  ISETP.GE.AND P0, PT, R12, RZ, PT ;  /* 0x000000ff0c00720c */ /* 0x000fe20003f06270 */
[----:B------:R-:W-:Y:S01]  /*5b60*/  @!P5 IMAD.MOV R4, RZ, RZ, -R4 ;  /* 0x000000ffff04d224 */ /* 0x000fe200078e0a04 */
[----:B------:R-:W-:Y:S01]  /*5b70*/  ISETP.GT.U32.AND P5, PT, R13, R5, PT ;  /* 0x000000050d00720c */ /* 0x000fe20003fa4070 */
[----:B------:R-:W-:Y:S01]  /*5b80*/  IMAD.MOV R14, RZ, RZ, -R14 ;  /* 0x000000ffff0e7224 */ /* 0x000fe200078e0a0e */
[----:B------:R0:W-:Y:S01]  /*5b90*/  STL [R1+0x140], R2 ;  /* 0x0001400201007387 */ /* 0x0001e20000100800 */
[--C-:B------:R-:W-:Y:S01]  /*5ba0*/  @!P1 IMAD.IADD R3, R3, 0x1, -R13.reuse ;  /* 0x0000000103039824 */ /* 0x100fe200078e0a0d */
[----:B------:R-:W-:Y:S01]  /*5bb0*/  ISETP.GE.AND P1, PT, R0, RZ, PT ;  /* 0x000000ff0000720c */ /* 0x000fe20003f26270 */
[----:B------:R-:W-:Y:S01]  /*5bc0*/  IMAD R8, R13, R14, R8 ;  /* 0x0000000e0d087224 */ /* 0x000fe200078e0208 */
[----:B------:R-:W-:Y:S01]  /*5bd0*/  LOP3.LUT R0, R15, 0x84, RZ, 0xfc, !PT ;  /* 0x000000840f007812 */ /* 0x000fe200078efcff */
[--C-:B------:R-:W-:Y:S01]  /*5be0*/  @!P3 IMAD.IADD R19, R19, 0x1, -R13.reuse ;  /* 0x000000011313b824 */ /* 0x100fe200078e0a0d */
[----:B------:R-:W-:Y:S01]  /*5bf0*/  STL [R1+0x134], R4 ;  /* 0x0001340401007387 */ /* 0x000fe20000100800 */
[----:B------:R-:W-:Y:S01]  /*5c00*/  @!P2 IMAD.IADD R11, R11, 0x1, -R13 ;  /* 0x000000010b0ba824 */ /* 0x000fe200078e0a0d */
[----:B------:R-:W-:Y:S01]  /*5c10*/  IABS R9, R0 ;  /* 0x0000000000097213 */ /* 0x000fe20000000000 */
[----:B0-----:R-:W-:Y:S01]  /*5c20*/  IMAD.MOV.U32 R2, RZ, RZ, R3 ;  /* 0x000000ffff027224 */ /* 0x001fe200078e0003 */
[----:B------:R-:W-:Y:S01]  /*5c30*/  ISETP.GT.U32.AND P3, PT, R13, R19, PT ;  /* 0x000000130d00720c */ /* 0x000fe20003f64070 */
[----:B------:R-:W-:Y:S01]  /*5c40*/  @!P5 IMAD.IADD R5, R5, 0x1, -R13 ;  /* 0x000000010505d824 */ /* 0x000fe200078e0a0d */
[C---:B------:R-:W-:Y:S01]  /*5c50*/  ISETP.GT.U32.AND P2, PT, R13.reuse, R11, PT ;  /* 0x0000000b0d00720c */ /* 0x040fe20003f44070 */
[----:B------:R-:W-:Y:S01]  /*5c60*/  @!P6 IMAD.MOV R2, RZ, RZ, -R2 ;  /* 0x000000ffff02e224 */ /* 0x000fe200078e0a02 */
[C---:B------:R-:W-:Y:S01]  /*5c70*/  ISETP.GT.U32.AND P6, PT, R13.reuse, R8, PT ;  /* 0x000000080d00720c */ /* 0x040fe20003fc4070 */
[----:B------:R-:W-:Y:S01]  /*5c80*/  IMAD.HI.U32 R10, R24, R9, RZ ;  /* 0x00000009180a7227 */ /* 0x000fe200078e00ff */
[----:B------:R-:W-:-:S02]  /*5c90*/  ISETP.GT.U32.AND P5, PT, R13, R5, PT ;  /* 0x000000050d00720c */ /* 0x000fc40003fa4070 */
[----:B------:R-:W-:Y:S01]  /*5ca0*/  IABS R3, R7 ;  /* 0x0000000700037213 */ /* 0x000fe20000000000 */
[----:B------:R-:W-:Y:S01]  /*5cb0*/  IMAD.MOV R10, RZ, RZ, -R10 ;  /* 0x000000ffff0a7224 */ /* 0x000fe200078e0a0a */
[----:B------:R0:W-:Y:S01]  /*5cc0*/  STL [R1+0x13c], R2 ;  /* 0x00013c0201007387 */ /* 0x0001e20000100800 */
[----:B------:R-:W-:Y:S02]  /*5cd0*/  LOP3.LUT R14, R15, 0x7c, RZ, 0xfc, !PT ;  /* 0x0000007c0f0e7812 */ /* 0x000fe400078efcff */
[----:B------:R-:W-:Y:S01]  /*5ce0*/  IMAD R9, R13, R10, R9 ;  /* 0x0000000a0d097224 */ /* 0x000fe200078e0209 */
[----:B------:R-:W-:Y:S01]  /*5cf0*/  LOP3.LUT R10, R15, 0x78, RZ, 0xfc, !PT ;  /* 0x000000780f0a7812 */ /* 0x000fe200078efcff */
[--C-:B------:R-:W-:Y:S01]  /*5d00*/  @!P3 IMAD.IADD R19, R19, 0x1, -R13.reuse ;  /* 0x000000011313b824 */ /* 0x100fe200078e0a0d */
[----:B------:R-:W-:Y:S01]  /*5d10*/  ISETP.GE.AND P3, PT, R0, RZ, PT ;  /* 0x000000ff0000720c */ /* 0x000fe20003f66270 */
[--C-:B------:R-:W-:Y:S01]  /*5d20*/  @!P6 IMAD.IADD R8, R8, 0x1, -R13.reuse ;  /* 0x000000010808e824 */ /* 0x100fe200078e0a0d */
[----:B------:R-:W-:Y:S01]  /*5d30*/  IABS R16, R14 ;  /* 0x0000000e00107213 */ /* 0x000fe20000000000 */
[----:B------:R-:W-:Y:S01]  /*5d40*/  @!P2 IMAD.IADD R11, R11, 0x1, -R13 ;  /* 0x000000010b0ba824 */ /* 0x000fe200078e0a0d */
[----:B------:R-:W-:Y:S01]  /*5d50*/  ISETP.GE.AND P2, PT, R6, RZ, PT ;  /* 0x000000ff0600720c */ /* 0x000fe20003f46270 */
[----:B------:R-:W-:Y:S01]  /*5d60*/  IMAD.HI.U32 R0, R24, R3, RZ ;  /* 0x0000000318007227 */ /* 0x000fe200078e00ff */
[----:B------:R-:W-:-:S02]  /*5d70*/  ISETP.GT.U32.AND P6, PT, R13, R8, PT ;  /* 0x000000080d00720c */ /* 0x000fc40003fc4070 */
[----:B------:R-:W-:Y:S01]  /*5d80*/  LOP3.LUT R6, R15, 0x80, RZ, 0xfc, !PT ;  /* 0x000000800f067812 */ /* 0x000fe200078efcff */
[----:B------:R-:W-:Y:S01]  /*5d90*/  @!P5 IMAD.IADD R5, R5, 0x1, -R13 ;  /* 0x000000010505d824 */ /* 0x000fe200078e0a0d */
[----:B------:R-:W-:Y:S01]  /*5da0*/  ISETP.GT.U32.AND P5, PT, R13, R9, PT ;  /* 0x000000090d00720c */ /* 0x000fe20003fa4070 */
[----:B0-----:R-:W-:Y:S01]  /*5db0*/  IMAD.MOV.U32 R2, RZ, RZ, R11 ;  /* 0x000000ffff027224 */ /* 0x001fe200078e000b */
[----:B------:R-:W-:Y:S01]  /*5dc0*/  IABS R12, R6 ;  /* 0x00000006000c7213 */ /* 0x000fe20000000000 */
[----:B------:R-:W-:Y:S01]  /*5dd0*/  IMAD.MOV R0, RZ, RZ, -R0 ;  /* 0x000000ffff007224 */ /* 0x000fe200078e0a00 */
[----:B------:R-:W-:Y:S01]  /*5de0*/  LOP3.LUT R11, R15, 0x7e, RZ, 0xfc, !PT ;  /* 0x0000007e0f0b7812 */ /* 0x000fe200078efcff */
[----:B------:R-:W-:Y:S01]  /*5df0*/  @!P0 IMAD.MOV R2, RZ, RZ, -R2 ;  /* 0x000000ffff028224 */ /* 0x000fe200078e0a02 */
[----:B------:R-:W-:Y:S01]  /*5e00*/  ISETP.GE.AND P0, PT, R7, RZ, PT ;  /* 0x000000ff0700720c */ /* 0x000fe20003f06270 */
[C---:B------:R-:W-:Y:S01]  /*5e10*/  IMAD R3, R13.reuse, R0, R3 ;  /* 0x000000000d037224 */ /* 0x040fe200078e0203 */
[----:B------:R-:W-:Y:S01]  /*5e20*/  IABS R17, R11 ;  /* 0x0000000b00117213 */ /* 0x000fe20000000000 */
[----:B------:R-:W-:Y:S01]  /*5e30*/  @!P6 IMAD.IADD R8, R8, 0x1, -R13 ;  /* 0x000000010808e824 */ /* 0x000fe200078e0a0d */
[----:B------:R0:W-:Y:S01]  /*5e40*/  STL [R1+0x138], R2 ;  /* 0x0001380201007387 */ /* 0x0001e20000100800 */
[----:B------:R-:W-:Y:S01]  /*5e50*/  IMAD.HI.U32 R7, R24, R12, RZ ;  /* 0x0000000c18077227 */ /* 0x000fe200078e00ff */
[----:B------:R-:W-:-:S02]  /*5e60*/  ISETP.GT.U32.AND P6, PT, R13, R3, PT ;  /* 0x000000030d00720c */ /* 0x000fc40003fc4070 */
[----:B------:R-:W-:Y:S01]  /*5e70*/  LOP3.LUT R0, R15, 0x7a, RZ, 0xfc, !PT ;  /* 0x0000007a0f007812 */ /* 0x000fe200078efcff */
[----:B------:R-:W-:Y:S02]  /*5e80*/  @!P5 IMAD.IADD R9, R9, 0x1, -R13 ;  /* 0x000000010909d824 */ /* 0x000fe400078e0a0d */
[----:B------:R-:W-:Y:S02]  /*5e90*/  IMAD.MOV R7, RZ, RZ, -R7 ;  /* 0x000000ffff077224 */ /* 0x000fe400078e0a07 */
[----:B------:R-:W-:-:S04]  /*5ea0*/  IMAD.HI.U32 R20, R24, R17, RZ ;  /* 0x0000001118147227 */ /* 0x000fc800078e00ff */
[----:B0-----:R-:W-:Y:S02]  /*5eb0*/  IMAD.MOV.U32 R2, RZ, RZ, R19 ;  /* 0x000000ffff027224 */ /* 0x001fe400078e0013 */
[C---:B------:R-:W-:Y:S01]  /*5ec0*/  IMAD R12, R13.reuse, R7, R12 ;  /* 0x000000070d0c7224 */ /* 0x040fe200078e020c */
[----:B------:R-:W-:Y:S01]  /*5ed0*/  IABS R7, R0 ;  /* 0x0000000000077213 */ /* 0x000fe20000000000 */
[----:B------:R-:W-:Y:S01]  /*5ee0*/  @!P4 IMAD.MOV R2, RZ, RZ, -R2 ;  /* 0x000000ffff02c224 */ /* 0x000fe200078e0a02 */
[C---:B------:R-:W-:Y:S01]  /*5ef0*/  ISETP.GT.U32.AND P4, PT, R13.reuse, R9, PT ;  /* 0x000000090d00720c */ /* 0x040fe20003f84070 */
[----:B------:R-:W-:Y:S01]  /*5f00*/  IMAD.MOV R20, RZ, RZ, -R20 ;  /* 0x000000ffff147224 */ /* 0x000fe200078e0a14 */
[----:B------:R-:W-:Y:S01]  /*5f10*/  ISETP.GT.U32.AND P5, PT, R13, R12, PT ;  /* 0x0000000c0d00720c */ /* 0x000fe20003fa4070 */
[----:B------:R-:W-:Y:S01]  /*5f20*/  @!P6 IMAD.IADD R3, R3, 0x1, -R13 ;  /* 0x000000010303e824 */ /* 0x000fe200078e0a0d */
[----:B------:R0:W-:Y:S01]  /*5f30*/  STL [R1+0x12c], R2 ;  /* 0x00012c0201007387 */ /* 0x0001e20000100800 */
[----:B------:R-:W-:Y:S01]  /*5f40*/  ISETP.GE.AND P6, PT, R6, RZ, PT ;  /* 0x000000ff0600720c */ /* 0x000fe20003fc6270 */
[----:B------:R-:W-:-:S04]  /*5f50*/  IMAD.HI.U32 R18, R24, R16, RZ ;  /* 0x0000001018127227 */ /* 0x000fc800078e00ff */
[C---:B------:R-:W-:Y:S01]  /*5f60*/  IMAD R6, R13.reuse, R20, R17 ;  /* 0x000000140d067224 */ /* 0x040fe200078e0211 */
[----:B------:R-:W-:Y:S01]  /*5f70*/  IABS R17, R10 ;  /* 0x0000000a00117213 */ /* 0x000fe20000000000 */
[----:B------:R-:W-:Y:S02]  /*5f80*/  IMAD.MOV.U32 R19, RZ, RZ, R7 ;  /* 0x000000ffff137224 */ /* 0x000fe400078e0007 */
[----:B0-----:R-:W-:Y:S02]  /*5f90*/  IMAD.MOV.U32 R2, RZ, RZ, R5 ;  /* 0x000000ffff027224 */ /* 0x001fe400078e0005 */
[----:B------:R-:W-:Y:S02]  /*5fa0*/  IMAD.MOV R18, RZ, RZ, -R18 ;  /* 0x000000ffff127224 */ /* 0x000fe400078e0a12 */
[----:B------:R-:W-:Y:S01]  /*5fb0*/  @!P1 IMAD.MOV R2, RZ, RZ, -R2 ;  /* 0x000000ffff029224 */ /* 0x000fe200078e0a02 */
[----:B------:R-:W-:Y:S01]  /*5fc0*/  ISETP.GT.U32.AND P1, PT, R13, R3, PT ;  /* 0x000000030d00720c */ /* 0x000fe20003f24070 */
[----:B------:R-:W-:Y:S01]  /*5fd0*/  @!P4 IMAD.IADD R9, R9, 0x1, -R13 ;  /* 0x000000010909c824 */ /* 0x000fe200078e0a0d */
[C---:B------:R-:W-:Y:S01]  /*5fe0*/  ISETP.GT.U32.AND P4, PT, R13.reuse, R6, PT ;  /* 0x000000060d00720c */ /* 0x040fe20003f84070 */
[----:B------:R-:W-:Y:S01]  /*5ff0*/  IMAD.HI.U32 R5, R24, R19, RZ ;  /* 0x0000001318057227 */ /* 0x000fe200078e00ff */
[----:B------:R0:W-:Y:S03]  /*6000*/  STL [R1+0x120], R2 ;  /* 0x0001200201007387 */ /* 0x0001e60000100800 */
[----:B------:R-:W-:Y:S01]  /*6010*/  IMAD R7, R13, R18, R16 ;  /* 0x000000120d077224 */ /* 0x000fe200078e0210 */
[----:B------:R-:W-:Y:S01]  /*6020*/  LOP3.LUT R16, R15, 0x76, RZ, 0xfc, !PT ;  /* 0x000000760f107812 */ /* 0x000fe200078efcff */
[----:B------:R-:W-:-:S02]  /*6030*/  IMAD.MOV R5, RZ, RZ, -R5 ;  /* 0x000000ffff057224 */ /* 0x000fc400078e0a05 */
[----:B------:R-:W-:Y:S02]  /*6040*/  @!P5 IMAD.IADD R12, R12, 0x1, -R13 ;  /* 0x000000010c0cd824 */ /* 0x000fe400078e0a0d */
[C---:B------:R-:W-:Y:S02]  /*6050*/  IMAD R5, R13.reuse, R5, R19 ;  /* 0x000000050d057224 */ /* 0x040fe400078e0213 */
[----:B0-----:R-:W-:Y:S01]  /*6060*/  IMAD.MOV.U32 R2, RZ, RZ, R9 ;  /* 0x000000ffff027224 */ /* 0x001fe200078e0009 */
[----:B------:R-:W-:Y:S01]  /*6070*/  ISETP.GT.U32.AND P5, PT, R13, R12, PT ;  /* 0x0000000c0d00720c */ /* 0x000fe20003fa4070 */
[----:B------:R-:W-:Y:S01]  /*6080*/  IMAD.MOV.U32 R4, RZ, RZ, R8 ;  /* 0x000000ffff047224 */ /* 0x000fe200078e0008 */
[----:B------:R-:W-:Y:S01]  /*6090*/  LOP3.LUT R9, R15, 0x74, RZ, 0xfc, !PT ;  /* 0x000000740f097812 */ /* 0x000fe200078efcff */
[----:B------:R-:W-:Y:S01]  /*60a0*/  @!P3 IMAD.MOV R2, RZ, RZ, -R2 ;  /* 0x000000ffff02b224 */ /* 0x000fe200078e0a02 */
[C---:B------:R-:W-:Y:S01]  /*60b0*/  ISETP.GT.U32.AND P3, PT, R13.reuse, R7, PT ;  /* 0x000000070d00720c */ /* 0x040fe20003f64070 */
[--C-:B------:R-:W-:Y:S01]  /*60c0*/  @!P4 IMAD.IADD R6, R6, 0x1, -R13.reuse ;  /* 0x000000010606c824 */ /* 0x100fe200078e0a0d */
[----:B------:R-:W-:Y:S01]  /*60d0*/  ISETP.GT.U32.AND P4, PT, R13, R5, PT ;  /* 0x000000050d00720c */ /* 0x000fe20003f84070 */
[----:B------:R-:W-:Y:S01]  /*60e0*/  @!P2 IMAD.MOV R4, RZ, RZ, -R4 ;  /* 0x000000ffff04a224 */ /* 0x000fe200078e0a04 */
[----:B------:R-:W-:Y:S01]  /*60f0*/  ISETP.GE.AND P2, PT, R11, RZ, PT ;  /* 0x000000ff0b00720c */ /* 0x000fe20003f46270 */
[----:B------:R-:W-:Y:S01]  /*6100*/  @!P1 IMAD.IADD R3, R3, 0x1, -R13 ;  /* 0x0000000103039824 */ /* 0x000fe200078e0a0d */
[----:B------:R-:W-:Y:S01]  /*6110*/  LOP3.LUT R11, R15, 0x70, RZ, 0xfc, !PT ;  /* 0x000000700f0b7812 */ /* 0x000fe200078efcff */
[----:B------:R-:W-:Y:S01]  /*6120*/  IMAD.HI.U32 R8, R24, R17, RZ ;  /* 0x0000001118087227 */ /* 0x000fe200078e00ff */
[----:B------:R0:W-:Y:S01]  /*6130*/  STL [R1+0x118], R4 ;  /* 0x0001180401007387 */ /* 0x0001e20000100800 */
[----:B------:R-:W-:-:S02]  /*6140*/  IABS R18, R9 ;  /* 0x0000000900127213 */ /* 0x000fc40000000000 */
[----:B------:R-:W-:Y:S01]  /*6150*/  IMAD.MOV R8, RZ, RZ, -R8 ;  /* 0x000000ffff087224 */ /* 0x000fe200078e0a08 */
[----:B------:R1:W-:Y:S01]  /*6160*/  STL [R1+0x114], R2 ;  /* 0x0001140201007387 */ /* 0x0003e20000100800 */
[--C-:B------:R-:W-:Y:S01]  /*6170*/  @!P3 IMAD.IADD R7, R7, 0x1, -R13.reuse ;  /* 0x000000010707b824 */ /* 0x100fe200078e0a0d */
[C---:B------:R-:W-:Y:S01]  /*6180*/  ISETP.GT.U32.AND P3, PT, R13.reuse, R6, PT ;  /* 0x000000060d00720c */ /* 0x040fe20003f64070 */
[----:B------:R-:W-:Y:S01]  /*6190*/  @!P5 IMAD.IADD R12, R12, 0x1, -R13 ;  /* 0x000000010c0cd824 */ /* 0x000fe200078e0a0d */
[----:B------:R-:W-:Y:S01]  /*61a0*/  ISETP.GE.AND P5, PT, R0, RZ, PT ;  /* 0x000000ff0000720c */ /* 0x000fe20003fa6270 */
[----:B------:R-:W-:Y:S01]  /*61b0*/  IMAD R0, R13, R8, R17 ;  /* 0x000000080d007224 */ /* 0x000fe200078e0211 */
[----:B------:R-:W-:Y:S01]  /*61c0*/  IABS R17, R16 ;  /* 0x0000001000117213 */ /* 0x000fe20000000000 */
[----:B------:R-:W-:Y:S01]  /*61d0*/  @!P4 IMAD.IADD R5, R5, 0x1, -R13 ;  /* 0x000000010505c824 */ /* 0x000fe200078e0a0d */
[----:B------:R-:W-:Y:S01]  /*61e0*/  ISETP.GE.AND P1, PT, R14, RZ, PT ;  /* 0x000000ff0e00720c */ /* 0x000fe20003f26270 */
[----:B0-----:R-:W-:Y:S01]  /*61f0*/  IMAD.MOV.U32 R4, RZ, RZ, R12 ;  /* 0x000000ffff047224 */ /* 0x001fe200078e000c */
[----:B------:R-:W-:Y:S01]  /*6200*/  IABS R14, R11 ;  /* 0x0000000b000e7213 */ /* 0x000fe20000000000 */
[----:B-1----:R-:W-:Y:S01]  /*6210*/  IMAD.MOV.U32 R2, RZ, RZ, R3 ;  /* 0x000000ffff027224 */ /* 0x002fe200078e0003 */
[----:B------:R-:W-:Y:S01]  /*6220*/  ISETP.GT.U32.AND P4, PT, R13, R5, PT ;  /* 0x000000050d00720c */ /* 0x000fe20003f84070 */
[----:B------:R-:W-:Y:S01]  /*6230*/  IMAD.HI.U32 R19, R24, R17, RZ ;  /* 0x0000001118137227 */ /* 0x000fe200078e00ff */
[----:B------:R-:W-:-:S03]  /*6240*/  LOP3.LUT R3, R15, 0x72, RZ, 0xfc, !PT ;  /* 0x000000720f037812 */ /* 0x000fc600078efcff */
[----:B------:R-:W-:Y:S01]  /*6250*/  @!P0 IMAD.MOV R2, RZ, RZ, -R2 ;  /* 0x000000ffff028224 */ /* 0x000fe200078e0a02 */
[C---:B------:R-:W-:Y:S01]  /*6260*/  ISETP.GT.U32.AND P0, PT, R13.reuse, R7, PT ;  /* 0x000000070d00720c */ /* 0x040fe20003f04070 */
[----:B------:R-:W-:Y:S01]  /*6270*/  IMAD.MOV R19, RZ, RZ, -R19 ;  /* 0x000000ffff137224 */ /* 0x000fe200078e0a13 */
[----:B------:R-:W-:Y:S01]  /*6280*/  IABS R8, R3 ;  /* 0x0000000300087213 */ /* 0x000fe20000000000 */
[--C-:B------:R-:W-:Y:S01]  /*6290*/  @!P3 IMAD.IADD R6, R6, 0x1, -R13.reuse ;  /* 0x000000010606b824 */ /* 0x100fe200078e0a0d */
[----:B------:R-:W-:Y:S01]  /*62a0*/  ISETP.GT.U32.AND P3, PT, R13, R0, PT ;  /* 0x000000000d00720c */ /* 0x000fe20003f64070 */
[----:B------:R-:W-:Y:S01]  /*62b0*/  @!P6 IMAD.MOV R4, RZ, RZ, -R4 ;  /* 0x000000ffff04e224 */ /* 0x000fe200078e0a04 */
[----:B------:R0:W-:Y:S01]  /*62c0*/  STL [R1+0x10c], R2 ;  /* 0x00010c0201007387 */ /* 0x0001e20000100800 */
[--C-:B------:R-:W-:Y:S02]  /*62d0*/  @!P4 IMAD.IADD R5, R5, 0x1, -R13.reuse ;  /* 0x000000010505c824 */ /* 0x100fe400078e0a0d */
[----:B------:R-:W-:Y:S01]  /*62e0*/  IMAD.HI.U32 R20, R24, R8, RZ ;  /* 0x0000000818147227 */ /* 0x000fe200078e00ff */
[----:B------:R1:W-:Y:S03]  /*62f0*/  STL [R1+0x104], R4 ;  /* 0x0001040401007387 */ /* 0x0003e60000100800 */
[----:B------:R-:W-:Y:S01]  /*6300*/  @!P0 IMAD.IADD R7, R7, 0x1, -R13 ;  /* 0x0000000107078824 */ /* 0x000fe200078e0a0d */
[----:B------:R-:W-:Y:S01]  /*6310*/  ISETP.GE.AND P0, PT, R10, RZ, PT ;  /* 0x000000ff0a00720c */ /* 0x000fe20003f06270 */
[----:B------:R-:W-:-:S02]  /*6320*/  IMAD R10, R13, R19, R17 ;  /* 0x000000130d0a7224 */ /* 0x000fc400078e0211 */
[----:B------:R-:W-:Y:S01]  /*6330*/  @!P3 IMAD.IADD R0, R0, 0x1, -R13 ;  /* 0x000000010000b824 */ /* 0x000fe200078e0a0d */
[----:B------:R-:W-:Y:S01]  /*6340*/  ISETP.GE.AND P3, PT, R16, RZ, PT ;  /* 0x000000ff1000720c */ /* 0x000fe20003f66270 */
[C---:B------:R-:W-:Y:S01]  /*6350*/  IMAD.HI.U32 R17, R24.reuse, R18, RZ ;  /* 0x0000001218117227 */ /* 0x040fe200078e00ff */
[----:B------:R-:W-:Y:S02]  /*6360*/  ISETP.GT.U32.AND P4, PT, R13, R10, PT ;  /* 0x0000000a0d00720c */ /* 0x000fe40003f84070 */
[----:B------:R-:W-:Y:S01]  /*6370*/  LOP3.LUT R16, R15, 0x6e, RZ, 0xfc, !PT ;  /* 0x0000006e0f107812 */ /* 0x000fe200078efcff */
[----:B------:R-:W-:-:S03]  /*6380*/  IMAD.HI.U32 R19, R24, R14, RZ ;  /* 0x0000000e18137227 */ /* 0x000fc600078e00ff */
[----:B------:R-:W-:Y:S01]  /*6390*/  IABS R12, R16 ;  /* 0x00000010000c7213 */ /* 0x000fe20000000000 */
[----:B------:R-:W-:Y:S02]  /*63a0*/  IMAD.MOV R17, RZ, RZ, -R17 ;  /* 0x000000ffff117224 */ /* 0x000fe400078e0a11 */
[----:B------:R-:W-:Y:S02]  /*63b0*/  IMAD.MOV R20, RZ, RZ, -R20 ;  /* 0x000000ffff147224 */ /* 0x000fe400078e0a14 */
[----:B------:R-:W-:Y:S02]  /*63c0*/  IMAD.MOV R19, RZ, RZ, -R19 ;  /* 0x000000ffff137224 */ /* 0x000fe400078e0a13 */
[----:B------:R-:W-:Y:S01]  /*63d0*/  @!P4 IMAD.IADD R10, R10, 0x1, -R13 ;  /* 0x000000010a0ac824 */ /* 0x000fe200078e0a0d */
[C---:B------:R-:W-:Y:S01]  /*63e0*/  ISETP.GT.U32.AND P4, PT, R13.reuse, R0, PT ;  /* 0x000000000d00720c */ /* 0x040fe20003f84070 */
[----:B------:R-:W-:Y:S01]  /*63f0*/  IMAD R17, R13, R17, R18 ;  /* 0x000000110d117224 */ /* 0x000fe200078e0212 */
[----:B------:R-:W-:Y:S01]  /*6400*/  LOP3.LUT R18, R15, 0x6c, RZ, 0xfc, !PT ;  /* 0x0000006c0f127812 */ /* 0x000fe200078efcff */
[C---:B------:R-:W-:Y:S01]  /*6410*/  IMAD R8, R13.reuse, R20, R8 ;  /* 0x000000140d087224 */ /* 0x040fe200078e0208 */
[----:B------:R-:W-:Y:S01]  /*6420*/  ISETP.GT.U32.AND P6, PT, R13, R10, PT ;  /* 0x0000000a0d00720c */ /* 0x000fe20003fc4070 */
[----:B0-----:R-:W-:Y:S01]  /*6430*/  IMAD.MOV.U32 R2, RZ, RZ, R6 ;  /* 0x000000ffff027224 */ /* 0x001fe200078e0006 */
[----:B------:R-:W-:Y:S01]  /*6440*/  IABS R6, R18 ;  /* 0x0000001200067213 */ /* 0x000fe20000000000 */
[----:B-1----:R-:W-:Y:S01]  /*6450*/  IMAD.MOV.U32 R4, RZ, RZ, R7 ;  /* 0x000000ffff047224 */ /* 0x002fe200078e0007 */
[----:B------:R-:W-:Y:S01]  /*6460*/  LOP3.LUT R20, R15, 0x58, RZ, 0xfc, !PT ;  /* 0x000000580f147812 */ /* 0x000fe200078efcff */
[----:B------:R-:W-:Y:S01]  /*6470*/  IMAD R14, R13, R19, R14 ;  /* 0x000000130d0e7224 */ /* 0x000fe200078e020e */
[----:B------:R-:W-:Y:S01]  /*6480*/  LOP3.LUT R19, R15, 0x5a, RZ, 0xfc, !PT ;  /* 0x0000005a0f137812 */ /* 0x000fe200078efcff */
[----:B------:R-:W-:Y:S01]  /*6490*/  @!P2 IMAD.MOV R2, RZ, RZ, -R2 ;  /* 0x000000ffff02a224 */ /* 0x000fe200078e0a02 */
[C---:B------:R-:W-:Y:S01]  /*64a0*/  ISETP.GT.U32.AND P2, PT, R13.reuse, R17, PT ;  /* 0x000000110d00720c */ /* 0x040fe20003f44070 */
[----:B------:R-:W-:Y:S01]  /*64b0*/  @!P1 IMAD.MOV R4, RZ, RZ, -R4 ;  /* 0x000000ffff049224 */ /* 0x000fe200078e0a04 */
[C---:B------:R-:W-:Y:S01]  /*64c0*/  ISETP.GT.U32.AND P1, PT, R13.reuse, R8, PT ;  /* 0x000000080d00720c */ /* 0x040fe20003f24070 */
[--C-:B------:R-:W-:Y:S01]  /*64d0*/  @!P4 IMAD.IADD R0, R0, 0x1, -R13.reuse ;  /* 0x000000010000c824 */ /* 0x100fe200078e0a0d */
[----:B------:R-:W-:Y:S01]  /*64e0*/  ISETP.GT.U32.AND P4, PT, R13, R14, PT ;  /* 0x0000000e0d00720c */ /* 0x000fe20003f84070 */
[----:B------:R0:W-:Y:S01]  /*64f0*/  STL [R1+0x100], R2 ;  /* 0x0001000201007387 */ /* 0x0001e20000100800 */
[----:B------:R-:W-:Y:S01]  /*6500*/  @!P6 IMAD.IADD R10, R10, 0x1, -R13 ;  /* 0x000000010a0ae824 */ /* 0x000fe200078e0a0d */
[----:B------:R-:W-:Y:S01]  /*6510*/  ISETP.GE.AND P6, PT, R3, RZ, PT ;  /* 0x000000ff0300720c */ /* 0x000fe20003fc6270 */
[----:B------:R-:W-:Y:S01]  /*6520*/  IMAD.HI.U32 R7, R24, R6, RZ ;  /* 0x0000000618077227 */ /* 0x000fe200078e00ff */
[----:B------:R-:W-:Y:S03]  /*6530*/  STL [R1+0xf8], R4 ;  /* 0x0000f80401007387 */ /* 0x000fe60000100800 */
[----:B------:R-:W-:-:S02]  /*6540*/  IMAD.MOV R7, RZ, RZ, -R7 ;  /* 0x000000ffff077224 */ /* 0x000fc400078e0a07 */
[----:B------:R-:W-:Y:S01]  /*6550*/  @!P2 IMAD.IADD R17, R17, 0x1, -R13 ;  /* 0x000000011111a824 */ /* 0x000fe200078e0a0d */
[----:B------:R-:W-:Y:S01]  /*6560*/  ISETP.GE.AND P2, PT, R11, RZ, PT ;  /* 0x000000ff0b00720c */ /* 0x000fe20003f46270 */
[----:B0-----:R-:W-:Y:S01]  /*6570*/  IMAD.MOV.U32 R2, RZ, RZ, R5 ;  /* 0x000000ffff027224 */ /* 0x001fe200078e0005 */
[----:B------:R-:W-:Y:S01]  /*6580*/  LOP3.LUT R11, R15, 0x6a, RZ, 0xfc, !PT ;  /* 0x0000006a0f0b7812 */ /* 0x000fe200078efcff */
[----:B------:R-:W-:-:S04]  /*6590*/  IMAD.HI.U32 R5, R24, R12, RZ ;  /* 0x0000000c18057227 */ /* 0x000fc800078e00ff */
[----:B------:R-:W-:Y:S01]  /*65a0*/  @!P5 IMAD.MOV R2, RZ, RZ, -R2 ;  /* 0x000000ffff02d224 */ /* 0x000fe200078e0a02 */
[----:B------:R-:W-:Y:S01]  /*65b0*/  ISETP.GE.AND P5, PT, R9, RZ, PT ;  /* 0x000000ff0900720c */ /* 0x000fe20003fa6270 */
[----:B------:R-:W-:Y:S01]  /*65c0*/  IMAD.MOV R5, RZ, RZ, -R5 ;  /* 0x000000ffff057224 */ /* 0x000fe200078e0a05 */
[----:B------:R-:W-:Y:S01]  /*65d0*/  LOP3.LUT R9, R15, 0x66, RZ, 0xfc, !PT ;  /* 0x000000660f097812 */ /* 0x000fe200078efcff */
[--C-:B------:R-:W-:Y:S01]  /*65e0*/  @!P1 IMAD.IADD R8, R8, 0x1, -R13.reuse ;  /* 0x0000000108089824 */ /* 0x100fe200078e0a0d */
[----:B------:R0:W-:Y:S01]  /*65f0*/  STL [R1+0xf0], R2 ;  /* 0x0000f00201007387 */ /* 0x0001e20000100800 */
[C---:B------:R-:W-:Y:S01]  /*6600*/  IMAD R3, R13.reuse, R5, R12 ;  /* 0x000000050d037224 */ /* 0x040fe200078e020c */
[C---:B------:R-:W-:Y:S01]  /*6610*/  ISETP.GT.U32.AND P1, PT, R13.reuse, R17, PT ;  /* 0x000000110d00720c */ /* 0x040fe20003f24070 */
[----:B------:R-:W-:Y:S01]  /*6620*/  @!P4 IMAD.IADD R14, R14, 0x1, -R13 ;  /* 0x000000010e0ec824 */ /* 0x000fe200078e0a0d */
[C---:B------:R-:W-:Y:S01]  /*6630*/  ISETP.GT.U32.AND P4, PT, R13.reuse, R8, PT ;  /* 0x000000080d00720c */ /* 0x040fe20003f84070 */
[----:B------:R-:W-:Y:S01]  /*6640*/  IMAD R6, R13, R7, R6 ;  /* 0x000000070d067224 */ /* 0x000fe200078e0206 */
[----:B------:R-:W-:-:S02]  /*6650*/  LOP3.LUT R7, R15, 0x68, RZ, 0xfc, !PT ;  /* 0x000000680f077812 */ /* 0x000fc400078efcff */
[----:B------:R-:W-:Y:S01]  /*6660*/  IABS R5, R11 ;  /* 0x0000000b00057213 */ /* 0x000fe20000000000 */
[----:B0-----:R-:W-:Y:S02]  /*6670*/  IMAD.MOV.U32 R2, RZ, RZ, R0 ;  /* 0x000000ffff027224 */ /* 0x001fe400078e0000 */
[----:B------:R-:W-:Y:S01]  /*6680*/  IMAD.MOV.U32 R0, RZ, RZ, R10 ;  /* 0x000000ffff007224 */ /* 0x000fe200078e000a */
[----:B------:R-:W-:Y:S01]  /*6690*/  IABS R10, R9 ;  /* 0x00000009000a7213 */ /* 0x000fe20000000000 */
[----:B------:R-:W-:Y:S01]  /*66a0*/  @!P0 IMAD.MOV R2, RZ, RZ, -R2 ;  /* 0x000000ffff028224 */ /* 0x000fe200078e0a02 */
[C---:B------:R-:W-:Y:S01]  /*66b0*/  ISETP.GT.U32.AND P0, PT, R13.reuse, R14, PT ;  /* 0x0000000e0d00720c */ /* 0x040fe20003f04070 */
[----:B------:R-:W-:Y:S01]  /*66c0*/  @!P3 IMAD.MOV R0, RZ, RZ, -R0 ;  /* 0x000000ffff00b224 */ /* 0x000fe200078e0a00 */
[----:B------:R-:W-:Y:S01]  /*66d0*/  ISETP.GT.U32.AND P3, PT, R13, R3, PT ;  /* 0x000000030d00720c */ /* 0x000fe20003f64070 */
[--C-:B------:R-:W-:Y:S01]  /*66e0*/  @!P1 IMAD.IADD R17, R17, 0x1, -R13.reuse ;  /* 0x0000000111119824 */ /* 0x100fe200078e0a0d */
[----:B------:R0:W-:Y:S01]  /*66f0*/  STL [R1+0xe8], R2 ;  /* 0x0000e80201007387 */ /* 0x0001e20000100800 */
[----:B------:R-:W-:Y:S01]  /*6700*/  @!P4 IMAD.IADD R8, R8, 0x1, -R13 ;  /* 0x000000010808c824 */ /* 0x000fe200078e0a0d */
[----:B------:R-:W-:-:S02]  /*6710*/  ISETP.GT.U32.AND P4, PT, R13, R6, PT ;  /* 0x000000060d00720c */ /* 0x000fc40003f84070 */
[----:B------:R1:W-:Y:S01]  /*6720*/  STL [R1+0xe4], R0 ;  /* 0x0000e40001007387 */ /* 0x0003e20000100800 */
[----:B------:R-:W-:Y:S01]  /*6730*/  ISETP.GE.AND P1, PT, R16, RZ, PT ;  /* 0x000000ff1000720c */ /* 0x000fe20003f26270 */
[----:B------:R-:W-:-:S04]  /*6740*/  IMAD.HI.U32 R16, R24, R5, RZ ;  /* 0x0000000518107227 */ /* 0x000fc800078e00ff */
[----:B0-----:R-:W-:Y:S02]  /*6750*/  IMAD.MOV.U32 R2, RZ, RZ, R17 ;  /* 0x000000ffff027224 */ /* 0x001fe400078e0011 */
[--C-:B------:R-:W-:Y:S01]  /*6760*/  @!P3 IMAD.IADD R3, R3, 0x1, -R13.reuse ;  /* 0x000000010303b824 */ /* 0x100fe200078e0a0d */
[----:B------:R-:W-:Y:S01]  /*6770*/  ISETP.GE.AND P3, PT, R11, RZ, PT ;  /* 0x000000ff0b00720c */ /* 0x000fe20003f66270 */
[----:B------:R-:W-:Y:S01]  /*6780*/  @!P5 IMAD.MOV R2, RZ, RZ, -R2 ;  /* 0x000000ffff02d224 */ /* 0x000fe200078e0a02 */
[----:B-1----:R-:W-:Y:S01]  /*6790*/  IABS R0, R7 ;  /* 0x0000000700007213 */ /* 0x002fe20000000000 */
[----:B------:R-:W-:Y:S01]  /*67a0*/  @!P0 IMAD.IADD R14, R14, 0x1, -R13 ;  /* 0x000000010e0e8824 */ /* 0x000fe200078e0a0d */
[----:B------:R-:W-:Y:S01]  /*67b0*/  ISETP.GT.U32.AND P5, PT, R13, R3, PT ;  /* 0x000000030d00720c */ /* 0x000fe20003fa4070 */
[----:B------:R-:W-:Y:S01]  /*67c0*/  IMAD.MOV R16, RZ, RZ, -R16 ;  /* 0x000000ffff107224 */ /* 0x000fe200078e0a10 */
[----:B------:R0:W-:Y:S01]  /*67d0*/  STL [R1+0xb4], R2 ;  /* 0x0000b40201007387 */ /* 0x0001e20000100800 */
[----:B------:R-:W-:Y:S01]  /*67e0*/  IMAD.HI.U32 R12, R24, R0, RZ ;  /* 0x00000000180c7227 */ /* 0x000fe200078e00ff */
[----:B------:R-:W-:-:S02]  /*67f0*/  ISETP.GE.AND P0, PT, R18, RZ, PT ;  /* 0x000000ff1200720c */ /* 0x000fc40003f06270 */
[----:B------:R-:W-:Y:S01]  /*6800*/  LOP3.LUT R18, R15, 0x52, RZ, 0xfc, !PT ;  /* 0x000000520f127812 */ /* 0x000fe200078efcff */
[----:B------:R-:W-:Y:S02]  /*6810*/  IMAD.MOV R11, RZ, RZ, -R12 ;  /* 0x000000ffff0b7224 */ /* 0x000fe400078e0a0c */
[----:B------:R-:W-:Y:S02]  /*6820*/  @!P4 IMAD.IADD R6, R6, 0x1, -R13 ;  /* 0x000000010606c824 */ /* 0x000fe400078e0a0d */
[----:B------:R-:W-:Y:S02]  /*6830*/  IMAD.MOV.U32 R4, RZ, RZ, R8 ;  /* 0x000000ffff047224 */ /* 0x000fe400078e0008 */
[C---:B------:R-:W-:Y:S01]  /*6840*/  IMAD R5, R13.reuse, R16, R5 ;  /* 0x000000100d057224 */ /* 0x040fe200078e0205 */
[C---:B------:R-:W-:Y:S01]  /*6850*/  ISETP.GT.U32.AND P4, PT, R13.reuse, R6, PT ;  /* 0x000000060d00720c */ /* 0x040fe20003f84070 */
[----:B0-----:R-:W-:Y:S02]  /*6860*/  IMAD.MOV.U32 R2, RZ, RZ, R14 ;  /* 0x000000ffff027224 */ /* 0x001fe400078e000e */
[----:B------:R-:W-:Y:S01]  /*6870*/  IMAD R0, R13, R11, R0 ;  /* 0x0000000b0d007224 */ /* 0x000fe200078e0200 */
[----:B------:R-:W-:Y:S01]  /*6880*/  LOP3.LUT R11, R15, 0x56, RZ, 0xfc, !PT ;  /* 0x000000560f0b7812 */ /* 0x000fe200078efcff */
[----:B------:R-:W-:Y:S01]  /*6890*/  @!P6 IMAD.MOV R4, RZ, RZ, -R4 ;  /* 0x000000ffff04e224 */ /* 0x000fe200078e0a04 */
[----:B------:R-:W-:Y:S01]  /*68a0*/  ISETP.GT.U32.AND P6, PT, R13, R5, PT ;  /* 0x000000050d00720c */ /* 0x000fe20003fc4070 */
[----:B------:R-:W-:Y:S01]  /*68b0*/  @!P2 IMAD.MOV R2, RZ, RZ, -R2 ;  /* 0x000000ffff02a224 */ /* 0x000fe200078e0a02 */
[----:B------:R-:W-:Y:S01]  /*68c0*/  ISETP.GE.AND P2, PT, R7, RZ, PT ;  /* 0x000000ff0700720c */ /* 0x000fe20003f46270 */
[----:B------:R-:W-:Y:S01]  /*68d0*/  @!P5 IMAD.IADD R3, R3, 0x1, -R13 ;  /* 0x000000010303d824 */ /* 0x000fe200078e0a0d */
[----:B------:R-:W-:Y:S01]  /*68e0*/  ISETP.GT.U32.AND P5, PT, R13, R0, PT ;  /* 0x000000000d00720c */ /* 0x000fe20003fa4070 */
[----:B------:R-:W-:Y:S01]  /*68f0*/  STL [R1+0xb8], R4 ;  /* 0x0000b80401007387 */ /* 0x000fe20000100800 */
[----:B------:R-:W-:-:S03]  /*6900*/  IMAD.HI.U32 R8, R24, R10, RZ ;  /* 0x0000000a18087227 */ /* 0x000fc600078e00ff */
[----:B------:R0:W-:Y:S01]  /*6910*/  STL [R1+0xc8], R2 ;  /* 0x0000c80201007387 */ /* 0x0001e20000100800 */
[----:B------:R-:W-:Y:S02]  /*6920*/  IMAD.MOV R8, RZ, RZ, -R8 ;  /* 0x000000ffff087224 */ /* 0x000fe400078e0a08 */
[--C-:B------:R-:W-:Y:S01]  /*6930*/  @!P4 IMAD.IADD R6, R6, 0x1, -R13.reuse ;  /* 0x000000010606c824 */ /* 0x100fe200078e0a0d */
[----:B------:R-:W-:Y:S01]  /*6940*/  ISETP.GE.AND P4, PT, R9, RZ, PT ;  /* 0x000000ff0900720c */ /* 0x000fe20003f86270 */
[--C-:B------:R-:W-:Y:S01]  /*6950*/  @!P6 IMAD.IADD R5, R5, 0x1, -R13.reuse ;  /* 0x000000010505e824 */ /* 0x100fe200078e0a0d */
[----:B------:R-:W-:Y:S01]  /*6960*/  LOP3.LUT R9, R15, 0x62, RZ, 0xfc, !PT ;  /* 0x000000620f097812 */ /* 0x000fe200078efcff */
[----:B------:R-:W-:Y:S01]  /*6970*/  IMAD R14, R13, R8, R10 ;  /* 0x000000080d0e7224 */ /* 0x000fe200078e020a */
[----:B------:R-:W-:Y:S01]  /*6980*/  LOP3.LUT R8, R15, 0x64, RZ, 0xfc, !PT ;  /* 0x000000640f087812 */ /* 0x000fe200078efcff */
[----:B------:R-:W-:Y:S01]  /*6990*/  @!P5 IMAD.IADD R0, R0, 0x1, -R13 ;  /* 0x000000010000d824 */ /* 0x000fe200078e0a0d */
[----:B------:R-:W-:Y:S01]  /*69a0*/  IABS R12, R9 ;  /* 0x00000009000c7213 */ /* 0x000fe20000000000 */
[----:B0-----:R-:W-:Y:S01]  /*69b0*/  IMAD.MOV.U32 R2, RZ, RZ, R3 ;  /* 0x000000ffff027224 */ /* 0x001fe200078e0003 */
[----:B------:R-:W-:-:S02]  /*69c0*/  ISETP.GE.AND P6, PT, R8, RZ, PT ;  /* 0x000000ff0800720c */ /* 0x000fc40003fc6270 */
[C---:B------:R-:W-:Y:S01]  /*69d0*/  ISETP.GT.U32.AND P5, PT, R13.reuse, R0, PT ;  /* 0x000000000d00720c */ /* 0x040fe20003fa4070 */
[----:B------:R-:W-:Y:S01]  /*69e0*/  @!P1 IMAD.MOV R2, RZ, RZ, -R2 ;  /* 0x000000ffff029224 */ /* 0x000fe200078e0a02 */
[----:B------:R-:W-:Y:S01]  /*69f0*/  ISETP.GT.U32.AND P1, PT, R13, R5, PT ;  /* 0x000000050d00720c */ /* 0x000fe20003f24070 */
[C---:B------:R-:W-:Y:S01]  /*6a00*/  IMAD.HI.U32 R7, R24.reuse, R12, RZ ;  /* 0x0000000c18077227 */ /* 0x040fe200078e00ff */
[----:B------:R-:W-:Y:S02]  /*6a10*/  IABS R8, R8 ;  /* 0x0000000800087213 */ /* 0x000fe40000000000 */
[----:B------:R0:W-:Y:S01]  /*6a20*/  STL [R1+0xcc], R2 ;  /* 0x0000cc0201007387 */ /* 0x0001e20000100800 */
[----:B------:R-:W-:Y:S01]  /*6a30*/  LOP3.LUT R3, R15, 0x60, RZ, 0xfc, !PT ;  /* 0x000000600f037812 */ /* 0x000fe200078efcff */
[----:B------:R-:W-:Y:S02]  /*6a40*/  IMAD.MOV R7, RZ, RZ, -R7 ;  /* 0x000000ffff077224 */ /* 0x000fe400078e0a07 */
[----:B------:R-:W-:Y:S01]  /*6a50*/  IMAD.HI.U32 R10, R24, R8, RZ ;  /* 0x00000008180a7227 */ /* 0x000fe200078e00ff */
[----:B------:R-:W-:-:S03]  /*6a60*/  IABS R16, R3 ;  /* 0x0000000300107213 */ /* 0x000fc60000000000 */
[--C-:B------:R-:W-:Y:S01]  /*6a70*/  @!P5 IMAD.IADD R0, R0, 0x1, -R13.reuse ;  /* 0x000000010000d824 */ /* 0x100fe200078e0a0d */
[----:B------:R-:W-:Y:S01]  /*6a80*/  ISETP.GE.AND P5, PT, R3, RZ, PT ;  /* 0x000000ff0300720c */ /* 0x000fe20003fa6270 */
[----:B0-----:R-:W-:Y:S02]  /*6a90*/  IMAD.MOV.U32 R2, RZ, RZ, R6 ;  /* 0x000000ffff027224 */ /* 0x001fe400078e0006 */
[----:B------:R-:W-:Y:S01]  /*6aa0*/  @!P1 IMAD.IADD R5, R5, 0x1, -R13 ;  /* 0x0000000105059824 */ /* 0x000fe200078e0a0d */
[----:B------:R-:W-:Y:S01]  /*6ab0*/  ISETP.GE.AND P1, PT, R9, RZ, PT ;  /* 0x000000ff0900720c */ /* 0x000fe20003f26270 */
[----:B------:R-:W-:Y:S01]  /*6ac0*/  @!P0 IMAD.MOV R2, RZ, RZ, -R2 ;  /* 0x000000ffff028224 */ /* 0x000fe200078e0a02 */
[----:B------:R-:W-:Y:S01]  /*6ad0*/  ISETP.GT.U32.AND P0, PT, R13, R14, PT ;  /* 0x0000000e0d00720c */ /* 0x000fe20003f04070 */
[----:B------:R-:W-:Y:S01]  /*6ae0*/  IMAD.MOV R9, RZ, RZ, -R10 ;  /* 0x000000ffff097224 */ /* 0x000fe200078e0a0a */
[----:B------:R-:W-:Y:S01]  /*6af0*/  LOP3.LUT R10, R15, 0x5e, RZ, 0xfc, !PT ;  /* 0x0000005e0f0a7812 */ /* 0x000fe200078efcff */
[C---:B------:R-:W-:Y:S01]  /*6b00*/  IMAD R12, R13.reuse, R7, R12 ;  /* 0x000000070d0c7224 */ /* 0x040fe200078e020c */
[----:B------:R0:W-:Y:S01]  /*6b10*/  STL [R1+0xe0], R2 ;  /* 0x0000e00201007387 */ /* 0x0001e20000100800 */
[----:B------:R-:W-:Y:S01]  /*6b20*/  IMAD R3, R13, R9, R8 ;  /* 0x000000090d037224 */ /* 0x000fe200078e0208 */
[----:B------:R-:W-:Y:S01]  /*6b30*/  IABS R9, R21 ;  /* 0x0000001500097213 */ /* 0x000fe20000000000 */
[----:B------:R-:W-:Y:S01]  /*6b40*/  IMAD.MOV.U32 R4, RZ, RZ, R5 ;  /* 0x000000ffff047224 */ /* 0x000fe200078e0005 */
[----:B------:R-:W-:Y:S01]  /*6b50*/  IABS R8, R19 ;  /* 0x0000001300087213 */ /* 0x000fe20000000000 */
[----:B------:R-:W-:Y:S01]  /*6b60*/  IMAD.HI.U32 R6, R24, R16, RZ ;  /* 0x0000001018067227 */ /* 0x000fe200078e00ff */
[----:B------:R-:W-:-:S03]  /*6b70*/  IABS R7, R20 ;  /* 0x0000001400077213 */ /* 0x000fc60000000000 */
[----:B------:R-:W-:Y:S02]  /*6b80*/  @!P0 IMAD.IADD R14, R14, 0x1, -R13 ;  /* 0x000000010e0e8824 */ /* 0x000fe400078e0a0d */
[----:B0-----:R-:W-:Y:S01]  /*6b90*/  IMAD.MOV.U32 R2, RZ, RZ, R0 ;  /* 0x000000ffff027224 */ /* 0x001fe200078e0000 */
[----:B------:R-:W-:Y:S01]  /*6ba0*/  IABS R0, R11 ;  /* 0x0000000b00007213 */ /* 0x000fe20000000000 */
[----:B------:R-:W-:Y:S01]  /*6bb0*/  @!P3 IMAD.MOV R4, RZ, RZ, -R4 ;  /* 0x000000ffff04b224 */ /* 0x000fe200078e0a04 */
[C---:B------:R-:W-:Y:S01]  /*6bc0*/  ISETP.GT.U32.AND P0, PT, R13.reuse, R14, PT ;  /* 0x0000000e0d00720c */ /* 0x040fe20003f04070 */
[----:B------:R-:W-:Y:S01]  /*6bd0*/  @!P2 IMAD.MOV R2, RZ, RZ, -R2 ;  /* 0x000000ffff02a224 */ /* 0x000fe200078e0a02 */
[C---:B------:R-:W-:Y:S01]  /*6be0*/  ISETP.GT.U32.AND P2, PT, R13.reuse, R3, PT ;  /* 0x000000030d00720c */ /* 0x040fe20003f44070 */
[----:B------:R-:W-:Y:S01]  /*6bf0*/  IMAD.MOV R6, RZ, RZ, -R6 ;  /* 0x000000ffff067224 */ /* 0x000fe200078e0a06 */
[----:B------:R-:W-:Y:S01]  /*6c00*/  ISETP.GE.AND P3, PT, R10, RZ, PT ;  /* 0x000000ff0a00720c */ /* 0x000fe20003f66270 */
[----:B------:R-:W-:Y:S01]  /*6c10*/  STL [R1+0xd4], R4 ;  /* 0x0000d40401007387 */ /* 0x000fe20000100800 */
[----:B------:R-:W-:Y:S01]  /*6c20*/  IABS R10, R10 ;  /* 0x0000000a000a7213 */ /* 0x000fe20000000000 */
[----:B------:R-:W-:-:S02]  /*6c30*/  IMAD R16, R13, R6, R16 ;  /* 0x000000060d107224 */ /* 0x000fc400078e0210 */
[----:B------:R0:W-:Y:S01]  /*6c40*/  STL [R1+0xdc], R2 ;  /* 0x0000dc0201007387 */ /* 0x0001e20000100800 */
[----:B------:R-:W-:-:S04]  /*6c50*/  IMAD.HI.U32 R6, R24, R9, RZ ;  /* 0x0000000918067227 */ /* 0x000fc800078e00ff */
[--C-:B------:R-:W-:Y:S01]  /*6c60*/  @!P0 IMAD.IADD R14, R14, 0x1, -R13.reuse ;  /* 0x000000010e0e8824 */ /* 0x100fe200078e0a0d */
[----:B------:R-:W-:Y:S01]  /*6c70*/  ISETP.GT.U32.AND P0, PT, R13, R12, PT ;  /* 0x0000000c0d00720c */ /* 0x000fe20003f04070 */
[----:B------:R-:W-:Y:S02]  /*6c80*/  @!P2 IMAD.IADD R3, R3, 0x1, -R13 ;  /* 0x000000010303a824 */ /* 0x000fe400078e0a0d */
[----:B------:R-:W-:-:S03]  /*6c90*/  IMAD.HI.U32 R17, R24, R10, RZ ;  /* 0x0000000a18117227 */ /* 0x000fc600078e00ff */
[C---:B------:R-:W-:Y:S01]  /*6ca0*/  ISETP.GT.U32.AND P2, PT, R13.reuse, R3, PT ;  /* 0x000000030d00720c */ /* 0x040fe20003f44070 */
[----:B0-----:R-:W-:Y:S02]  /*6cb0*/  IMAD.MOV.U32 R2, RZ, RZ, R14 ;  /* 0x000000ffff027224 */ /* 0x001fe400078e000e */
[----:B------:R-:W-:Y:S02]  /*6cc0*/  IMAD.MOV R17, RZ, RZ, -R17 ;  /* 0x000000ffff117224 */ /* 0x000fe400078e0a11 */
[----:B------:R-:W-:Y:S01]  /*6cd0*/  @!P4 IMAD.MOV R2, RZ, RZ, -R2 ;  /* 0x000000ffff02c224 */ /* 0x000fe200078e0a02 */
[C---:B------:R-:W-:Y:S01]  /*6ce0*/  ISETP.GT.U32.AND P4, PT, R13.reuse, R16, PT ;  /* 0x000000100d00720c */ /* 0x040fe20003f84070 */
[--C-:B------:R-:W-:Y:S02]  /*6cf0*/  @!P0 IMAD.IADD R12, R12, 0x1, -R13.reuse ;  /* 0x000000010c0c8824 */ /* 0x100fe400078e0a0d */
[C---:B------:R-:W-:Y:S01]  /*6d00*/  IMAD R10, R13.reuse, R17, R10 ;  /* 0x000000110d0a7224 */ /* 0x040fe200078e020a */
[----:B------:R0:W-:Y:S01]  /*6d10*/  STL [R1+0xc0], R2 ;  /* 0x0000c00201007387 */ /* 0x0001e20000100800 */
[----:B------:R-:W-:Y:S01]  /*6d20*/  IMAD.MOV R6, RZ, RZ, -R6 ;  /* 0x000000ffff067224 */ /* 0x000fe200078e0a06 */
[----:B------:R-:W-:Y:S01]  /*6d30*/  ISETP.GT.U32.AND P0, PT, R13, R12, PT ;  /* 0x0000000c0d00720c */ /* 0x000fe20003f04070 */
[----:B------:R-:W-:Y:S01]  /*6d40*/  @!P2 IMAD.IADD R3, R3, 0x1, -R13 ;  /* 0x000000010303a824 */ /* 0x000fe200078e0a0d */
[----:B------:R-:W-:Y:S01]  /*6d50*/  ISETP.GT.U32.AND P2, PT, R13, R10, PT ;  /* 0x0000000a0d00720c */ /* 0x000fe20003f44070 */
[----:B------:R-:W-:Y:S01]  /*6d60*/  IMAD.HI.U32 R5, R24, R8, RZ ;  /* 0x0000000818057227 */ /* 0x000fe200078e00ff */
[----:B------:R-:W-:-:S03]  /*6d70*/  LOP3.LUT R17, R15, 0x54, RZ, 0xfc, !PT ;  /* 0x000000540f117812 */ /* 0x000fc600078efcff */
[C---:B------:R-:W-:Y:S02]  /*6d80*/  IMAD R9, R13.reuse, R6, R9 ;  /* 0x000000060d097224 */ /* 0x040fe400078e0209 */
[----:B------:R-:W-:Y:S02]  /*6d90*/  IMAD.MOV R14, RZ, RZ, -R5 ;  /* 0x000000ffff0e7224 */ /* 0x000fe400078e0a05 */
[--C-:B------:R-:W-:Y:S02]  /*6da0*/  @!P4 IMAD.IADD R16, R16, 0x1, -R13.reuse ;  /* 0x000000011010c824 */ /* 0x100fe400078e0a0d */
[--C-:B------:R-:W-:Y:S01]  /*6db0*/  @!P0 IMAD.IADD R12, R12, 0x1, -R13.reuse ;  /* 0x000000010c0c8824 */ /* 0x100fe200078e0a0d */
[C---:B------:R-:W-:Y:S01]  /*6dc0*/  ISETP.GT.U32.AND P0, PT, R13.reuse, R9, PT ;  /* 0x000000090d00720c */ /* 0x040fe20003f04070 */
[----:B------:R-:W-:Y:S01]  /*6dd0*/  IMAD R8, R13, R14, R8 ;  /* 0x0000000e0d087224 */ /* 0x000fe200078e0208 */
[----:B------:R-:W-:Y:S01]  /*6de0*/  LOP3.LUT R14, R15, 0x50, RZ, 0xfc, !PT ;  /* 0x000000500f0e7812 */ /* 0x000fe200078efcff */
[----:B------:R-:W-:Y:S01]  /*6df0*/  @!P2 IMAD.IADD R10, R10, 0x1, -R13 ;  /* 0x000000010a0aa824 */ /* 0x000fe200078e0a0d */
[C---:B------:R-:W-:Y:S01]  /*6e00*/  ISETP.GT.U32.AND P2, PT, R13.reuse, R16, PT ;  /* 0x000000100d00720c */ /* 0x040fe20003f44070 */
[----:B------:R-:W-:Y:S01]  /*6e10*/  IMAD.HI.U32 R6, R24, R7, RZ ;  /* 0x0000000718067227 */ /* 0x000fe200078e00ff */
[----:B------:R-:W-:-:S03]  /*6e20*/  ISETP.GT.U32.AND P4, PT, R13, R8, PT ;  /* 0x000000080d00720c */ /* 0x000fc60003f84070 */
[----:B------:R-:W-:Y:S02]  /*6e30*/  IMAD.MOV R6, RZ, RZ, -R6 ;  /* 0x000000ffff067224 */ /* 0x000fe400078e0a06 */
[----:B0-----:R-:W-:Y:S01]  /*6e40*/  IMAD.MOV.U32 R2, RZ, RZ, R3 ;  /* 0x000000ffff027224 */ /* 0x001fe200078e0003 */
[----:B------:R-:W-:Y:S01]  /*6e50*/  IABS R3, R14 ;  /* 0x0000000e00037213 */ /* 0x000fe20000000000 */
[----:B------:R-:W-:Y:S01]  /*6e60*/  IMAD R7, R13, R6, R7 ;  /* 0x000000060d077224 */ /* 0x000fe200078e0207 */
[----:B------:R-:W-:Y:S01]  /*6e70*/  IABS R6, R17 ;  /* 0x0000001100067213 */ /* 0x000fe20000000000 */
[--C-:B------:R-:W-:Y:S01]  /*6e80*/  @!P0 IMAD.IADD R9, R9, 0x1, -R13.reuse ;  /* 0x0000000109098824 */ /* 0x100fe200078e0a0d */
[C---:B------:R-:W-:Y:S01]  /*6e90*/  ISETP.GT.U32.AND P0, PT, R13.reuse, R10, PT ;  /* 0x0000000a0d00720c */ /* 0x040fe20003f04070 */
[----:B------:R-:W-:Y:S02]  /*6ea0*/  @!P6 IMAD.MOV R2, RZ, RZ, -R2 ;  /* 0x000000ffff02e224 */ /* 0x000fe400078e0a02 */
[--C-:B------:R-:W-:Y:S01]  /*6eb0*/  @!P2 IMAD.IADD R16, R16, 0x1, -R13.reuse ;  /* 0x000000011010a824 */ /* 0x100fe200078e0a0d */
[C---:B------:R-:W-:Y:S01]  /*6ec0*/  ISETP.GT.U32.AND P6, PT, R13.reuse, R9, PT ;  /* 0x000000090d00720c */ /* 0x040fe20003fc4070 */
[----:B------:R-:W-:Y:S01]  /*6ed0*/  @!P4 IMAD.IADD R8, R8, 0x1, -R13 ;  /* 0x000000010808c824 */ /* 0x000fe200078e0a0d */
[----:B------:R-:W-:Y:S01]  /*6ee0*/  ISETP.GT.U32.AND P2, PT, R13, R7, PT ;  /* 0x000000070d00720c */ /* 0x000fe20003f44070 */
[----:B------:R0:W-:Y:S01]  /*6ef0*/  STL [R1+0xac], R2 ;  /* 0x0000ac0201007387 */ /* 0x0001e20000100800 */
[----:B------:R-:W-:-:S02]  /*6f00*/  IMAD.HI.U32 R22, R24, R6, RZ ;  /* 0x0000000618167227 */ /* 0x000fc400078e00ff */
[----:B------:R-:W-:Y:S02]  /*6f10*/  ISETP.GT.U32.AND P4, PT, R13, R8, PT ;  /* 0x000000080d00720c */ /* 0x000fe40003f84070 */
[----:B------:R-:W-:Y:S02]  /*6f20*/  IMAD.MOV.U32 R4, RZ, RZ, R16 ;  /* 0x000000ffff047224 */ /* 0x000fe400078e0010 */
[--C-:B------:R-:W-:Y:S02]  /*6f30*/  @!P0 IMAD.IADD R10, R10, 0x1, -R13.reuse ;  /* 0x000000010a0a8824 */ /* 0x100fe400078e0a0d */
[----:B------:R-:W-:Y:S02]  /*6f40*/  IMAD.MOV R22, RZ, RZ, -R22 ;  /* 0x000000ffff167224 */ /* 0x000fe400078e0a16 */
[----:B0-----:R-:W-:Y:S02]  /*6f50*/  IMAD.MOV.U32 R2, RZ, RZ, R12 ;  /* 0x000000ffff027224 */ /* 0x001fe400078e000c */
[----:B------:R-:W-:Y:S01]  /*6f60*/  @!P6 IMAD.IADD R9, R9, 0x1, -R13 ;  /* 0x000000010909e824 */ /* 0x000fe200078e0a0d */
[----:B------:R-:W-:Y:S01]  /*6f70*/  ISETP.GE.AND P6, PT, R21, RZ, PT ;  /* 0x000000ff1500720c */ /* 0x000fe20003fc6270 */
[----:B------:R-:W-:-:S02]  /*6f80*/  @!P1 IMAD.MOV R2, RZ, RZ, -R2 ;  /* 0x000000ffff029224 */ /* 0x000fc400078e0a02 */
[----:B------:R-:W-:Y:S01]  /*6f90*/  @!P2 IMAD.IADD R7, R7, 0x1, -R13 ;  /* 0x000000010707a824 */ /* 0x000fe200078e0a0d */
[----:B------:R-:W-:Y:S01]  /*6fa0*/  ISETP.GE.AND P2, PT, R19, RZ, PT ;  /* 0x000000ff1300720c */ /* 0x000fe20003f46270 */
[C---:B------:R-:W-:Y:S01]  /*6fb0*/  IMAD.HI.U32 R5, R24.reuse, R0, RZ ;  /* 0x0000000018057227 */ /* 0x040fe200078e00ff */
[----:B------:R0:W-:Y:S01]  /*6fc0*/  STL [R1+0xa8], R2 ;  /* 0x0000a80201007387 */ /* 0x0001e20000100800 */
[----:B------:R-:W-:Y:S02]  /*6fd0*/  LOP3.LUT R19, R15, 0x4e, RZ, 0xfc, !PT ;  /* 0x0000004e0f137812 */ /* 0x000fe400078efcff */
[----:B------:R-:W-:Y:S01]  /*6fe0*/  IMAD.HI.U32 R21, R24, R3, RZ ;  /* 0x0000000318157227 */ /* 0x000fe200078e00ff */
[----:B------:R-:W-:-:S03]  /*6ff0*/  ISETP.GT.U32.AND P1, PT, R13, R7, PT ;  /* 0x000000070d00720c */ /* 0x000fc60003f24070 */
[----:B------:R-:W-:Y:S02]  /*7000*/  @!P5 IMAD.MOV R4, RZ, RZ, -R4 ;  /* 0x000000ffff04d224 */ /* 0x000fe400078e0a04 */
[----:B------:R-:W-:Y:S02]  /*7010*/  IMAD R6, R13, R22, R6 ;  /* 0x000000160d067224 */ /* 0x000fe400078e0206 */
[----:B0-----:R-:W-:Y:S01]  /*7020*/  IMAD.MOV.U32 R2, RZ, RZ, R10 ;  /* 0x000000ffff027224 */ /* 0x001fe200078e000a */
[----:B------:R0:W-:Y:S01]  /*7030*/  STL [R1+0xa4], R4 ;  /* 0x0000a40401007387 */ /* 0x0001e20000100800 */
[----:B------:R-:W-:Y:S01]  /*7040*/  IMAD.MOV R5, RZ, RZ, -R5 ;  /* 0x000000ffff057224 */ /* 0x000fe200078e0a05 */
[----:B------:R-:W-:Y:S01]  /*7050*/  LOP3.LUT R10, R15, 0x3e, RZ, 0xfc, !PT ;  /* 0x0000003e0f0a7812 */ /* 0x000fe200078efcff */
[----:B------:R-:W-:Y:S02]  /*7060*/  @!P3 IMAD.MOV R2, RZ, RZ, -R2 ;  /* 0x000000ffff02b224 */ /* 0x000fe400078e0a02 */
[----:B------:R-:W-:Y:S01]  /*7070*/  @!P4 IMAD.IADD R8, R8, 0x1, -R13 ;  /* 0x000000010808c824 */ /* 0x000fe200078e0a0d */
[C---:B------:R-:W-:Y:S01]  /*7080*/  ISETP.GT.U32.AND P4, PT, R13.reuse, R6, PT ;  /* 0x000000060d00720c */ /* 0x040fe20003f84070 */
[----:B------:R-:W-:Y:S01]  /*7090*/  IMAD.MOV R21, RZ, RZ, -R21 ;  /* 0x000000ffff157224 */ /* 0x000fe200078e0a15 */
[----:B------:R1:W-:Y:S01]  /*70a0*/  STL [R1+0xa0], R2 ;  /* 0x0000a00201007387 */ /* 0x0003e20000100800 */
[C---:B------:R-:W-:Y:S01]  /*70b0*/  IMAD R0, R13.reuse, R5, R0 ;  /* 0x000000050d007224 */ /* 0x040fe200078e0200 */
[----:B------:R-:W-:Y:S01]  /*70c0*/  IABS R5, R18 ;  /* 0x0000001200057213 */ /* 0x000fe20000000000 */
[C---:B------:R-:W-:Y:S01]  /*70d0*/  IMAD R3, R13.reuse, R21, R3 ;  /* 0x000000150d037224 */ /* 0x040fe200078e0203 */
[----:B------:R-:W-:Y:S01]  /*70e0*/  IABS R21, R25 ;  /* 0x0000001900157213 */ /* 0x000fe20000000000 */
[----:B0-----:R-:W-:Y:S01]  /*70f0*/  IMAD.MOV.U32 R4, RZ, RZ, R9 ;  /* 0x000000ffff047224 */ /* 0x001fe200078e0009 */
[----:B------:R-:W-:Y:S01]  /*7100*/  ISETP.GT.U32.AND P0, PT, R13, R0, PT ;  /* 0x000000000d00720c */ /* 0x000fe20003f04070 */
[----:B------:R-:W-:Y:S01]  /*7110*/  IMAD.HI.U32 R22, R24, R5, RZ ;  /* 0x0000000518167227 */ /* 0x000fe200078e00ff */
[----:B------:R-:W-:-:S03]  /*7120*/  LOP3.LUT R9, R15, 0x4a, RZ, 0xfc, !PT ;  /* 0x0000004a0f097812 */ /* 0x000fc600078efcff */
[----:B-1----:R-:W-:Y:S02]  /*7130*/  IMAD.MOV.U32 R2, RZ, RZ, R8 ;  /* 0x000000ffff027224 */ /* 0x002fe400078e0008 */
[----:B------:R-:W-:Y:S02]  /*7140*/  IMAD.MOV R22, RZ, RZ, -R22 ;  /* 0x000000ffff167224 */ /* 0x000fe400078e0a16 */
[----:B------:R-:W-:Y:S01]  /*7150*/  @!P2 IMAD.MOV R2, RZ, RZ, -R2 ;  /* 0x000000ffff02a224 */ /* 0x000fe200078e0a02 */
[C---:B------:R-:W-:Y:S01]  /*7160*/  ISETP.GT.U32.AND P2, PT, R13.reuse, R3, PT ;  /* 0x000000030d00720c */ /* 0x040fe20003f44070 */
[----:B------:R-:W-:Y:S02]  /*7170*/  @!P4 IMAD.IADD R6, R6, 0x1, -R13 ;  /* 0x000000010606c824 */ /* 0x000fe400078e0a0d */
[C---:B------:R-:W-:Y:S02]  /*7180*/  IMAD R5, R13.reuse, R22, R5 ;  /* 0x000000160d057224 */ /* 0x040fe400078e0205 */
[--C-:B------:R-:W-:Y:S01]  /*7190*/  @!P0 IMAD.IADD R0, R0, 0x1, -R13.reuse ;  /* 0x0000000100008824 */ /* 0x100fe200078e0a0d */
[----:B------:R-:W-:Y:S01]  /*71a0*/  ISETP.GT.U32.AND P5, PT, R13, R6, PT ;  /* 0x000000060d00720c */ /* 0x000fe20003fa4070 */
[----:B------:R-:W-:Y:S01]  /*71b0*/  @!P6 IMAD.MOV R4, RZ, RZ, -R4 ;  /* 0x000000ffff04e224 */ /* 0x000fe200078e0a04 */
[----:B------:R-:W-:Y:S01]  /*71c0*/  ISETP.GE.AND P0, PT, R20, RZ, PT ;  /* 0x000000ff1400720c */ /* 0x000fe20003f06270 */
[----:B------:R-:W-:Y:S01]  /*71d0*/  @!P1 IMAD.IADD R7, R7, 0x1, -R13 ;  /* 0x0000000107079824 */ /* 0x000fe200078e0a0d */
[----:B------:R-:W-:-:S02]  /*71e0*/  IABS R20, R19 ;  /* 0x0000001300147213 */ /* 0x000fc40000000000 */
[----:B------:R-:W-:Y:S01]  /*71f0*/  ISETP.GT.U32.AND P3, PT, R13, R5, PT ;  /* 0x000000050d00720c */ /* 0x000fe20003f64070 */
[--C-:B------:R-:W-:Y:S01]  /*7200*/  @!P2 IMAD.IADD R3, R3, 0x1, -R13.reuse ;  /* 0x000000010303a824 */ /* 0x100fe200078e0a0d */
[----:B------:R-:W-:Y:S01]  /*7210*/  ISETP.GT.U32.AND P4, PT, R13, R0, PT ;  /* 0x000000000d00720c */ /* 0x000fe20003f84070 */
[----:B------:R-:W-:Y:S01]  /*7220*/  IMAD.HI.U32 R8, R24, R20, RZ ;  /* 0x0000001418087227 */ /* 0x000fe200078e00ff */
[----:B------:R-:W-:Y:S01]  /*7230*/  STL [R1+0x9c], R4 ;  /* 0x00009c0401007387 */ /* 0x000fe20000100800 */
[----:B------:R-:W-:Y:S02]  /*7240*/  ISETP.GE.AND P6, PT, R11, RZ, PT ;  /* 0x000000ff0b00720c */ /* 0x000fe40003fc6270 */
[C---:B------:R-:W-:Y:S01]  /*7250*/  ISETP.GT.U32.AND P2, PT, R13.reuse, R3, PT ;  /* 0x000000030d00720c */ /* 0x040fe20003f44070 */
[----:B------:R-:W-:Y:S01]  /*7260*/  IMAD.MOV R8, RZ, RZ, -R8 ;  /* 0x000000ffff087224 */ /* 0x000fe200078e0a08 */
[----:B------:R0:W-:Y:S01]  /*7270*/  STL [R1+0x98], R2 ;  /* 0x0000980201007387 */ /* 0x0001e20000100800 */
[--C-:B------:R-:W-:Y:S01]  /*7280*/  @!P5 IMAD.IADD R6, R6, 0x1, -R13.reuse ;  /* 0x000000010606d824 */ /* 0x100fe200078e0a0d */
[----:B------:R-:W-:Y:S01]  /*7290*/  ISETP.GE.AND P5, PT, R14, RZ, PT ;  /* 0x000000ff0e00720c */ /* 0x000fe20003fa6270 */
[----:B------:R-:W-:Y:S01]  /*72a0*/  IMAD R14, R13, R8, R20 ;  /* 0x000000080d0e7224 */ /* 0x000fe200078e0214 */
[----:B------:R-:W-:Y:S01]  /*72b0*/  LOP3.LUT R8, R15, 0x4c, RZ, 0xfc, !PT ;  /* 0x0000004c0f087812 */ /* 0x000fe200078efcff */
[--C-:B------:R-:W-:Y:S01]  /*72c0*/  @!P3 IMAD.IADD R5, R5, 0x1, -R13.reuse ;  /* 0x000000010505b824 */ /* 0x100fe200078e0a0d */
[----:B------:R-:W-:Y:S01]  /*72d0*/  ISETP.GE.AND P1, PT, R17, RZ, PT ;  /* 0x000000ff1100720c */ /* 0x000fe20003f26270 */
[----:B------:R-:W-:Y:S01]  /*72e0*/  @!P4 IMAD.IADD R0, R0, 0x1, -R13 ;  /* 0x000000010000c824 */ /* 0x000fe200078e0a0d */
[----:B------:R-:W-:Y:S01]  /*72f0*/  IABS R16, R8 ;  /* 0x0000000800107213 */ /* 0x000fe20000000000 */
[----:B0-----:R-:W-:Y:S01]  /*7300*/  IMAD.MOV.U32 R2, RZ, RZ, R7 ;  /* 0x000000ffff027224 */ /* 0x001fe200078e0007 */
[----:B------:R-:W-:Y:S01]  /*7310*/  ISETP.GE.AND P4, PT, R18, RZ, PT ;  /* 0x000000ff1200720c */ /* 0x000fe20003f86270 */
[----:B------:R-:W-:Y:S01]  /*7320*/  @!P2 IMAD.IADD R3, R3, 0x1, -R13 ;  /* 0x000000010303a824 */ /* 0x000fe200078e0a0d */
[C---:B------:R-:W-:Y:S01]  /*7330*/  ISETP.GT.U32.AND P2, PT, R13.reuse, R14, PT ;  /* 0x0000000e0d00720c */ /* 0x040fe20003f44070 */
[----:B------:R-:W-:Y:S01]  /*7340*/  @!P0 IMAD.MOV R2, RZ, RZ, -R2 ;  /* 0x000000ffff028224 */ /* 0x000fe200078e0a02 */
[----:B------:R-:W-:Y:S01]  /*7350*/  ISETP.GT.U32.AND P0, PT, R13, R5, PT ;  /* 0x000000050d00720c */ /* 0x000fe20003f04070 */
[----:B------:R-:W-:Y:S01]  /*7360*/  IMAD.MOV.U32 R4, RZ, RZ, R0 ;  /* 0x000000ffff047224 */ /* 0x000fe200078e0000 */
[----:B------:R-:W-:-:S02]  /*7370*/  LOP3.LUT R7, R15, 0x48, RZ, 0xfc, !PT ;  /* 0x000000480f077812 */ /* 0x000fc400078efcff */
[----:B------:R-:W-:Y:S01]  /*7380*/  IABS R18, R9 ;  /* 0x0000000900127213 */ /* 0x000fe20000000000 */
[----:B------:R-:W-:Y:S01]  /*7390*/  @!P6 IMAD.MOV R4, RZ, RZ, -R4 ;  /* 0x000000ffff04e224 */ /* 0x000fe200078e0a04 */
[----:B------:R-:W-:Y:S01]  /*73a0*/  ISETP.GE.AND P6, PT, R8, RZ, PT ;  /* 0x000000ff0800720c */ /* 0x000fe20003fc6270 */
[----:B------:R-:W-:Y:S01]  /*73b0*/  IMAD.HI.U32 R8, R24, R16, RZ ;  /* 0x0000001018087227 */ /* 0x000fe200078e00ff */
[----:B------:R0:W-:Y:S01]  /*73c0*/  STL [R1+0x90], R2 ;  /* 0x0000900201007387 */ /* 0x0001e20000100800 */
[----:B------:R-:W-:Y:S02]  /*73d0*/  IABS R17, R7 ;  /* 0x0000000700117213 */ /* 0x000fe40000000000 */
[--C-:B------:R-:W-:Y:S01]  /*73e0*/  @!P2 IMAD.IADD R14, R14, 0x1, -R13.reuse ;  /* 0x000000010e0ea824 */ /* 0x100fe200078e0a0d */
[----:B------:R-:W-:Y:S01]  /*73f0*/  LOP3.LUT R0, R15, 0x46, RZ, 0xfc, !PT ;  /* 0x000000460f007812 */ /* 0x000fe200078efcff */
[----:B------:R-:W-:Y:S01]  /*7400*/  @!P0 IMAD.IADD R5, R5, 0x1, -R13 ;  /* 0x0000000105058824 */ /* 0x000fe200078e0a0d */
[----:B------:R1:W-:Y:S01]  /*7410*/  STL [R1+0x8c], R4 ;  /* 0x00008c0401007387 */ /* 0x0003e20000100800 */
[----:B------:R-:W-:Y:S01]  /*7420*/  IMAD.MOV R8, RZ, RZ, -R8 ;  /* 0x000000ffff087224 */ /* 0x000fe200078e0a08 */
[----:B------:R-:W-:Y:S01]  /*7430*/  ISETP.GE.AND P0, PT, R7, RZ, PT ;  /* 0x000000ff0700720c */ /* 0x000fe20003f06270 */
[----:B------:R-:W-:Y:S01]  /*7440*/  IMAD.HI.U32 R7, R24, R17, RZ ;  /* 0x0000001118077227 */ /* 0x000fe200078e00ff */
[----:B------:R-:W-:-:S02]  /*7450*/  ISETP.GT.U32.AND P2, PT, R13, R14, PT ;  /* 0x0000000e0d00720c */ /* 0x000fc40003f44070 */
[----:B------:R-:W-:Y:S01]  /*7460*/  IABS R12, R0 ;  /* 0x00000000000c7213 */ /* 0x000fe20000000000 */
[----:B0-----:R-:W-:Y:S01]  /*7470*/  IMAD.MOV.U32 R2, RZ, RZ, R6 ;  /* 0x000000ffff027224 */ /* 0x001fe200078e0006 */
[----:B------:R-:W-:Y:S01]  /*7480*/  ISETP.GE.AND P3, PT, R19, RZ, PT ;  /* 0x000000ff1300720c */ /* 0x000fe20003f66270 */
[----:B------:R-:W-:Y:S01]  /*7490*/  IMAD.HI.U32 R6, R24, R18, RZ ;  /* 0x0000001218067227 */ /* 0x000fe200078e00ff */
[----:B------:R-:W-:-:S03]  /*74a0*/  IABS R19, R10 ;  /* 0x0000000a00137213 */ /* 0x000fc60000000000 */
[----:B------:R-:W-:Y:S02]  /*74b0*/  IMAD R16, R13, R8, R16 ;  /* 0x000000080d107224 */ /* 0x000fe400078e0210 */
[----:B-1----:R-:W-:Y:S02]  /*74c0*/  IMAD.MOV.U32 R4, RZ, RZ, R5 ;  /* 0x000000ffff047224 */ /* 0x002fe400078e0005 */
[----:B------:R-:W-:Y:S02]  /*74d0*/  IMAD.MOV R6, RZ, RZ, -R6 ;  /* 0x000000ffff067224 */ /* 0x000fe400078e0a06 */
[----:B------:R-:W-:Y:S01]  /*74e0*/  @!P1 IMAD.MOV R2, RZ, RZ, -R2 ;  /* 0x000000ffff029224 */ /* 0x000fe200078e0a02 */
[----:B------:R-:W-:Y:S01]  /*74f0*/  ISETP.GE.AND P1, PT, R9, RZ, PT ;  /* 0x000000ff0900720c */ /* 0x000fe20003f26270 */
[----:B------:R-:W-:Y:S01]  /*7500*/  IMAD.MOV R7, RZ, RZ, -R7 ;  /* 0x000000ffff077224 */ /* 0x000fe200078e0a07 */
[----:B------:R-:W-:Y:S01]  /*7510*/  LOP3.LUT R9, R15, 0x44, RZ, 0xfc, !PT ;  /* 0x000000440f097812 */ /* 0x000fe200078efcff */
[----:B------:R-:W-:Y:S01]  /*7520*/  @!P4 IMAD.MOV R4, RZ, RZ, -R4 ;  /* 0x000000ffff04c224 */ /* 0x000fe200078e0a04 */
[C---:B------:R-:W-:Y:S01]  /*7530*/  ISETP.GT.U32.AND P4, PT, R13.reuse, R16, PT ;  /* 0x000000100d00720c */ /* 0x040fe20003f84070 */
[----:B------:R-:W-:Y:S01]  /*7540*/  IMAD R18, R13, R6, R18 ;  /* 0x000000060d127224 */ /* 0x000fe200078e0212 */
[----:B------:R0:W-:Y:S01]  /*7550*/  STL [R1+0x84], R2 ;  /* 0x0000840201007387 */ /* 0x0001e20000100800 */
[----:B------:R-:W-:Y:S01]  /*7560*/  IMAD.HI.U32 R6, R24, R12, RZ ;  /* 0x0000000c18067227 */ /* 0x000fe200078e00ff */
[----:B------:R-:W-:-:S02]  /*7570*/  IABS R11, R9 ;  /* 0x00000009000b7213 */ /* 0x000fc40000000000 */
[----:B------:R-:W-:Y:S01]  /*7580*/  STL [R1+0x80], R4 ;  /* 0x0000800401007387 */ /* 0x000fe20000100800 */
[----:B------:R-:W-:Y:S02]  /*7590*/  IMAD R17, R13, R7, R17 ;  /* 0x000000070d117224 */ /* 0x000fe400078e0211 */
[----:B------:R-:W-:Y:S01]  /*75a0*/  IMAD.MOV R5, RZ, RZ, -R6 ;  /* 0x000000ffff057224 */ /* 0x000fe200078e0a06 */
[----:B------:R-:W-:Y:S01]  /*75b0*/  LOP3.LUT R6, R15, 0x42, RZ, 0xfc, !PT ;  /* 0x000000420f067812 */ /* 0x000fe200078efcff */
[----:B------:R-:W-:Y:S01]  /*75c0*/  @!P2 IMAD.IADD R14, R14, 0x1, -R13 ;  /* 0x000000010e0ea824 */ /* 0x000fe200078e0a0d */
[C---:B------:R-:W-:Y:S01]  /*75d0*/  ISETP.GT.U32.AND P2, PT, R13.reuse, R17, PT ;  /* 0x000000110d00720c */ /* 0x040fe20003f44070 */
[----:B0-----:R-:W-:Y:S02]  /*75e0*/  IMAD.MOV.U32 R2, RZ, RZ, R3 ;  /* 0x000000ffff027224 */ /* 0x001fe400078e0003 */
[C---:B------:R-:W-:Y:S01]  /*75f0*/  IMAD R12, R13.reuse, R5, R12 ;  /* 0x000000050d0c7224 */ /* 0x040fe200078e020c */
[----:B------:R-:W-:Y:S01]  /*7600*/  IABS R5, R6 ;  /* 0x0000000600057213 */ /* 0x000fe20000000000 */
[----:B------:R-:W-:Y:S01]  /*7610*/  @!P5 IMAD.MOV R2, RZ, RZ, -R2 ;  /* 0x000000ffff02d224 */ /* 0x000fe200078e0a02 */
[C---:B------:R-:W-:Y:S01]  /*7620*/  ISETP.GT.U32.AND P5, PT, R13.reuse, R18, PT ;  /* 0x000000120d00720c */ /* 0x040fe20003fa4070 */
[----:B------:R-:W-:Y:S01]  /*7630*/  @!P4 IMAD.IADD R16, R16, 0x1, -R13 ;  /* 0x000000011010c824 */ /* 0x000fe200078e0a0d */
[----:B------:R-:W-:Y:S01]  /*7640*/  ISETP.GT.U32.AND P4, PT, R13, R12, PT ;  /* 0x0000000c0d00720c */ /* 0x000fe20003f84070 */
[----:B------:R-:W-:Y:S01]  /*7650*/  IMAD.HI.U32 R7, R24, R11, RZ ;  /* 0x0000000b18077227 */ /* 0x000fe200078e00ff */
[----:B------:R0:W-:Y:S03]  /*7660*/  STL [R1+0x7c], R2 ;  /* 0x00007c0201007387 */ /* 0x0001e60000100800 */
[----:B------:R-:W-:-:S02]  /*7670*/  IMAD.MOV R3, RZ, RZ, -R7 ;  /* 0x000000ffff037224 */ /* 0x000fc400078e0a07 */
[----:B------:R-:W-:Y:S02]  /*7680*/  @!P2 IMAD.IADD R17, R17, 0x1, -R13 ;  /* 0x000000011111a824 */ /* 0x000fe400078e0a0d */
[----:B------:R-:W-:Y:S01]  /*7690*/  IMAD R11, R13, R3, R11 ;  /* 0x000000030d0b7224 */ /* 0x000fe200078e020b */
[----:B------:R-:W-:Y:S01]  /*76a0*/  LOP3.LUT R3, R15, 0x40, RZ, 0xfc, !PT ;  /* 0x000000400f037812 */ /* 0x000fe200078efcff */
[--C-:B------:R-:W-:Y:S01]  /*76b0*/  @!P5 IMAD.IADD R18, R18, 0x1, -R13.reuse ;  /* 0x000000011212d824 */ /* 0x100fe200078e0a0d */
[C---:B------:R-:W-:Y:S01]  /*76c0*/  ISETP.GT.U32.AND P2, PT, R13.reuse, R17, PT ;  /* 0x000000110d00720c */ /* 0x040fe20003f44070 */
[----:B0-----:R-:W-:Y:S01]  /*76d0*/  IMAD.MOV.U32 R2, RZ, RZ, R14 ;  /* 0x000000ffff027224 */ /* 0x001fe200078e000e */
[----:B------:R-:W-:Y:S01]  /*76e0*/  IABS R8, R3 ;  /* 0x0000000300087213 */ /* 0x000fe20000000000 */
[----:B------:R-:W-:Y:S01]  /*76f0*/  @!P4 IMAD.IADD R12, R12, 0x1, -R13 ;  /* 0x000000010c0cc824 */ /* 0x000fe200078e0a0d */
[C---:B------:R-:W-:Y:S01]  /*7700*/  ISETP.GT.U32.AND P5, PT, R13.reuse, R16, PT ;  /* 0x000000100d00720c */ /* 0x040fe20003fa4070 */
[----:B------:R-:W-:Y:S01]  /*7710*/  @!P3 IMAD.MOV R2, RZ, RZ, -R2 ;  /* 0x000000ffff02b224 */ /* 0x000fe200078e0a02 */
[C---:B------:R-:W-:Y:S01]  /*7720*/  ISETP.GT.U32.AND P3, PT, R13.reuse, R18, PT ;  /* 0x000000120d00720c */ /* 0x040fe20003f64070 */
[----:B------:R-:W-:Y:S01]  /*7730*/  IMAD.HI.U32 R7, R24, R5, RZ ;  /* 0x0000000518077227 */ /* 0x000fe200078e00ff */
[----:B------:R-:W-:-:S02]  /*7740*/  ISETP.GT.U32.AND P4, PT, R13, R12, PT ;  /* 0x0000000c0d00720c */ /* 0x000fc40003f84070 */
[----:B------:R0:W-:Y:S01]  /*7750*/  STL [R1+0x78], R2 ;  /* 0x0000780201007387 */ /* 0x0001e20000100800 */
[----:B------:R-:W-:Y:S02]  /*7760*/  IMAD.MOV R7, RZ, RZ, -R7 ;  /* 0x000000ffff077224 */ /* 0x000fe400078e0a07 */
[----:B------:R-:W-:-:S04]  /*7770*/  IMAD.HI.U32 R14, R24, R8, RZ ;  /* 0x00000008180e7227 */ /* 0x000fc800078e00ff */
[----:B------:R-:W-:Y:S01]  /*7780*/  IMAD R5, R13, R7, R5 ;  /* 0x000000070d057224 */ /* 0x000fe200078e0205 */
[----:B------:R-:W-:Y:S01]  /*7790*/  LOP3.LUT R7, R15, 0x3c, RZ, 0xfc, !PT ;  /* 0x0000003c0f077812 */ /* 0x000fe200078efcff */
[----:B------:R-:W-:Y:S02]  /*77a0*/  IMAD.MOV R14, RZ, RZ, -R14 ;  /* 0x000000ffff0e7224 */ /* 0x000fe400078e0a0e */
[--C-:B------:R-:W-:Y:S01]  /*77b0*/  @!P2 IMAD.IADD R17, R17, 0x1, -R13.reuse ;  /* 0x000000011111a824 */ /* 0x100fe200078e0a0d */
[----:B------:R-:W-:Y:S01]  /*77c0*/  ISETP.GE.AND P2, PT, R0, RZ, PT ;  /* 0x000000ff0000720c */ /* 0x000fe20003f46270 */
[--C-:B------:R-:W-:Y:S01]  /*77d0*/  @!P5 IMAD.IADD R16, R16, 0x1, -R13.reuse ;  /* 0x000000011010d824 */ /* 0x100fe200078e0a0d */
[C---:B------:R-:W-:Y:S01]  /*77e0*/  ISETP.GT.U32.AND P5, PT, R13.reuse, R11, PT ;  /* 0x0000000b0d00720c */ /* 0x040fe20003fa4070 */
[--C-:B------:R-:W-:Y:S01]  /*77f0*/  @!P3 IMAD.IADD R18, R18, 0x1, -R13.reuse ;  /* 0x000000011212b824 */ /* 0x100fe200078e0a0d */
[C---:B------:R-:W-:Y:S01]  /*7800*/  ISETP.GT.U32.AND P3, PT, R13.reuse, R5, PT ;  /* 0x000000050d00720c */ /* 0x040fe20003f64070 */
[----:B------:R-:W-:Y:S01]  /*7810*/  IMAD R0, R13, R14, R8 ;  /* 0x0000000e0d007224 */ /* 0x000fe200078e0208 */
[----:B------:R-:W-:Y:S01]  /*7820*/  IABS R14, R7 ;  /* 0x00000007000e7213 */ /* 0x000fe20000000000 */
[----:B------:R-:W-:Y:S01]  /*7830*/  @!P4 IMAD.IADD R12, R12, 0x1, -R13 ;  /* 0x000000010c0cc824 */ /* 0x000fe200078e0a0d */
[----:B------:R-:W-:Y:S01]  /*7840*/  LOP3.LUT R8, R15, 0x3a, RZ, 0xfc, !PT ;  /* 0x0000003a0f087812 */ /* 0x000fe200078efcff */
[----:B------:R-:W-:Y:S01]  /*7850*/  IMAD.MOV.U32 R4, RZ, RZ, R16 ;  /* 0x000000ffff047224 */ /* 0x000fe200078e0010 */
[----:B------:R-:W-:Y:S01]  /*7860*/  ISETP.GT.U32.AND P4, PT, R13, R0, PT ;  /* 0x000000000d00720c */ /* 0x000fe20003f84070 */
[----:B0-----:R-:W-:-:S02]  /*7870*/  IMAD.MOV.U32 R2, RZ, RZ, R18 ;  /* 0x000000ffff027224 */ /* 0x001fc400078e0012 */
[----:B------:R-:W-:Y:S02]  /*7880*/  @!P6 IMAD.MOV R4, RZ, RZ, -R4 ;  /* 0x000000ffff04e224 */ /* 0x000fe400078e0a04 */
[--C-:B------:R-:W-:Y:S01]  /*7890*/  @!P5 IMAD.IADD R11, R11, 0x1, -R13.reuse ;  /* 0x000000010b0bd824 */ /* 0x100fe200078e0a0d */
[----:B------:R-:W-:Y:S01]  /*78a0*/  ISETP.GE.AND P5, PT, R9, RZ, PT ;  /* 0x000000ff0900720c */ /* 0x000fe20003fa6270 */
[--C-:B------:R-:W-:Y:S01]  /*78b0*/  @!P3 IMAD.IADD R5, R5, 0x1, -R13.reuse ;  /* 0x000000010505b824 */ /* 0x100fe200078e0a0d */
[----:B------:R0:W-:Y:S01]  /*78c0*/  STL [R1+0x74], R4 ;  /* 0x0000740401007387 */ /* 0x0001e20000100800 */
[----:B------:R-:W-:Y:S01]  /*78d0*/  @!P1 IMAD.MOV R2, RZ, RZ, -R2 ;  /* 0x000000ffff029224 */ /* 0x000fe200078e0a02 */
[----:B------:R-:W-:Y:S01]  /*78e0*/  ISETP.GE.AND P3, PT, R6, RZ, PT ;  /* 0x000000ff0600720c */ /* 0x000fe20003f66270 */
[----:B------:R-:W-:Y:S01]  /*78f0*/  IMAD.HI.U32 R16, R24, R14, RZ ;  /* 0x0000000e18107227 */ /* 0x000fe200078e00ff */
[C---:B------:R-:W-:Y:S02]  /*7900*/  ISETP.GT.U32.AND P6, PT, R13.reuse, R5, PT ;  /* 0x000000050d00720c */ /* 0x040fe40003fc4070 */
[----:B------:R1:W-:Y:S01]  /*7910*/  STL [R1+0x6c], R2 ;  /* 0x00006c0201007387 */ /* 0x0003e20000100800 */
[----:B------:R-:W-:Y:S01]  /*7920*/  @!P4 IMAD.IADD R0, R0, 0x1, -R13 ;  /* 0x000000010000c824 */ /* 0x000fe200078e0a0d */
[C---:B------:R-:W-:Y:S01]  /*7930*/  ISETP.GT.U32.AND P4, PT, R13.reuse, R11, PT ;  /* 0x0000000b0d00720c */ /* 0x040fe20003f84070 */
[----:B------:R-:W-:Y:S01]  /*7940*/  IMAD.MOV R16, RZ, RZ, -R16 ;  /* 0x000000ffff107224 */ /* 0x000fe200078e0a10 */
[----:B------:R-:W-:Y:S01]  /*7950*/  IABS R9, R8 ;  /* 0x0000000800097213 */ /* 0x000fe20000000000 */
[----:B0-----:R-:W-:Y:S01]  /*7960*/  IMAD.MOV.U32 R4, RZ, RZ, R17 ;  /* 0x000000ffff047224 */ /* 0x001fe200078e0011 */
[----:B------:R-:W-:Y:S01]  /*7970*/  ISETP.GT.U32.AND P1, PT, R13, R0, PT ;  /* 0x000000000d00720c */ /* 0x000fe20003f24070 */
[----:B------:R-:W-:-:S04]  /*7980*/  IMAD.HI.U32 R20, R24, R19, RZ ;  /* 0x0000001318147227 */ /* 0x000fc800078e00ff */
[----:B-1----:R-:W-:Y:S02]  /*7990*/  IMAD.MOV.U32 R2, RZ, RZ, R12 ;  /* 0x000000ffff027224 */ /* 0x002fe400078e000c */
[----:B------:R-:W-:Y:S02]  /*79a0*/  @!P0 IMAD.MOV R4, RZ, RZ, -R4 ;  /* 0x000000ffff048224 */ /* 0x000fe400078e0a04 */
[----:B------:R-:W-:Y:S01]  /*79b0*/  @!P2 IMAD.MOV R2, RZ, RZ, -R2 ;  /* 0x000000ffff02a224 */ /* 0x000fe200078e0a02 */
[----:B------:R-:W-:Y:S01]  /*79c0*/  ISETP.GE.AND P2, PT, R3, RZ, PT ;  /* 0x000000ff0300720c */ /* 0x000fe20003f46270 */
[----:B------:R-:W-:Y:S01]  /*79d0*/  IMAD R3, R13, R16, R14 ;  /* 0x000000100d037224 */ /* 0x000fe200078e020e */
[----:B------:R-:W-:Y:S01]  /*79e0*/  STL [R1+0x64], R4 ;  /* 0x0000640401007387 */ /* 0x000fe20000100800 */
[--C-:B------:R-:W-:Y:S01]  /*79f0*/  @!P4 IMAD.IADD R11, R11, 0x1, -R13.reuse ;  /* 0x000000010b0bc824 */ /* 0x100fe200078e0a0d */
[----:B------:R-:W-:Y:S01]  /*7a00*/  ISETP.GE.AND P4, PT, R10, RZ, PT ;  /* 0x000000ff0a00720c */ /* 0x000fe20003f86270 */
[----:B------:R-:W-:Y:S01]  /*7a10*/  @!P6 IMAD.IADD R5, R5, 0x1, -R13 ;  /* 0x000000010505e824 */ /* 0x000fe200078e0a0d */
[----:B------:R-:W-:Y:S01]  /*7a20*/  ISETP.GT.U32.AND P6, PT, R13, R3, PT ;  /* 0x000000030d00720c */ /* 0x000fe20003fc4070 */
[----:B------:R-:W-:Y:S01]  /*7a30*/  IMAD.MOV R20, RZ, RZ, -R20 ;  /* 0x000000ffff147224 */ /* 0x000fe200078e0a14 */
[----:B------:R0:W-:Y:S01]  /*7a40*/  STL [R1+0x5c], R2 ;  /* 0x00005c0201007387 */ /* 0x0001e20000100800 */
[----:B------:R-:W-:Y:S01]  /*7a50*/  IMAD.HI.U32 R12, R24, R9, RZ ;  /* 0x00000009180c7227 */ /* 0x000fe200078e00ff */
[----:B------:R-:W-:-:S03]  /*7a60*/  LOP3.LUT R10, R15, 0x34, RZ, 0xfc, !PT ;  /* 0x000000340f0a7812 */ /* 0x000fc600078efcff */
[C---:B------:R-:W-:Y:S02]  /*7a70*/  IMAD R6, R13.reuse, R20, R19 ;  /* 0x000000140d067224 */ /* 0x040fe400078e0213 */
[----:B------:R-:W-:Y:S02]  /*7a80*/  IMAD.MOV R12, RZ, RZ, -R12 ;  /* 0x000000ffff0c7224 */ /* 0x000fe400078e0a0c */
[----:B------:R-:W-:Y:S01]  /*7a90*/  @!P1 IMAD.IADD R0, R0, 0x1, -R13 ;  /* 0x0000000100009824 */ /* 0x000fe200078e0a0d */
[----:B------:R-:W-:Y:S01]  /*7aa0*/  ISETP.GT.U32.AND P0, PT, R13, R6, PT ;  /* 0x000000060d00720c */ /* 0x000fe20003f04070 */
[----:B0-----:R-:W-:Y:S01]  /*7ab0*/  IMAD.MOV.U32 R2, RZ, RZ, R11 ;  /* 0x000000ffff027224 */ /* 0x001fe200078e000b */
[----:B------:R-:W-:Y:S01]  /*7ac0*/  ISETP.GE.AND P1, PT, R7, RZ, PT ;  /* 0x000000ff0700720c */ /* 0x000fe20003f26270 */
[----:B------:R-:W-:Y:S02]  /*7ad0*/  @!P6 IMAD.IADD R3, R3, 0x1, -R13 ;  /* 0x000000010303e824 */ /* 0x000fe400078e0a0d */
[----:B------:R-:W-:Y:S01]  /*7ae0*/  @!P5 IMAD.MOV R2, RZ, RZ, -R2 ;  /* 0x000000ffff02d224 */ /* 0x000fe200078e0a02 */
[----:B------:R-:W-:Y:S01]  /*7af0*/  ISETP.GE.AND P5, PT, R8, RZ, PT ;  /* 0x000000ff0800720c */ /* 0x000fe20003fa6270 */
[----:B------:R-:W-:Y:S01]  /*7b00*/  IMAD R7, R13, R12, R9 ;  /* 0x0000000c0d077224 */ /* 0x000fe200078e0209 */
[C---:B------:R-:W-:Y:S01]  /*7b10*/  LOP3.LUT R9, R15.reuse, 0x38, RZ, 0xfc, !PT ;  /* 0x000000380f097812 */ /* 0x040fe200078efcff */
[----:B------:R-:W-:Y:S01]  /*7b20*/  @!P2 IMAD.MOV R0, RZ, RZ, -R0 ;  /* 0x000000ffff00a224 */ /* 0x000fe200078e0a00 */
[----:B------:R0:W-:Y:S01]  /*7b30*/  STL [R1+0x54], R2 ;  /* 0x0000540201007387 */ /* 0x0001e20000100800 */
[----:B------:R-:W-:-:S02]  /*7b40*/  LOP3.LUT R8, R15, 0x36, RZ, 0xfc, !PT ;  /* 0x000000360f087812 */ /* 0x000fc400078efcff */
[----:B------:R-:W-:Y:S01]  /*7b50*/  @!P0 IMAD.IADD R6, R6, 0x1, -R13 ;  /* 0x0000000106068824 */ /* 0x000fe200078e0a0d */
[----:B------:R-:W-:Y:S02]  /*7b60*/  IABS R19, R9 ;  /* 0x0000000900137213 */ /* 0x000fe40000000000 */
[----:B------:R-:W-:Y:S02]  /*7b70*/  IABS R11, R8 ;  /* 0x00000008000b7213 */ /* 0x000fe40000000000 */
[----:B------:R-:W-:Y:S01]  /*7b80*/  ISETP.GT.U32.AND P0, PT, R13, R6, PT ;  /* 0x000000060d00720c */ /* 0x000fe20003f04070 */
[----:B------:R-:W-:Y:S01]  /*7b90*/  IMAD.HI.U32 R16, R24, R19, RZ ;  /* 0x0000001318107227 */ /* 0x000fe200078e00ff */
[----:B------:R-:W-:Y:S02]  /*7ba0*/  ISETP.GE.AND P2, PT, R8, RZ, PT ;  /* 0x000000ff0800720c */ /* 0x000fe40003f46270 */
[----:B------:R-:W-:Y:S01]  /*7bb0*/  ISETP.GE.AND P6, PT, R9, RZ, PT ;  /* 0x000000ff0900720c */ /* 0x000fe20003fc6270 */
[----:B0-----:R-:W-:Y:S01]  /*7bc0*/  IMAD.MOV.U32 R2, RZ, RZ, R5 ;  /* 0x000000ffff027224 */ /* 0x001fe200078e0005 */
[----:B------:R-:W-:Y:S01]  /*7bd0*/  LOP3.LUT R12, R15, 0x30, RZ, 0xfc, !PT ;  /* 0x000000300f0c7812 */ /* 0x000fe200078efcff */
[----:B------:R-:W-:-:S02]  /*7be0*/  IMAD.MOV R16, RZ, RZ, -R16 ;  /* 0x000000ffff107224 */ /* 0x000fc400078e0a10 */
[----:B------:R-:W-:Y:S01]  /*7bf0*/  @!P3 IMAD.MOV R2, RZ, RZ, -R2 ;  /* 0x000000ffff02b224 */ /* 0x000fe200078e0a02 */
[C---:B------:R-:W-:Y:S01]  /*7c00*/  ISETP.GT.U32.AND P3, PT, R13.reuse, R3, PT ;  /* 0x000000030d00720c */ /* 0x040fe20003f64070 */
[----:B------:R-:W-:Y:S01]  /*7c10*/  IMAD R19, R13, R16, R19 ;  /* 0x000000100d137224 */ /* 0x000fe200078e0213 */
[----:B------:R-:W-:Y:S01]  /*7c20*/  IABS R5, R12 ;  /* 0x0000000c00057213 */ /* 0x000fe20000000000 */
[----:B------:R-:W-:Y:S01]  /*7c30*/  @!P0 IMAD.IADD R6, R6, 0x1, -R13 ;  /* 0x0000000106068824 */ /* 0x000fe200078e0a0d */
[----:B------:R0:W-:Y:S01]  /*7c40*/  STL [R1+0x4c], R2 ;  /* 0x00004c0201007387 */ /* 0x0001e20000100800 */
[----:B------:R-:W-:Y:S01]  /*7c50*/  ISETP.GE.AND P0, PT, R10, RZ, PT ;  /* 0x000000ff0a00720c */ /* 0x000fe20003f06270 */
[----:B------:R-:W-:Y:S01]  /*7c60*/  IMAD.HI.U32 R14, R24, R11, RZ ;  /* 0x0000000b180e7227 */ /* 0x000fe200078e00ff */
[----:B------:R-:W-:Y:S01]  /*7c70*/  IABS R10, R10 ;  /* 0x0000000a000a7213 */ /* 0x000fe20000000000 */
[----:B------:R1:W-:Y:S02]  /*7c80*/  STL [R1+0x48], R0 ;  /* 0x0000480001007387 */ /* 0x0003e40000100800 */
[----:B------:R-:W-:-:S02]  /*7c90*/  IMAD.MOV R14, RZ, RZ, -R14 ;  /* 0x000000ffff0e7224 */ /* 0x000fc400078e0a0e */
[----:B------:R-:W-:-:S04]  /*7ca0*/  IMAD.HI.U32 R8, R24, R10, RZ ;  /* 0x0000000a18087227 */ /* 0x000fc800078e00ff */
[----:B------:R-:W-:Y:S01]  /*7cb0*/  @!P3 IMAD.IADD R3, R3, 0x1, -R13 ;  /* 0x000000010303b824 */ /* 0x000fe200078e0a0d */
[----:B------:R-:W-:Y:S01]  /*7cc0*/  ISETP.GT.U32.AND P3, PT, R13, R7, PT ;  /* 0x000000070d00720c */ /* 0x000fe20003f64070 */
[----:B0-----:R-:W-:Y:S01]  /*7cd0*/  IMAD.MOV.U32 R2, RZ, RZ, R6 ;  /* 0x000000ffff027224 */ /* 0x001fe200078e0006 */
[----:B-1----:R-:W-:Y:S01]  /*7ce0*/  LOP3.LUT R0, R15, 0x32, RZ, 0xfc, !PT ;  /* 0x000000320f007812 */ /* 0x002fe200078efcff */
[----:B------:R-:W-:Y:S02]  /*7cf0*/  IMAD.MOV R8, RZ, RZ, -R8 ;  /* 0x000000ffff087224 */ /* 0x000fe400078e0a08 */
[----:B------:R-:W-:Y:S01]  /*7d00*/  @!P4 IMAD.MOV R2, RZ, RZ, -R2 ;  /* 0x000000ffff02c224 */ /* 0x000fe200078e0a02 */
[----:B------:R-:W-:Y:S01]  /*7d10*/  IABS R9, R0 ;  /* 0x0000000000097213 */ /* 0x000fe20000000000 */
[----:B------:R-:W-:Y:S01]  /*7d20*/  IMAD R11, R13, R14, R11 ;  /* 0x0000000e0d0b7224 */ /* 0x000fe200078e020b */
[----:B------:R-:W-:Y:S01]  /*7d30*/  LOP3.LUT R14, R15, 0x2e, RZ, 0xfc, !PT ;  /* 0x0000002e0f0e7812 */ /* 0x000fe200078efcff */
[----:B------:R-:W-:Y:S01]  /*7d40*/  IMAD R10, R13, R8, R10 ;  /* 0x000000080d0a7224 */ /* 0x000fe200078e020a */
[----:B------:R0:W-:Y:S01]  /*7d50*/  STL [R1+0x44], R2 ;  /* 0x0000440201007387 */ /* 0x0001e20000100800 */
[----:B------:R-:W-:-:S04]  /*7d60*/  IMAD.HI.U32 R8, R24, R9, RZ ;  /* 0x0000000918087227 */ /* 0x000fc800078e00ff */
[----:B------:R-:W-:Y:S01]  /*7d70*/  @!P3 IMAD.IADD R7, R7, 0x1, -R13 ;  /* 0x000000010707b824 */ /* 0x000fe200078e0a0d */
[C---:B------:R-:W-:Y:S01]  /*7d80*/  ISETP.GT.U32.AND P3, PT, R13.reuse, R19, PT ;  /* 0x000000130d00720c */ /* 0x040fe20003f64070 */
[----:B------:R-:W-:Y:S02]  /*7d90*/  IMAD.MOV R8, RZ, RZ, -R8 ;  /* 0x000000ffff087224 */ /* 0x000fe400078e0a08 */
[----:B------:R-:W-:Y:S01]  /*7da0*/  IMAD.HI.U32 R6, R24, R5, RZ ;  /* 0x0000000518067227 */ /* 0x000fe200078e00ff */
[----:B------:R-:W-:-:S03]  /*7db0*/  ISETP.GT.U32.AND P4, PT, R13, R7, PT ;  /* 0x000000070d00720c */ /* 0x000fc60003f84070 */
[----:B0-----:R-:W-:Y:S01]  /*7dc0*/  IMAD.MOV.U32 R2, RZ, RZ, R3 ;  /* 0x000000ffff027224 */ /* 0x001fe200078e0003 */
[----:B------:R-:W-:Y:S01]  /*7dd0*/  IABS R3, R14 ;  /* 0x0000000e00037213 */ /* 0x000fe20000000000 */
[----:B------:R-:W-:Y:S01]  /*7de0*/  IMAD R9, R13, R8, R9 ;  /* 0x000000080d097224 */ /* 0x000fe200078e0209 */
[----:B------:R-:W-:Y:S01]  /*7df0*/  LOP3.LUT R8, R15, 0x2a, RZ, 0xfc, !PT ;  /* 0x0000002a0f087812 */ /* 0x000fe200078efcff */
[----:B------:R-:W-:Y:S01]  /*7e00*/  @!P1 IMAD.MOV R2, RZ, RZ, -R2 ;  /* 0x000000ffff029224 */ /* 0x000fe200078e0a02 */
[----:B------:R-:W-:Y:S01]  /*7e10*/  ISETP.GT.U32.AND P1, PT, R13, R11, PT ;  /* 0x0000000b0d00720c */ /* 0x000fe20003f24070 */
[--C-:B------:R-:W-:Y:S02]  /*7e20*/  @!P3 IMAD.IADD R19, R19, 0x1, -R13.reuse ;  /* 0x000000011313b824 */ /* 0x100fe400078e0a0d */
[----:B------:R-:W-:Y:S01]  /*7e30*/  IMAD.MOV R6, RZ, RZ, -R6 ;  /* 0x000000ffff067224 */ /* 0x000fe200078e0a06 */
[----:B------:R0:W-:Y:S01]  /*7e40*/  STL [R1+0x3c], R2 ;  /* 0x00003c0201007387 */ /* 0x0001e20000100800 */
[----:B------:R-:W-:Y:S01]  /*7e50*/  @!P4 IMAD.IADD R7, R7, 0x1, -R13 ;  /* 0x000000010707c824 */ /* 0x000fe200078e0a0d */
[C---:B------:R-:W-:Y:S01]  /*7e60*/  ISETP.GT.U32.AND P3, PT, R13.reuse, R19, PT ;  /* 0x000000130d00720c */ /* 0x040fe20003f64070 */
[C---:B------:R-:W-:Y:S01]  /*7e70*/  IMAD R5, R13.reuse, R6, R5 ;  /* 0x000000060d057224 */ /* 0x040fe200078e0205 */
[----:B------:R-:W-:Y:S01]  /*7e80*/  ISETP.GT.U32.AND P4, PT, R13, R10, PT ;  /* 0x0000000a0d00720c */ /* 0x000fe20003f84070 */
[----:B------:R-:W-:Y:S01]  /*7e90*/  IMAD.HI.U32 R17, R24, R3, RZ ;  /* 0x0000000318117227 */ /* 0x000fe200078e00ff */
[----:B------:R-:W-:-:S03]  /*7ea0*/  LOP3.LUT R6, R15, 0x2c, RZ, 0xfc, !PT ;  /* 0x0000002c0f067812 */ /* 0x000fc600078efcff */
[----:B------:R-:W-:Y:S01]  /*7eb0*/  @!P1 IMAD.IADD R11, R11, 0x1, -R13 ;  /* 0x000000010b0b9824 */ /* 0x000fe200078e0a0d */
[----:B------:R-:W-:Y:S01]  /*7ec0*/  IABS R16, R6 ;  /* 0x0000000600107213 */ /* 0x000fe20000000000 */
[----:B0-----:R-:W-:Y:S01]  /*7ed0*/  IMAD.MOV.U32 R2, RZ, RZ, R7 ;  /* 0x000000ffff027224 */ /* 0x001fe200078e0007 */
[----:B------:R-:W-:Y:S01]  /*7ee0*/  IABS R7, R8 ;  /* 0x0000000800077213 */ /* 0x000fe20000000000 */
[----:B------:R-:W-:Y:S01]  /*7ef0*/  IMAD.MOV R17, RZ, RZ, -R17 ;  /* 0x000000ffff117224 */ /* 0x000fe200078e0a11 */
[C---:B------:R-:W-:Y:S01]  /*7f00*/  ISETP.GT.U32.AND P1, PT, R13.reuse, R11, PT ;  /* 0x0000000b0d00720c */ /* 0x040fe20003f24070 */
[----:B------:R-:W-:Y:S01]  /*7f10*/  @!P5 IMAD.MOV R2, RZ, RZ, -R2 ;  /* 0x000000ffff02d224 */ /* 0x000fe200078e0a02 */
[----:B------:R-:W-:Y:S01]  /*7f20*/  ISETP.GT.U32.AND P5, PT, R13, R9, PT ;  /* 0x000000090d00720c */ /* 0x000fe20003fa4070 */
[--C-:B------:R-:W-:Y:S01]  /*7f30*/  @!P3 IMAD.IADD R19, R19, 0x1, -R13.reuse ;  /* 0x000000011313b824 */ /* 0x100fe200078e0a0d */
[C---:B------:R-:W-:Y:S01]  /*7f40*/  ISETP.GT.U32.AND P3, PT, R13.reuse, R5, PT ;  /* 0x000000050d00720c */ /* 0x040fe20003f64070 */
[----:B------:R-:W-:Y:S01]  /*7f50*/  @!P4 IMAD.IADD R10, R10, 0x1, -R13 ;  /* 0x000000010a0ac824 */ /* 0x000fe200078e0a0d */
[----:B------:R0:W-:Y:S01]  /*7f60*/  STL [R1+0x38], R2 ;  /* 0x0000380201007387 */ /* 0x0001e20000100800 */
[----:B------:R-:W-:-:S02]  /*7f70*/  IMAD R3, R13, R17, R3 ;  /* 0x000000110d037224 */ /* 0x000fc400078e0203 */
[----:B------:R-:W-:Y:S01]  /*7f80*/  IMAD.HI.U32 R17, R24, R16, RZ ;  /* 0x0000001018117227 */ /* 0x000fe200078e00ff */
[----:B------:R-:W-:-:S03]  /*7f90*/  ISETP.GT.U32.AND P4, PT, R13, R10, PT ;  /* 0x0000000a0d00720c */ /* 0x000fc60003f84070 */
[--C-:B------:R-:W-:Y:S01]  /*7fa0*/  @!P1 IMAD.IADD R11, R11, 0x1, -R13.reuse ;  /* 0x000000010b0b9824 */ /* 0x100fe200078e0a0d */
[----:B------:R-:W-:Y:S01]  /*7fb0*/  ISETP.GT.U32.AND P1, PT, R13, R3, PT ;  /* 0x000000030d00720c */ /* 0x000fe20003f24070 */
[----:B------:R-:W-:Y:S01]  /*7fc0*/  @!P5 IMAD.IADD R9, R9, 0x1, -R13 ;  /* 0x000000010909d824 */ /* 0x000fe200078e0a0d */
[----:B------:R-:W-:Y:S01]  /*7fd0*/  ISETP.GE.AND P5, PT, R0, RZ, PT ;  /* 0x000000ff0000720c */ /* 0x000fe20003fa6270 */
[----:B0-----:R-:W-:Y:S01]  /*7fe0*/  IMAD.MOV.U32 R2, RZ, RZ, R19 ;  /* 0x000000ffff027224 */ /* 0x001fe200078e0013 */
[----:B------:R-:W-:Y:S01]  /*7ff0*/  IABS R19, R27 ;  /* 0x0000001b00137213 */ /* 0x000fe20000000000 */
        /* <DEDUP_REMOVED lines=8> */
[----:B------:R-:W-:Y:S02]  /*8080*/  IMAD R7, R13, R18, R7 ;  /* 0x000000120d077224 */ /* 0x000fe400078e0207 */
[--C-:B------:R-:W-:Y:S01]  /*8090*/  @!P4 IMAD.IADD R10, R10, 0x1, -R13.reuse ;  /* 0x000000010a0ac824 */ /* 0x100fe200078e0a0d */
[----:B------:R-:W-:Y:S01]  /*80a0*/  ISETP.GE.AND P4, PT, R12, RZ, PT ;  /* 0x000000ff0c00720c */ /* 0x000fe20003f86270 */
[--C-:B------:R-:W-:Y:S01]  /*80b0*/  @!P3 IMAD.IADD R5, R5, 0x1, -R13.reuse ;  /* 0x000000010505b824 */ /* 0x100fe200078e0a0d */
[----:B------:R-:W-:Y:S01]  /*80c0*/  LOP3.LUT R12, R15, 0x28, RZ, 0xfc, !PT ;  /* 0x000000280f0c7812 */ /* 0x000fe200078efcff */
[----:B------:R-:W-:Y:S01]  /*80d0*/  @!P6 IMAD.IADD R9, R9, 0x1, -R13 ;  /* 0x000000010909e824 */ /* 0x000fe200078e0a0d */
[----:B------:R-:W-:Y:S01]  /*80e0*/  ISETP.GT.U32.AND P6, PT, R13, R0, PT ;  /* 0x000000000d00720c */ /* 0x000fe20003fc4070 */
[----:B0-----:R-:W-:Y:S01]  /*80f0*/  IMAD.MOV.U32 R2, RZ, RZ, R11 ;  /* 0x000000ffff027224 */ /* 0x001fe200078e000b */
[----:B------:R-:W-:Y:S01]  /*8100*/  LOP3.LUT R11, R15, 0x26, RZ, 0xfc, !PT ;  /* 0x000000260f0b7812 */ /* 0x000fe200078efcff */
[----:B------:R-:W-:Y:S01]  /*8110*/  IMAD.MOV.U32 R4, RZ, RZ, R10 ;  /* 0x000000ffff047224 */ /* 0x000fe200078e000a */
[----:B------:R-:W-:Y:S01]  /*8120*/  IABS R10, R12 ;  /* 0x0000000c000a7213 */ /* 0x000fe20000000000 */
[----:B------:R-:W-:Y:S01]  /*8130*/  @!P2 IMAD.MOV R2, RZ, RZ, -R2 ;  /* 0x000000ffff02a224 */ /* 0x000fe200078e0a02 */
[----:B------:R-:W-:Y:S01]  /*8140*/  ISETP.GT.U32.AND P2, PT, R13, R5, PT ;  /* 0x000000050d00720c */ /* 0x000fe20003f44070 */
[----:B------:R-:W-:Y:S01]  /*8150*/  @!P0 IMAD.MOV R4, RZ, RZ, -R4 ;  /* 0x000000ffff048224 */ /* 0x000fe200078e0a04 */
[----:B------:R-:W-:Y:S01]  /*8160*/  ISETP.GE.AND P0, PT, R6, RZ, PT ;  /* 0x000000ff0600720c */ /* 0x000fe20003f06270 */
[----:B------:R-:W-:Y:S01]  /*8170*/  @!P1 IMAD.IADD R3, R3, 0x1, -R13 ;  /* 0x0000000103039824 */ /* 0x000fe200078e0a0d */
[----:B------:R0:W-:Y:S01]  /*8180*/  STL [R1+0x30], R2 ;  /* 0x0000300201007387 */ /* 0x0001e20000100800 */
[----:B------:R-:W-:-:S02]  /*8190*/  IABS R6, R11 ;  /* 0x0000000b00067213 */ /* 0x000fc40000000000 */
[--C-:B------:R-:W-:Y:S01]  /*81a0*/  @!P6 IMAD.IADD R0, R0, 0x1, -R13.reuse ;  /* 0x000000010000e824 */ /* 0x100fe200078e0a0d */
[----:B------:R-:W-:Y:S01]  /*81b0*/  ISETP.GT.U32.AND P1, PT, R13, R3, PT ;  /* 0x000000030d00720c */ /* 0x000fe20003f24070 */
[----:B------:R1:W-:Y:S01]  /*81c0*/  STL [R1+0x2c], R4 ;  /* 0x00002c0401007387 */ /* 0x0003e20000100800 */
[----:B------:R-:W-:Y:S02]  /*81d0*/  ISETP.GE.AND P3, PT, R14, RZ, PT ;  /* 0x000000ff0e00720c */ /* 0x000fe40003f66270 */
[----:B------:R-:W-:Y:S01]  /*81e0*/  LOP3.LUT R14, R15, 0x22, RZ, 0xfc, !PT ;  /* 0x000000220f0e7812 */ /* 0x000fe200078efcff */
[----:B------:R-:W-:Y:S01]  /*81f0*/  @!P2 IMAD.IADD R5, R5, 0x1, -R13 ;  /* 0x000000010505a824 */ /* 0x000fe200078e0a0d */
[----:B------:R-:W-:Y:S01]  /*8200*/  ISETP.GE.AND P2, PT, R8, RZ, PT ;  /* 0x000000ff0800720c */ /* 0x000fe20003f46270 */
[----:B0-----:R-:W-:Y:S01]  /*8210*/  IMAD.MOV.U32 R2, RZ, RZ, R9 ;  /* 0x000000ffff027224 */ /* 0x001fe200078e0009 */
[----:B------:R-:W-:Y:S01]  /*8220*/  ISETP.GE.AND P6, PT, R11, RZ, PT ;  /* 0x000000ff0b00720c */ /* 0x000fe20003fc6270 */
[----:B------:R-:W-:Y:S01]  /*8230*/  IMAD.MOV.U32 R9, RZ, RZ, R10 ;  /* 0x000000ffff097224 */ /* 0x000fe200078e000a */
[----:B------:R-:W-:Y:S01]  /*8240*/  LOP3.LUT R11, R15, 0x18, RZ, 0xfc, !PT ;  /* 0x000000180f0b7812 */ /* 0x000fe200078efcff */
[----:B------:R-:W-:Y:S01]  /*8250*/  @!P5 IMAD.MOV R2, RZ, RZ, -R2 ;  /* 0x000000ffff02d224 */ /* 0x000fe200078e0a02 */
[----:B------:R-:W-:Y:S01]  /*8260*/  ISETP.GT.U32.AND P5, PT, R13, R7, PT ;  /* 0x000000070d00720c */ /* 0x000fe20003fa4070 */
[----:B------:R-:W-:Y:S01]  /*8270*/  IMAD.MOV.U32 R10, RZ, RZ, R6 ;  /* 0x000000ffff0a7224 */ /* 0x000fe200078e0006 */
[----:B-1----:R-:W-:Y:S01]  /*8280*/  LOP3.LUT R4, R15, 0x14, RZ, 0xfc, !PT ;  /* 0x000000140f047812 */ /* 0x002fe200078efcff */
[----:B------:R-:W-:Y:S01]  /*8290*/  IMAD.HI.U32 R6, R24, R9, RZ ;  /* 0x0000000918067227 */ /* 0x000fe200078e00ff */
[----:B------:R0:W-:Y:S01]  /*82a0*/  STL [R1+0x28], R2 ;  /* 0x0000280201007387 */ /* 0x0001e20000100800 */
[----:B------:R-:W-:-:S02]  /*82b0*/  IABS R23, R11 ;  /* 0x0000000b00177213 */ /* 0x000fc40000000000 */
[----:B------:R-:W-:Y:S02]  /*82c0*/  IMAD.MOV R6, RZ, RZ, -R6 ;  /* 0x000000ffff067224 */ /* 0x000fe400078e0a06 */
[----:B------:R-:W-:Y:S01]  /*82d0*/  @!P1 IMAD.IADD R3, R3, 0x1, -R13 ;  /* 0x0000000103039824 */ /* 0x000fe200078e0a0d */
[----:B------:R-:W-:Y:S01]  /*82e0*/  ISETP.GE.AND P1, PT, R12, RZ, PT ;  /* 0x000000ff0c00720c */ /* 0x000fe20003f26270 */
[----:B------:R-:W-:Y:S01]  /*82f0*/  IMAD R9, R13, R6, R9 ;  /* 0x000000060d097224 */ /* 0x000fe200078e0209 */
[----:B------:R-:W-:Y:S01]  /*8300*/  LOP3.LUT R12, R15, 0x24, RZ, 0xfc, !PT ;  /* 0x000000240f0c7812 */ /* 0x000fe200078efcff */
[----:B------:R-:W-:Y:S01]  /*8310*/  @!P5 IMAD.IADD R7, R7, 0x1, -R13 ;  /* 0x000000010707d824 */ /* 0x000fe200078e0a0d */
[----:B------:R-:W-:Y:S01]  /*8320*/  ISETP.GT.U32.AND P5, PT, R13, R0, PT ;  /* 0x000000000d00720c */ /* 0x000fe20003fa4070 */
[----:B0-----:R-:W-:Y:S01]  /*8330*/  IMAD.MOV.U32 R2, RZ, RZ, R5 ;  /* 0x000000ffff027224 */ /* 0x001fe200078e0005 */
[----:B------:R-:W-:Y:S01]  /*8340*/  LOP3.LUT R6, R15, 0x16, RZ, 0xfc, !PT ;  /* 0x000000160f067812 */ /* 0x000fe200078efcff */
[----:B------:R-:W-:-:S04]  /*8350*/  IMAD.HI.U32 R8, R24, R10, RZ ;  /* 0x0000000a18087227 */ /* 0x000fc800078e00ff */
[----:B------:R-:W-:Y:S01]  /*8360*/  @!P4 IMAD.MOV R2, RZ, RZ, -R2 ;  /* 0x000000ffff02c224 */ /* 0x000fe200078e0a02 */
[----:B------:R-:W-:Y:S01]  /*8370*/  ISETP.GT.U32.AND P4, PT, R13, R7, PT ;  /* 0x000000070d00720c */ /* 0x000fe20003f84070 */
[----:B------:R-:W-:-:S03]  /*8380*/  IMAD.MOV R8, RZ, RZ, -R8 ;  /* 0x000000ffff087224 */ /* 0x000fc600078e0a08 */
[----:B------:R0:W-:Y:S01]  /*8390*/  STL [R1+0x24], R2 ;  /* 0x0000240201007387 */ /* 0x0001e20000100800 */
[----:B------:R-:W-:Y:S01]  /*83a0*/  @!P5 IMAD.IADD R0, R0, 0x1, -R13 ;  /* 0x000000010000d824 */ /* 0x000fe200078e0a0d */
[C---:B------:R-:W-:Y:S01]  /*83b0*/  ISETP.GT.U32.AND P5, PT, R13.reuse, R9, PT ;  /* 0x000000090d00720c */ /* 0x040fe20003fa4070 */
[----:B------:R-:W-:Y:S01]  /*83c0*/  IMAD R10, R13, R8, R10 ;  /* 0x000000080d0a7224 */ /* 0x000fe200078e020a */
[----:B------:R-:W-:-:S04]  /*83d0*/  LOP3.LUT R8, R15, 0x1e, RZ, 0xfc, !PT ;  /* 0x0000001e0f087812 */ /* 0x000fc800078efcff */
[----:B------:R-:W-:Y:S01]  /*83e0*/  IABS R17, R8 ;  /* 0x0000000800117213 */ /* 0x000fe20000000000 */
[----:B------:R-:W-:Y:S01]  /*83f0*/  @!P4 IMAD.IADD R7, R7, 0x1, -R13 ;  /* 0x000000010707c824 */ /* 0x000fe200078e0a0d */
[----:B------:R-:W-:Y:S01]  /*8400*/  ISETP.GE.AND P4, PT, R14, RZ, PT ;  /* 0x000000ff0e00720c */ /* 0x000fe20003f86270 */
[----:B0-----:R-:W-:Y:S01]  /*8410*/  IMAD.MOV.U32 R2, RZ, RZ, R3 ;  /* 0x000000ffff027224 */ /* 0x001fe200078e0003 */
[----:B------:R-:W-:Y:S01]  /*8420*/  IABS R14, R14 ;  /* 0x0000000e000e7213 */ /* 0x000fe20000000000 */
[----:B------:R-:W-:Y:S01]  /*8430*/  @!P2 IMAD.MOV R7, RZ, RZ, -R7 ;  /* 0x000000ffff07a224 */ /* 0x000fe200078e0a07 */
[----:B------:R-:W-:Y:S01]  /*8440*/  ISETP.GT.U32.AND P2, PT, R13, R10, PT ;  /* 0x0000000a0d00720c */ /* 0x000fe20003f44070 */
[----:B------:R-:W-:Y:S01]  /*8450*/  @!P3 IMAD.MOV R2, RZ, RZ, -R2 ;  /* 0x000000ffff02b224 */ /* 0x000fe200078e0a02 */
[----:B------:R-:W-:Y:S01]  /*8460*/  ISETP.GE.AND P3, PT, R12, RZ, PT ;  /* 0x000000ff0c00720c */ /* 0x000fe20003f66270 */
[----:B------:R-:W-:Y:S01]  /*8470*/  @!P5 IMAD.IADD R9, R9, 0x1, -R13 ;  /* 0x000000010909d824 */ /* 0x000fe200078e0a0d */
[----:B------:R-:W-:-:S02]  /*8480*/  IABS R12, R12 ;  /* 0x0000000c000c7213 */ /* 0x000fc40000000000 */
[----:B------:R0:W-:Y:S02]  /*8490*/  STL [R1+0x1c], R2 ;  /* 0x00001c0201007387 */ /* 0x0001e40000100800 */
[----:B------:R-:W-:Y:S01]  /*84a0*/  ISETP.GT.U32.AND P5, PT, R13, R9, PT ;  /* 0x000000090d00720c */ /* 0x000fe20003fa4070 */
[----:B------:R-:W-:-:S04]  /*84b0*/  IMAD.HI.U32 R3, R24, R12, RZ ;  /* 0x0000000c18037227 */ /* 0x000fc800078e00ff */
[----:B------:R-:W-:Y:S02]  /*84c0*/  IMAD.MOV R3, RZ, RZ, -R3 ;  /* 0x000000ffff037224 */ /* 0x000fe400078e0a03 */
[--C-:B------:R-:W-:Y:S02]  /*84d0*/  @!P2 IMAD.IADD R10, R10, 0x1, -R13.reuse ;  /* 0x000000010a0aa824 */ /* 0x100fe400078e0a0d */
[C---:B------:R-:W-:Y:S02]  /*84e0*/  IMAD R12, R13.reuse, R3, R12 ;  /* 0x000000030d0c7224 */ /* 0x040fe400078e020c */
[----:B0-----:R-:W-:Y:S01]  /*84f0*/  IMAD.MOV.U32 R2, RZ, RZ, R0 ;  /* 0x000000ffff027224 */ /* 0x001fe200078e0000 */
[----:B------:R-:W-:Y:S01]  /*8500*/  ISETP.GT.U32.AND P2, PT, R13, R10, PT ;  /* 0x0000000a0d00720c */ /* 0x000fe20003f44070 */
[----:B------:R-:W-:Y:S01]  /*8510*/  @!P5 IMAD.IADD R9, R9, 0x1, -R13 ;  /* 0x000000010909d824 */ /* 0x000fe200078e0a0d */
[----:B------:R-:W-:Y:S01]  /*8520*/  ISETP.GT.U32.AND P5, PT, R13, R12, PT ;  /* 0x0000000c0d00720c */ /* 0x000fe20003fa4070 */
[----:B------:R-:W-:-:S04]  /*8530*/  IMAD.HI.U32 R0, R24, R14, RZ ;  /* 0x0000000e18007227 */ /* 0x000fc800078e00ff */
[----:B------:R-:W-:Y:S01]  /*8540*/  @!P0 IMAD.MOV R2, RZ, RZ, -R2 ;  /* 0x000000ffff028224 */ /* 0x000fe200078e0a02 */
[----:B------:R-:W-:Y:S01]  /*8550*/  ISETP.GE.AND P0, PT, R16, RZ, PT ;  /* 0x000000ff1000720c */ /* 0x000fe20003f06270 */
[----:B------:R-:W-:Y:S01]  /*8560*/  IMAD.MOV R0, RZ, RZ, -R0 ;  /* 0x000000ffff007224 */ /* 0x000fe200078e0a00 */
[----:B------:R-:W-:Y:S01]  /*8570*/  IABS R16, R16 ;  /* 0x0000001000107213 */ /* 0x000fe20000000000 */
[----:B------:R-:W-:Y:S01]  /*8580*/  IMAD.HI.U32 R3, R24, R17, RZ ;  /* 0x0000001118037227 */ /* 0x000fe200078e00ff */
[----:B------:R0:W-:Y:S03]  /*8590*/  STL [R1+0x2404], R2 ;  /* 0x0024040201007387 */ /* 0x0001e60000100800 */
[----:B------:R-:W-:Y:S01]  /*85a0*/  @!P5 IMAD.IADD R12, R12, 0x1, -R13 ;  /* 0x000000010c0cd824 */ /* 0x000fe200078e0a0d */
[----:B------:R1:W-:Y:S01]  /*85b0*/  STL [R1+0x2408], R7 ;  /* 0x0024080701007387 */ /* 0x0003e20000100800 */
[----:B------:R-:W-:-:S02]  /*85c0*/  IMAD R14, R13, R0, R14 ;  /* 0x000000000d0e7224 */ /* 0x000fc400078e020e */
[C---:B------:R-:W-:Y:S01]  /*85d0*/  IMAD.HI.U32 R5, R24.reuse, R16, RZ ;  /* 0x0000001018057227 */ /* 0x040fe200078e00ff */
[----:B------:R-:W-:Y:S02]  /*85e0*/  ISETP.GT.U32.AND P5, PT, R13, R12, PT ;  /* 0x0000000c0d00720c */ /* 0x000fe40003fa4070 */
[C---:B0-----:R-:W-:Y:S01]  /*85f0*/  LOP3.LUT R2, R15.reuse, 0xe, RZ, 0xfc, !PT ;  /* 0x0000000e0f027812 */ /* 0x041fe200078efcff */
[----:B------:R-:W-:Y:S01]  /*8600*/  IMAD.HI.U32 R0, R24, R19, RZ ;  /* 0x0000001318007227 */ /* 0x000fe200078e00ff */
[----:B-1----:R-:W-:-:S03]  /*8610*/  LOP3.LUT R7, R15, 0x12, RZ, 0xfc, !PT ;  /* 0x000000120f077812 */ /* 0x002fc600078efcff */
[----:B------:R-:W-:Y:S02]  /*8620*/  IMAD.MOV R3, RZ, RZ, -R3 ;  /* 0x000000ffff037224 */ /* 0x000fe400078e0a03 */
[----:B------:R-:W-:Y:S02]  /*8630*/  IMAD.MOV R5, RZ, RZ, -R5 ;  /* 0x000000ffff057224 */ /* 0x000fe400078e0a05 */
[----:B------:R-:W-:Y:S02]  /*8640*/  IMAD.MOV R0, RZ, RZ, -R0 ;  /* 0x000000ffff007224 */ /* 0x000fe400078e0a00 */
[----:B------:R-:W-:Y:S01]  /*8650*/  @!P1 IMAD.MOV R9, RZ, RZ, -R9 ;  /* 0x000000ffff099224 */ /* 0x000fe200078e0a09 */
[C---:B------:R-:W-:Y:S01]  /*8660*/  ISETP.GT.U32.AND P1, PT, R13.reuse, R14, PT ;  /* 0x0000000e0d00720c */ /* 0x040fe20003f24070 */
[C---:B------:R-:W-:Y:S01]  /*8670*/  IMAD R17, R13.reuse, R3, R17 ;  /* 0x000000030d117224 */ /* 0x040fe200078e0211 */
[----:B------:R-:W-:Y:S01]  /*8680*/  IABS R3, R4 ;  /* 0x0000000400037213 */ /* 0x000fe20000000000 */
[C---:B------:R-:W-:Y:S01]  /*8690*/  IMAD R16, R13.reuse, R5, R16 ;  /* 0x000000050d107224 */ /* 0x040fe200078e0210 */
[----:B------:R0:W-:Y:S01]  /*86a0*/  STL [R1+0x240c], R9 ;  /* 0x00240c0901007387 */ /* 0x0001e20000100800 */
[C---:B------:R-:W-:Y:S01]  /*86b0*/  IMAD R19, R13.reuse, R0, R19 ;  /* 0x000000000d137224 */ /* 0x040fe200078e0213 */
[----:B------:R-:W-:Y:S01]  /*86c0*/  IABS R0, R6 ;  /* 0x0000000600007213 */ /* 0x000fe20000000000 */
[----:B------:R-:W-:Y:S01]  /*86d0*/  IMAD.HI.U32 R5, R24, R21, RZ ;  /* 0x0000001518057227 */ /* 0x000fe200078e00ff */
[----:B------:R-:W-:Y:S03]  /*86e0*/  STL [R1+0x70], R11 ;  /* 0x0000700b01007387 */ /* 0x000fe60000100800 */
[----:B------:R-:W-:Y:S01]  /*86f0*/  @!P5 IMAD.IADD R12, R12, 0x1, -R13 ;  /* 0x000000010c0cd824 */ /* 0x000fe200078e0a0d */
[----:B------:R-:W-:Y:S01]  /*8700*/  ISETP.GT.U32.AND P5, PT, R13, R17, PT ;  /* 0x000000110d00720c */ /* 0x000fe20003fa4070 */
[----:B------:R-:W-:Y:S01]  /*8710*/  IMAD.MOV R5, RZ, RZ, -R5 ;  /* 0x000000ffff057224 */ /* 0x000fe200078e0a05 */
[----:B------:R1:W-:Y:S01]  /*8720*/  STL [R1+0x68], R6 ;  /* 0x0000680601007387 */ /* 0x0003e20000100800 */
[----:B------:R-:W-:Y:S01]  /*8730*/  @!P2 IMAD.IADD R10, R10, 0x1, -R13 ;  /* 0x000000010a0aa824 */ /* 0x000fe200078e0a0d */
[----:B0-----:R-:W-:Y:S01]  /*8740*/  LOP3.LUT R9, R15, 0x4, RZ, 0xfc, !PT ;  /* 0x000000040f097812 */ /* 0x001fe200078efcff */
[C---:B------:R-:W-:Y:S01]  /*8750*/  IMAD R21, R13.reuse, R5, R21 ;  /* 0x000000050d157224 */ /* 0x040fe200078e0215 */
[----:B------:R0:W-:Y:S01]  /*8760*/  STL [R1+0x60], R4 ;  /* 0x0000600401007387 */ /* 0x0001e20000100800 */
[----:B------:R-:W-:Y:S01]  /*8770*/  IMAD.HI.U32 R5, R24, R3, RZ ;  /* 0x0000000318057227 */ /* 0x000fe200078e00ff */
[----:B------:R-:W-:-:S02]  /*8780*/  ISETP.GT.U32.AND P2, PT, R13, R16, PT ;  /* 0x000000100d00720c */ /* 0x000fc40003f44070 */
[----:B------:R-:W-:Y:S01]  /*8790*/  STL [R1+0x50], R7 ;  /* 0x0000500701007387 */ /* 0x000fe20000100800 */
[----:B------:R-:W-:Y:S02]  /*87a0*/  @!P6 IMAD.MOV R10, RZ, RZ, -R10 ;  /* 0x000000ffff0ae224 */ /* 0x000fe400078e0a0a */
[----:B-1----:R-:W-:Y:S01]  /*87b0*/  IMAD.HI.U32 R6, R24, R0, RZ ;  /* 0x0000000018067227 */ /* 0x002fe200078e00ff */
[----:B0-----:R-:W-:-:S03]  /*87c0*/  LOP3.LUT R4, R15, 0x10, RZ, 0xfc, !PT ;  /* 0x000000100f047812 */ /* 0x001fc600078efcff */
[----:B------:R-:W-:Y:S02]  /*87d0*/  IMAD.MOV R6, RZ, RZ, -R6 ;  /* 0x000000ffff067224 */ /* 0x000fe400078e0a06 */
[----:B------:R-:W-:Y:S02]  /*87e0*/  IMAD.MOV R5, RZ, RZ, -R5 ;  /* 0x000000ffff057224 */ /* 0x000fe400078e0a05 */
[----:B------:R-:W-:Y:S01]  /*87f0*/  IMAD R0, R13, R6, R0 ;  /* 0x000000060d007224 */ /* 0x000fe200078e0200 */
[----:B------:R0:W-:Y:S01]  /*8800*/  STL [R1+0x40], R4 ;  /* 0x0000400401007387 */ /* 0x0001e20000100800 */
[----:B------:R-:W-:Y:S01]  /*8810*/  IABS R6, R4 ;  /* 0x0000000400067213 */ /* 0x000fe20000000000 */
[----:B------:R-:W-:Y:S01]  /*8820*/  @!P5 IMAD.IADD R17, R17, 0x1, -R13 ;  /* 0x000000011111d824 */ /* 0x000fe200078e0a0d */
[----:B------:R-:W-:Y:S01]  /*8830*/  ISETP.GE.AND P5, PT, R8, RZ, PT ;  /* 0x000000ff0800720c */ /* 0x000fe20003fa6270 */
[----:B------:R-:W-:Y:S01]  /*8840*/  IMAD R3, R13, R5, R3 ;  /* 0x000000050d037224 */ /* 0x000fe200078e0203 */
[----:B------:R1:W-:Y:S01]  /*8850*/  STL [R1+0x2410], R10 ;  /* 0x0024100a01007387 */ /* 0x0003e20000100800 */
[----:B------:R-:W-:Y:S01]  /*8860*/  IABS R5, R7 ;  /* 0x0000000700057213 */ /* 0x000fe20000000000 */
[--C-:B------:R-:W-:Y:S01]  /*8870*/  @!P2 IMAD.IADD R16, R16, 0x1, -R13.reuse ;  /* 0x000000011010a824 */ /* 0x100fe200078e0a0d */
[----:B------:R-:W-:Y:S01]  /*8880*/  IABS R8, R2 ;  /* 0x0000000200087213 */ /* 0x000fe20000000000 */
[----:B------:R2:W-:Y:S01]  /*8890*/  STL [R1+0x20], R2 ;  /* 0x0000200201007387 */ /* 0x0005e20000100800 */
[C---:B0-----:R-:W-:Y:S01]  /*88a0*/  LOP3.LUT R4, R15.reuse, 0xa, RZ, 0xfc, !PT ;  /* 0x0000000a0f047812 */ /* 0x041fe200078efcff */
[----:B------:R-:W-:Y:S01]  /*88b0*/  @!P1 IMAD.IADD R14, R14, 0x1, -R13 ;  /* 0x000000010e0e9824 */ /* 0x000fe200078e0a0d */
[----:B------:R-:W-:Y:S01]  /*88c0*/  LOP3.LUT R7, R15, 0x2, RZ, 0xfc, !PT ;  /* 0x000000020f077812 */ /* 0x000fe200078efcff */
[----:B------:R0:W-:Y:S01]  /*88d0*/  STL [R1+0x249c], R26 ;  /* 0x00249c1a01007387 */ /* 0x0001e20000100800 */
[----:B------:R-:W-:Y:S01]  /*88e0*/  ISETP.GT.U32.AND P2, PT, R13, R16, PT ;  /* 0x000000100d00720c */ /* 0x000fe20003f44070 */
[----:B------:R-:W-:Y:S01]  /*88f0*/  IMAD.HI.U32 R11, R24, R23, RZ ;  /* 0x00000017180b7227 */ /* 0x000fe200078e00ff */
[----:B-1----:R-:W-:-:S02]  /*8900*/  LOP3.LUT R10, R15, 0x8, RZ, 0xfc, !PT ;  /* 0x000000080f0a7812 */ /* 0x002fc400078efcff */
[----:B------:R-:W-:Y:S01]  /*8910*/  ISETP.GT.U32.AND P1, PT, R13, R14, PT ;  /* 0x0000000e0d00720c */ /* 0x000fe20003f24070 */
[----:B------:R-:W-:Y:S01]  /*8920*/  IMAD.MOV R11, RZ, RZ, -R11 ;  /* 0x000000ffff0b7224 */ /* 0x000fe200078e0a0b */
[----:B--2---:R-:W-:Y:S01]  /*8930*/  LOP3.LUT R2, R15, 0x6, RZ, 0xfc, !PT ;  /* 0x000000060f027812 */ /* 0x004fe200078efcff */
[----:B------:R-:W-:Y:S01]  /*8940*/  IMAD.HI.U32 R18, R24, R5, RZ ;  /* 0x0000000518127227 */ /* 0x000fe200078e00ff */
[----:B------:R-:W-:-:S03]  /*8950*/  IABS R15, R4 ;  /* 0x00000004000f7213 */ /* 0x000fc60000000000 */
[----:B------:R-:W-:Y:S01]  /*8960*/  IMAD R23, R13, R11, R23 ;  /* 0x0000000b0d177224 */ /* 0x000fe200078e0217 */
[----:B------:R-:W-:Y:S01]  /*8970*/  IABS R11, R26 ;  /* 0x0000001a000b7213 */ /* 0x000fe20000000000 */
[----:B------:R-:W-:Y:S01]  /*8980*/  IMAD.HI.U32 R29, R24, R15, RZ ;  /* 0x0000000f181d7227 */ /* 0x000fe200078e00ff */
[----:B0-----:R-:W-:-:S03]  /*8990*/  IABS R26, R7 ;  /* 0x00000007001a7213 */ /* 0x001fc60000000000 */
[----:B------:R-:W-:Y:S02]  /*89a0*/  IMAD.MOV R29, RZ, RZ, -R29 ;  /* 0x000000ffff1d7224 */ /* 0x000fe400078e0a1d */
[----:B------:R-:W-:Y:S01]  /*89b0*/  @!P2 IMAD.IADD R16, R16, 0x1, -R13 ;  /* 0x000000011010a824 */ /* 0x000fe200078e0a0d */
[C---:B------:R-:W-:Y:S01]  /*89c0*/  ISETP.GT.U32.AND P2, PT, R13.reuse, R21, PT ;  /* 0x000000150d00720c */ /* 0x040fe20003f44070 */
[C---:B------:R-:W-:Y:S02]  /*89d0*/  IMAD R15, R13.reuse, R29, R15 ;  /* 0x0000001d0d0f7224 */ /* 0x040fe400078e020f */
[----:B------:R-:W2:Y:S01]  /*89e0*/  LDL.LU R29, [R1+0x68] ;  /* 0x00006800011d7983 */ /* 0x000ea20000300800 */
[----:B------:R-:W-:Y:S01]  /*89f0*/  @!P1 IMAD.IADD R14, R14, 0x1, -R13 ;  /* 0x000000010e0e9824 */ /* 0x000fe200078e0a0d */
[----:B------:R-:W-:Y:S01]  /*8a00*/  ISETP.GT.U32.AND P1, PT, R13, R19, PT ;  /* 0x000000130d00720c */ /* 0x000fe20003f24070 */
[----:B------:R-:W-:Y:S02]  /*8a10*/  IMAD.MOV R18, RZ, RZ, -R18 ;  /* 0x000000ffff127224 */ /* 0x000fe400078e0a12 */
[----:B------:R-:W-:-:S04]  /*8a20*/  IMAD.HI.U32 R20, R24, R8, RZ ;  /* 0x0000000818147227 */ /* 0x000fc800078e00ff */
[----:B------:R-:W-:Y:S02]  /*8a30*/  IMAD R5, R13, R18, R5 ;  /* 0x000000120d057224 */ /* 0x000fe400078e0205 */
[----:B------:R-:W-:Y:S02]  /*8a40*/  @!P2 IMAD.IADD R21, R21, 0x1, -R13 ;  /* 0x000000011515a824 */ /* 0x000fe400078e0a0d */
[----:B------:R-:W-:-:S03]  /*8a50*/  IMAD.HI.U32 R18, R24, R11, RZ ;  /* 0x0000000b18127227 */ /* 0x000fc600078e00ff */
[----:B------:R-:W-:Y:S01]  /*8a60*/  ISETP.GT.U32.AND P2, PT, R13, R21, PT ;  /* 0x000000150d00720c */ /* 0x000fe20003f44070 */
[----:B------:R-:W-:Y:S01]  /*8a70*/  @!P1 IMAD.IADD R19, R19, 0x1, -R13 ;  /* 0x0000000113139824 */ /* 0x000fe200078e0a0d */
[C---:B------:R-:W-:Y:S01]  /*8a80*/  ISETP.GT.U32.AND P1, PT, R13.reuse, R17, PT ;  /* 0x000000110d00720c */ /* 0x040fe20003f24070 */
[----:B------:R-:W-:Y:S02]  /*8a90*/  IMAD.MOV R18, RZ, RZ, -R18 ;  /* 0x000000ffff127224 */ /* 0x000fe400078e0a12 */
[----:B------:R-:W-:Y:S01]  /*8aa0*/  IMAD.HI.U32 R22, R24, R6, RZ ;  /* 0x0000000618167227 */ /* 0x000fe200078e00ff */
[----:B------:R-:W-:-:S03]  /*8ab0*/  ISETP.GT.U32.AND P6, PT, R13, R19, PT ;  /* 0x000000130d00720c */ /* 0x000fc60003fc4070 */
[----:B------:R-:W-:Y:S01]  /*8ac0*/  IMAD R11, R13, R18, R11 ;  /* 0x000000120d0b7224 */ /* 0x000fe200078e020b */
[----:B------:R-:W-:Y:S01]  /*8ad0*/  IABS R18, R10 ;  /* 0x0000000a00127213 */ /* 0x000fe20000000000 */
[----:B------:R-:W-:Y:S02]  /*8ae0*/  IMAD.MOV R20, RZ, RZ, -R20 ;  /* 0x000000ffff147224 */ /* 0x000fe400078e0a14 */
[--C-:B------:R-:W-:Y:S01]  /*8af0*/  @!P2 IMAD.IADD R21, R21, 0x1, -R13.reuse ;  /* 0x000000011515a824 */ /* 0x100fe200078e0a0d */
[----:B------:R-:W-:Y:S01]  /*8b00*/  ISETP.GT.U32.AND P2, PT, R13, R3, PT ;  /* 0x000000030d00720c */ /* 0x000fe20003f44070 */
[----:B------:R-:W-:Y:S01]  /*8b10*/  @!P1 IMAD.IADD R17, R17, 0x1, -R13 ;  /* 0x0000000111119824 */ /* 0x000fe200078e0a0d */
[----:B------:R-:W-:Y:S01]  /*8b20*/  ISETP.GT.U32.AND P1, PT, R13, R23, PT ;  /* 0x000000170d00720c */ /* 0x000fe20003f24070 */
[----:B------:R-:W-:Y:S02]  /*8b30*/  IMAD.MOV R22, RZ, RZ, -R22 ;  /* 0x000000ffff167224 */ /* 0x000fe400078e0a16 */
[----:B------:R-:W-:-:S04]  /*8b40*/  IMAD.HI.U32 R28, R24, R18, RZ ;  /* 0x00000012181c7227 */ /* 0x000fc800078e00ff */
[C---:B------:R-:W-:Y:S01]  /*8b50*/  IMAD R8, R13.reuse, R20, R8 ;  /* 0x000000140d087224 */ /* 0x040fe200078e0208 */
[----:B------:R-:W-:Y:S01]  /*8b60*/  IABS R20, R2 ;  /* 0x0000000200147213 */ /* 0x000fe20000000000 */
[----:B------:R-:W-:Y:S01]  /*8b70*/  IMAD R6, R13, R22, R6 ;  /* 0x000000160d067224 */ /* 0x000fe200078e0206 */
[----:B------:R-:W-:Y:S01]  /*8b80*/  IABS R22, R9 ;  /* 0x0000000900167213 */ /* 0x000fe20000000000 */
[----:B------:R-:W-:Y:S02]  /*8b90*/  IMAD.MOV R28, RZ, RZ, -R28 ;  /* 0x000000ffff1c7224 */ /* 0x000fe400078e0a1c */
[--C-:B------:R-:W-:Y:S01]  /*8ba0*/  @!P1 IMAD.IADD R23, R23, 0x1, -R13.reuse ;  /* 0x0000000117179824 */ /* 0x100fe200078e0a0d */
[----:B------:R-:W-:Y:S01]  /*8bb0*/  ISETP.GE.AND P1, PT, R27, RZ, PT ;  /* 0x000000ff1b00720c */ /* 0x000fe20003f26270 */
[----:B------:R-:W-:Y:S01]  /*8bc0*/  @!P2 IMAD.IADD R3, R3, 0x1, -R13 ;  /* 0x000000010303a824 */ /* 0x000fe200078e0a0d */
[----:B------:R-:W-:Y:S01]  /*8bd0*/  ISETP.GE.AND P2, PT, R25, RZ, PT ;  /* 0x000000ff1900720c */ /* 0x000fe20003f46270 */
[----:B------:R-:W-:-:S04]  /*8be0*/  IMAD.HI.U32 R27, R24, R20, RZ ;  /* 0x00000014181b7227 */ /* 0x000fc800078e00ff */
[----:B------:R-:W-:Y:S02]  /*8bf0*/  IMAD R18, R13, R28, R18 ;  /* 0x0000001c0d127224 */ /* 0x000fe400078e0212 */
[----:B------:R-:W-:Y:S01]  /*8c00*/  IMAD.HI.U32 R25, R24, R22, RZ ;  /* 0x0000001618197227 */ /* 0x000fe200078e00ff */
[----:B------:R-:W3:Y:S03]  /*8c10*/  LDL.LU R28, [R1+0x60] ;  /* 0x00006000011c7983 */ /* 0x000ee60000300800 */
[----:B------:R-:W-:Y:S02]  /*8c20*/  IMAD.MOV R27, RZ, RZ, -R27 ;  /* 0x000000ffff1b7224 */ /* 0x000fe400078e0a1b */
[----:B------:R-:W-:Y:S02]  /*8c30*/  IMAD.MOV R25, RZ, RZ, -R25 ;  /* 0x000000ffff197224 */ /* 0x000fe400078e0a19 */
[----:B------:R-:W-:-:S02]  /*8c40*/  @!P3 IMAD.MOV R12, RZ, RZ, -R12 ;  /* 0x000000ffff0cb224 */ /* 0x000fc400078e0a0c */
[C---:B------:R-:W-:Y:S02]  /*8c50*/  IMAD R20, R13.reuse, R27, R20 ;  /* 0x0000001b0d147224 */ /* 0x040fe400078e0214 */
[----:B------:R-:W-:Y:S01]  /*8c60*/  @!P4 IMAD.MOV R14, RZ, RZ, -R14 ;  /* 0x000000ffff0ec224 */ /* 0x000fe200078e0a0e */
[----:B------:R-:W4:Y:S01]  /*8c70*/  LDL.LU R27, [R1+0x20] ;  /* 0x00002000011b7983 */ /* 0x000f220000300800 */
[----:B------:R-:W-:Y:S02]  /*8c80*/  IMAD R22, R13, R25, R22 ;  /* 0x000000190d167224 */ /* 0x000fe400078e0216 */
[----:B------:R-:W-:Y:S01]  /*8c90*/  @!P6 IMAD.IADD R19, R19, 0x1, -R13 ;  /* 0x000000011313e824 */ /* 0x000fe200078e0a0d */
[----:B------:R-:W4:Y:S01]  /*8ca0*/  LDL.LU R25, [R1+0x40] ;  /* 0x0000400001197983 */ /* 0x000f220000300800 */
[----:B------:R-:W-:Y:S01]  /*8cb0*/  @!P2 IMAD.MOV R21, RZ, RZ, -R21 ;  /* 0x000000ffff15a224 */ /* 0x000fe200078e0a15 */
[C---:B------:R-:W-:Y:S02]  /*8cc0*/  ISETP.GT.U32.AND P6, PT, R13.reuse, R0, PT ;  /* 0x000000000d00720c */ /* 0x040fe40003fc4070 */
[----:B------:R0:W-:Y:S01]  /*8cd0*/  STL [R1+0x2414], R12 ;  /* 0x0024140c01007387 */ /* 0x0001e20000100800 */
[----:B------:R-:W-:-:S03]  /*8ce0*/  ISETP.GT.U32.AND P2, PT, R13, R11, PT ;  /* 0x0000000b0d00720c */ /* 0x000fc60003f44070 */
[----:B0-----:R-:W4:Y:S01]  /*8cf0*/  LDL.LU R12, [R1+0x50] ;  /* 0x00005000010c7983 */ /* 0x001f220000300800 */
[----:B------:R-:W-:-:S03]  /*8d00*/  IMAD.HI.U32 R24, R24, R26, RZ ;  /* 0x0000001a18187227 */ /* 0x000fc600078e00ff */
[----:B------:R0:W-:Y:S01]  /*8d10*/  STL [R1+0x2418], R14 ;  /* 0x0024180e01007387 */ /* 0x0001e20000100800 */
[----:B------:R-:W-:Y:S02]  /*8d20*/  @!P0 IMAD.MOV R16, RZ, RZ, -R16 ;  /* 0x000000ffff108224 */ /* 0x000fe400078e0a10 */
[----:B------:R-:W-:Y:S02]  /*8d30*/  @!P5 IMAD.MOV R17, RZ, RZ, -R17 ;  /* 0x000000ffff11d224 */ /* 0x000fe400078e0a11 */
[----:B------:R-:W-:Y:S02]  /*8d40*/  @!P1 IMAD.MOV R19, RZ, RZ, -R19 ;  /* 0x000000ffff139224 */ /* 0x000fe400078e0a13 */
[----:B------:R-:W-:Y:S01]  /*8d50*/  @!P6 IMAD.IADD R0, R0, 0x1, -R13 ;  /* 0x000000010000e824 */ /* 0x000fe200078e0a0d */
[----:B------:R-:W-:Y:S01]  /*8d60*/  ISETP.GT.U32.AND P6, PT, R13, R5, PT ;  /* 0x000000050d00720c */ /* 0x000fe20003fc4070 */
[----:B0-----:R-:W4:Y:S01]  /*8d70*/  LDL.LU R14, [R1+0x70] ;  /* 0x00007000010e7983 */ /* 0x001f220000300800 */
[----:B------:R-:W-:-:S03]  /*8d80*/  IMAD.MOV R24, RZ, RZ, -R24 ;  /* 0x000000ffff187224 */ /* 0x000fc600078e0a18 */
[----:B------:R-:W-:Y:S01]  /*8d90*/  STL [R1+0x241c], R16 ;  /* 0x00241c1001007387 */ /* 0x000fe20000100800 */
[----:B------:R-:W-:-:S03]  /*8da0*/  IMAD R24, R13, R24, R26 ;  /* 0x000000180d187224 */ /* 0x000fc600078e021a */
[----:B------:R-:W-:Y:S01]  /*8db0*/  STL [R1+0x2420], R17 ;  /* 0x0024201101007387 */ /* 0x000fe20000100800 */
[--C-:B------:R-:W-:Y:S01]  /*8dc0*/  @!P2 IMAD.IADD R11, R11, 0x1, -R13.reuse ;  /* 0x000000010b0ba824 */ /* 0x100fe200078e0a0d */
[----:B------:R-:W-:Y:S02]  /*8dd0*/  ISETP.GT.U32.AND P3, PT, R13, R23, PT ;  /* 0x000000170d00720c */ /* 0x000fe40003f64070 */
[----:B------:R-:W-:Y:S01]  /*8de0*/  @!P6 IMAD.IADD R5, R5, 0x1, -R13 ;  /* 0x000000010505e824 */ /* 0x000fe200078e0a0d */
[----:B------:R-:W-:Y:S01]  /*8df0*/  STL [R1+0x2424], R19 ;  /* 0x0024241301007387 */ /* 0x000fe20000100800 */
[----:B------:R-:W-:-:S03]  /*8e00*/  ISETP.GT.U32.AND P6, PT, R13, R6, PT ;  /* 0x000000060d00720c */ /* 0x000fc60003fc4070 */
[----:B------:R-:W4:Y:S04]  /*8e10*/  LDL.LU R26, [R1+0x249c] ;  /* 0x00249c00011a7983 */ /* 0x000f280000300800 */
[----:B------:R-:W-:Y:S01]  /*8e20*/  STL [R1+0x2428], R21 ;  /* 0x0024281501007387 */ /* 0x000fe20000100800 */
[----:B--2---:R-:W-:Y:S01]  /*8e30*/  ISETP.GE.AND P2, PT, R29, RZ, PT ;  /* 0x000000ff1d00720c */ /* 0x004fe20003f46270 */
[--C-:B------:R-:W-:Y:S02]  /*8e40*/  @!P3 IMAD.IADD R23, R23, 0x1, -R13.reuse ;  /* 0x000000011717b824 */ /* 0x100fe400078e0a0d */
[----:B------:R-:W2:Y:S01]  /*8e50*/  LDL.LU R29, [R1+0x1d8] ;  /* 0x0001d800011d7983 */ /* 0x000ea20000300800 */
[C---:B------:R-:W-:Y:S01]  /*8e60*/  ISETP.GT.U32.AND P3, PT, R13.reuse, R15, PT ;  /* 0x0000000f0d00720c */ /* 0x040fe20003f64070 */
[----:B------:R-:W-:Y:S01]  /*8e70*/  @!P6 IMAD.IADD R6, R6, 0x1, -R13 ;  /* 0x000000010606e824 */ /* 0x000fe200078e0a0d */
[----:B------:R-:W-:-:S02]  /*8e80*/  ISETP.GT.U32.AND P4, PT, R13, R0, PT ;  /* 0x000000000d00720c */ /* 0x000fc40003f84070 */
[C---:B------:R-:W-:Y:S02]  /*8e90*/  ISETP.GT.U32.AND P0, PT, R13.reuse, R3, PT ;  /* 0x000000030d00720c */ /* 0x040fe40003f04070 */
[C---:B------:R-:W-:Y:S02]  /*8ea0*/  ISETP.GT.U32.AND P5, PT, R13.reuse, R5, PT ;  /* 0x000000050d00720c */ /* 0x040fe40003fa4070 */
[C---:B------:R-:W-:Y:S02]  /*8eb0*/  ISETP.GT.U32.AND P1, PT, R13.reuse, R6, PT ;  /* 0x000000060d00720c */ /* 0x040fe40003f24070 */
[----:B------:R-:W-:-:S03]  /*8ec0*/  ISETP.GT.U32.AND P6, PT, R13, R8, PT ;  /* 0x000000080d00720c */ /* 0x000fc60003fc4070 */
[--C-:B------:R-:W-:Y:S02]  /*8ed0*/  @!P3 IMAD.IADD R15, R15, 0x1, -R13.reuse ;  /* 0x000000010f0fb824 */ /* 0x100fe400078e0a0d */
[--C-:B------:R-:W-:Y:S01]  /*8ee0*/  @!P4 IMAD.IADD R0, R0, 0x1, -R13.reuse ;  /* 0x000000010000c824 */ /* 0x100fe200078e0a0d */
[----:B------:R-:W-:Y:S01]  /*8ef0*/  ISETP.GT.U32.AND P4, PT, R13, R18, PT ;  /* 0x000000120d00720c */ /* 0x000fe20003f84070 */
[--C-:B------:R-:W-:Y:S01]  /*8f00*/  @!P0 IMAD.IADD R3, R3, 0x1, -R13.reuse ;  /* 0x0000000103038824 */ /* 0x100fe200078e0a0d */
[----:B------:R-:W-:Y:S01]  /*8f10*/  ISETP.GT.U32.AND P0, PT, R13, R20, PT ;  /* 0x000000140d00720c */ /* 0x000fe20003f04070 */
[--C-:B------:R-:W-:Y:S01]  /*8f20*/  @!P5 IMAD.IADD R5, R5, 0x1, -R13.reuse ;  /* 0x000000010505d824 */ /* 0x100fe200078e0a0d */
[----:B------:R-:W-:Y:S01]  /*8f30*/  ISETP.GT.U32.AND P5, PT, R13, R22, PT ;  /* 0x000000160d00720c */ /* 0x000fe20003fa4070 */
[--C-:B------:R-:W-:Y:S02]  /*8f40*/  @!P1 IMAD.IADD R6, R6, 0x1, -R13.reuse ;  /* 0x0000000106069824 */ /* 0x100fe400078e0a0d */
[----:B------:R-:W-:-:S05]  /*8f50*/  @!P6 IMAD.IADD R8, R8, 0x1, -R13 ;  /* 0x000000010808e824 */ /* 0x000fca00078e0a0d */
[----:B------:R-:W-:Y:S01]  /*8f60*/  ISETP.GT.U32.AND P6, PT, R13, R8, PT ;  /* 0x000000080d00720c */ /* 0x000fe20003fc4070 */
[--C-:B------:R-:W-:Y:S02]  /*8f70*/  @!P4 IMAD.IADD R18, R18, 0x1, -R13.reuse ;  /* 0x000000011212c824 */ /* 0x100fe400078e0a0d */
[--C-:B------:R-:W-:Y:S01]  /*8f80*/  @!P0 IMAD.IADD R20, R20, 0x1, -R13.reuse ;  /* 0x0000000114148824 */ /* 0x100fe200078e0a0d */
[----:B---3--:R-:W-:Y:S02]  /*8f90*/  ISETP.GE.AND P3, PT, R28, RZ, PT ;  /* 0x000000ff1c00720c */ /* 0x008fe40003f66270 */
[----:B------:R-:W0:Y:S01]  /*8fa0*/  S2R R28, SR_TID.X ;  /* 0x00000000001c7919 */ /* 0x000e220000002100 */
[----:B------:R-:W-:Y:S02]  /*8fb0*/  @!P5 IMAD.IADD R22, R22, 0x1, -R13 ;  /* 0x000000011616d824 */ /* 0x000fe400078e0a0d */
[----:B------:R-:W-:Y:S01]  /*8fc0*/  @!P2 IMAD.MOV R0, RZ, RZ, -R0 ;  /* 0x000000ffff00a224 */ /* 0x000fe200078e0a00 */
[----:B----4-:R-:W-:-:S02]  /*8fd0*/  ISETP.GE.AND P5, PT, R27, RZ, PT ;  /* 0x000000ff1b00720c */ /* 0x010fc40003fa6270 */
[----:B------:R-:W-:Y:S01]  /*8fe0*/  ISETP.GE.AND P0, PT, R25, RZ, PT ;  /* 0x000000ff1900720c */ /* 0x000fe20003f06270 */
[----:B------:R-:W-:Y:S01]  /*8ff0*/  @!P6 IMAD.IADD R8, R8, 0x1, -R13 ;  /* 0x000000010808e824 */ /* 0x000fe200078e0a0d */
[----:B------:R-:W-:Y:S02]  /*9000*/  ISETP.GE.AND P4, PT, R12, RZ, PT ;  /* 0x000000ff0c00720c */ /* 0x000fe40003f86270 */
[----:B0-----:R-:W-:Y:S02]  /*9010*/  LOP3.LUT R28, R28, 0x7, RZ, 0xc0, !PT ;  /* 0x000000071c1c7812 */ /* 0x001fe400078ec0ff */
[----:B------:R-:W-:-:S03]  /*9020*/  ISETP.GE.AND P1, PT, R14, RZ, PT ;  /* 0x000000ff0e00720c */ /* 0x000fc60003f26270 */
[----:B------:R-:W-:Y:S02]  /*9030*/  IMAD R25, R28, 0x410, RZ ;  /* 0x000004101c197824 */ /* 0x000fe400078e02ff */
[----:B------:R-:W-:-:S04]  /*9040*/  @!P3 IMAD.MOV R3, RZ, RZ, -R3 ;  /* 0x000000ffff03b224 */ /* 0x000fc800078e0a03 */
[----:B------:R-:W-:-:S04]  /*9050*/  @!P4 IMAD.MOV R5, RZ, RZ, -R5 ;  /* 0x000000ffff05c224 */ /* 0x000fc800078e0a05 */
[----:B------:R-:W-:Y:S01]  /*9060*/  @!P1 IMAD.MOV R23, RZ, RZ, -R23 ;  /* 0x000000ffff179224 */ /* 0x000fe200078e0a17 */
[----:B------:R-:W-:Y:S01]  /*9070*/  ISETP.GT.U32.AND P1, PT, R13, R11, PT ;  /* 0x0000000b0d00720c */ /* 0x000fe20003f24070 */
[----:B------:R-:W-:-:S03]  /*9080*/  @!P0 IMAD.MOV R6, RZ, RZ, -R6 ;  /* 0x000000ffff068224 */ /* 0x000fc600078e0a06 */
[----:B------:R-:W-:Y:S01]  /*9090*/  STL [R1+0x242c], R23 ;  /* 0x00242c1701007387 */ /* 0x000fe20000100800 */
[----:B------:R-:W-:-:S03]  /*90a0*/  @!P5 IMAD.MOV R8, RZ, RZ, -R8 ;  /* 0x000000ffff08d224 */ /* 0x000fc600078e0a08 */
[----:B------:R2:W-:Y:S01]  /*90b0*/  STL [R1+0x2430], R0 ;  /* 0x0024300001007387 */ /* 0x0005e20000100800 */
[----:B------:R-:W-:-:S03]  /*90c0*/  ISETP.GE.AND P5, PT, R26, RZ, PT ;  /* 0x000000ff1a00720c */ /* 0x000fc60003fa6270 */
[----:B------:R-:W-:Y:S01]  /*90d0*/  STL [R1+0x2434], R3 ;  /* 0x0024340301007387 */ /* 0x000fe20000100800 */
[----:B------:R-:W-:-:S03]  /*90e0*/  @!P1 IMAD.IADD R11, R11, 0x1, -R13 ;  /* 0x000000010b0b9824 */ /* 0x000fc600078e0a0d */
[----:B------:R-:W-:Y:S01]  /*90f0*/  STL [R1+0x2438], R5 ;  /* 0x0024380501007387 */ /* 0x000fe20000100800 */
[----:B------:R-:W-:-:S03]  /*9100*/  ISETP.GE.AND P1, PT, R4, RZ, PT ;  /* 0x000000ff0400720c */ /* 0x000fc60003f26270 */
[----:B------:R-:W-:Y:S01]  /*9110*/  STL [R1+0x243c], R6 ;  /* 0x00243c0601007387 */ /* 0x000fe20000100800 */
[C---:B------:R-:W-:Y:S02]  /*9120*/  ISETP.GT.U32.AND P2, PT, R13.reuse, R15, PT ;  /* 0x0000000f0d00720c */ /* 0x040fe40003f44070 */
[----:B------:R-:W-:Y:S01]  /*9130*/  ISETP.GT.U32.AND P4, PT, R13, R20, PT ;  /* 0x000000140d00720c */ /* 0x000fe20003f84070 */
[----:B------:R-:W-:-:S10]  /*9140*/  @!P5 IMAD.MOV R11, RZ, RZ, -R11 ;  /* 0x000000ffff0bd224 */ /* 0x000fd400078e0a0b */
[--C-:B------:R-:W-:Y:S01]  /*9150*/  @!P2 IMAD.IADD R15, R15, 0x1, -R13.reuse ;  /* 0x000000010f0fa824 */ /* 0x100fe200078e0a0d */
[----:B------:R-:W-:Y:S01]  /*9160*/  ISETP.GE.AND P2, PT, R10, RZ, PT ;  /* 0x000000ff0a00720c */ /* 0x000fe20003f46270 */
[----:B------:R-:W-:Y:S01]  /*9170*/  @!P4 IMAD.IADD R20, R20, 0x1, -R13 ;  /* 0x000000011414c824 */ /* 0x000fe200078e0a0d */
[----:B------:R-:W-:Y:S02]  /*9180*/  ISETP.GE.AND P4, PT, R9, RZ, PT ;  /* 0x000000ff0900720c */ /* 0x000fe40003f86270 */
[----:B--2---:R-:W-:-:S05]  /*9190*/  LOP3.LUT R0, R25, R29, RZ, 0x3c, !PT ;  /* 0x0000001d19007212 */ /* 0x004fca00078e3cff */
[----:B------:R0:W-:Y:S04]  /*91a0*/  STL [R1+0x314], R0 ;  /* 0x0003140001007387 */ /* 0x0001e80000100800 */
[----:B------:R-:W-:Y:S04]  /*91b0*/  STL [R1+0x2440], R8 ;  /* 0x0024400801007387 */ /* 0x000fe80000100800 */
[----:B------:R-:W2:Y:S04]  /*91c0*/  LDL.LU R26, [R1+0x2498] ;  /* 0x00249800011a7983 */ /* 0x000ea80000300800 */
[----:B------:R-:W3:Y:S04]  /*91d0*/  LDL.LU R4, [R1+0x2494] ;  /* 0x0024940001047983 */ /* 0x000ee80000300800 */
[----:B------:R-:W4:Y:S04]  /*91e0*/  LDL.LU R17, [R1+0x1c4] ;  /* 0x0001c40001117983 */ /* 0x000f280000300800 */
[----:B------:R-:W2:Y:S04]  /*91f0*/  LDL.LU R16, [R1+0x1c8] ;  /* 0x0001c80001107983 */ /* 0x000ea80000300800 */
[----:B------:R-:W4:Y:S04]  /*9200*/  LDL.LU R14, [R1+0x1cc] ;  /* 0x0001cc00010e7983 */ /* 0x000f280000300800 */
[----:B------:R-:W4:Y:S04]  /*9210*/  LDL.LU R12, [R1+0x1d0] ;  /* 0x0001d000010c7983 */ /* 0x000f280000300800 */
[----:B------:R-:W4:Y:S04]  /*9220*/  LDL.LU R27, [R1+0x1d4] ;  /* 0x0001d400011b7983 */ /* 0x000f280000300800 */
[----:B------:R-:W-:Y:S04]  /*9230*/  STL [R1+0x2444], R11 ;  /* 0x0024440b01007387 */ /* 0x000fe80000100800 */
[----:B------:R-:W4:Y:S04]  /*9240*/  LDL.LU R28, [R1+0x88] ;  /* 0x00008800011c7983 */ /* 0x000f280000300800 */
[----:B------:R-:W4:Y:S04]  /*9250*/  LDL.LU R29, [R1+0x1c0] ;  /* 0x0001c000011d7983 */ /* 0x000f280000300800 */
[----:B------:R-:W4:Y:S04]  /*9260*/  LDL.LU R10, [R1+0x94] ;  /* 0x00009400010a7983 */ /* 0x000f280000300800 */
[----:B------:R-:W4:Y:S01]  /*9270*/  LDL.LU R9, [R1+0xb0] ;  /* 0x0000b00001097983 */ /* 0x000f220000300800 */
[----:B------:R-:W-:-:S02]  /*9280*/  ISETP.GT.U32.AND P3, PT, R13, R18, PT ;  /* 0x000000120d00720c */ /* 0x000fc40003f64070 */
[----:B------:R-:W-:-:S11]  /*9290*/  ISETP.GT.U32.AND P6, PT, R13, R24, PT ;  /* 0x000000180d00720c */ /* 0x000fd60003fc4070 */
[--C-:B------:R-:W-:Y:S01]  /*92a0*/  @!P3 IMAD.IADD R18, R18, 0x1, -R13.reuse ;  /* 0x000000011212b824 */ /* 0x100fe200078e0a0d */
[----:B------:R-:W-:Y:S02]  /*92b0*/  ISETP.GE.AND P3, PT, R2, RZ, PT ;  /* 0x000000ff0200720c */ /* 0x000fe40003f66270 */
[----:B------:R-:W1:Y:S01]  /*92c0*/  S2R R2, SR_TID.X ;  /* 0x0000000000027919 */ /* 0x000e620000002100 */
[----:B------:R-:W-:Y:S01]  /*92d0*/  @!P6 IMAD.IADD R24, R24, 0x1, -R13 ;  /* 0x000000011818e824 */ /* 0x000fe200078e0a0d */
[----:B------:R-:W-:-:S04]  /*92e0*/  ISETP.GT.U32.AND P6, PT, R13, R22, PT ;  /* 0x000000160d00720c */ /* 0x000fc80003fc4070 */
[----:B------:R-:W-:-:S09]  /*92f0*/  ISETP.GT.U32.AND P0, PT, R13, R24, PT ;  /* 0x000000180d00720c */ /* 0x000fd20003f04070 */
[----:B------:R-:W-:Y:S01]  /*9300*/  @!P6 IMAD.IADD R22, R22, 0x1, -R13 ;  /* 0x000000011616e824 */ /* 0x000fe200078e0a0d */
[----:B------:R-:W-:Y:S01]  /*9310*/  ISETP.GE.AND P6, PT, R7, RZ, PT ;  /* 0x000000ff0700720c */ /* 0x000fe20003fc6270 */
[----:B------:R-:W-:Y:S01]  /*9320*/  @!P1 IMAD.MOV R15, RZ, RZ, -R15 ;  /* 0x000000ffff0f9224 */ /* 0x000fe200078e0a0f */
[----:B------:R-:W-:Y:S02]  /*9330*/  LOP3.LUT R25, RZ, c[0x0][0x17c], RZ, 0x33, !PT ;  /* 0x00005f00ff197a12 */ /* 0x000fe400078e33ff */
[----:B-1----:R-:W-:Y:S01]  /*9340*/  LOP3.LUT R2, R2, 0x3f, RZ, 0xc0, !PT ;  /* 0x0000003f02027812 */ /* 0x002fe200078ec0ff */
[----:B------:R-:W-:Y:S01]  /*9350*/  @!P0 IMAD.IADD R24, R24, 0x1, -R13 ;  /* 0x0000000118188824 */ /* 0x000fe200078e0a0d */
[----:B------:R-:W4:Y:S03]  /*9360*/  LDL.LU R7, [R1+0xbc] ;  /* 0x0000bc0001077983 */ /* 0x000f260000300800 */
[----:B0-----:R-:W-:Y:S01]  /*9370*/  IMAD R0, R2, c[0x0][0x18c], RZ ;  /* 0x0000630002007a24 */ /* 0x001fe200078e02ff */
[----:B------:R-:W-:Y:S01]  /*9380*/  ISETP.NE.AND P0, PT, RZ, c[0x0][0x17c], PT ;  /* 0x00005f00ff007a0c */ /* 0x000fe20003f05270 */
[----:B------:R-:W-:Y:S01]  /*9390*/  @!P2 IMAD.MOV R18, RZ, RZ, -R18 ;  /* 0x000000ffff12a224 */ /* 0x000fe200078e0a12 */
[----:B------:R-:W4:Y:S02]  /*93a0*/  LDL.LU R2, [R1+0xc4] ;  /* 0x0000c40001027983 */ /* 0x000f240000300800 */
[----:B------:R-:W-:Y:S01]  /*93b0*/  LEA R13, P5, R0, c[0x0][0x168], 0x1 ;  /* 0x00005a00000d7a11 */ /* 0x000fe200078a08ff */
[----:B------:R-:W-:-:S02]  /*93c0*/  @!P3 IMAD.MOV R20, RZ, RZ, -R20 ;  /* 0x000000ffff14b224 */ /* 0x000fc400078e0a14 */
[----:B------:R-:W-:Y:S02]  /*93d0*/  @!P4 IMAD.MOV R22, RZ, RZ, -R22 ;  /* 0x000000ffff16c224 */ /* 0x000fe400078e0a16 */
[----:B------:R-:W-:Y:S01]  /*93e0*/  STL [R1+0x23bc], R13 ;  /* 0x0023bc0d01007387 */ /* 0x000fe20000100800 */
[----:B------:R-:W-:-:S03]  /*93f0*/  @!P6 IMAD.MOV R24, RZ, RZ, -R24 ;  /* 0x000000ffff18e224 */ /* 0x000fc600078e0a18 */
[----:B------:R-:W-:Y:S04]  /*9400*/  STL [R1+0x2448], R15 ;  /* 0x0024480f01007387 */ /* 0x000fe80000100800 */
[----:B------:R-:W-:Y:S04]  /*9410*/  STL [R1+0x244c], R18 ;  /* 0x00244c1201007387 */ /* 0x000fe80000100800 */
[----:B------:R-:W-:Y:S04]  /*9420*/  STL [R1+0x2450], R20 ;  /* 0x0024501401007387 */ /* 0x000fe80000100800 */
[----:B------:R-:W-:Y:S04]  /*9430*/  STL [R1+0x2454], R22 ;  /* 0x0024541601007387 */ /* 0x000fe80000100800 */
[----:B------:R-:W-:Y:S01]  /*9440*/  STL [R1+0x2458], R24 ;  /* 0x0024581801007387 */ /* 0x000fe20000100800 */
[----:B---3--:R-:W-:-:S05]  /*9450*/  SEL R4, R25, R4, !P0 ;  /* 0x0000000419047207 */ /* 0x008fca0004000000 */
[----:B------:R0:W-:Y:S01]  /*9460*/  STL [R1+0x245c], R4 ;  /* 0x00245c0401007387 */ /* 0x0001e20000100800 */
[C---:B--2---:R-:W-:Y:S02]  /*9470*/  SEL R3, R25.reuse, R16, !P0 ;  /* 0x0000001019037207 */ /* 0x044fe40004000000 */
[C---:B----4-:R-:W-:Y:S02]  /*9480*/  SEL R0, R25.reuse, R14, !P0 ;  /* 0x0000000e19007207 */ /* 0x050fe40004000000 */
[----:B0-----:R-:W-:-:S05]  /*9490*/  SEL R4, R25, R17, !P0 ;  /* 0x0000001119047207 */ /* 0x001fca0004000000 */
[----:B------:R0:W-:Y:S04]  /*94a0*/  STL [R1+0x18], R4 ;  /* 0x0000180401007387 */ /* 0x0001e80000100800 */
[----:B------:R1:W-:Y:S04]  /*94b0*/  STL [R1+0x10], R3 ;  /* 0x0000100301007387 */ /* 0x0003e80000100800 */
[----:B------:R2:W-:Y:S01]  /*94c0*/  STL [R1+0xc], R0 ;  /* 0x00000c0001007387 */ /* 0x0005e20000100800 */
[C---:B0-----:R-:W-:Y:S02]  /*94d0*/  SEL R4, R25.reuse, R12, !P0 ;  /* 0x0000000c19047207 */ /* 0x041fe40004000000 */
[----:B-1----:R-:W-:-:S02]  /*94e0*/  SEL R3, R25, R27, !P0 ;  /* 0x0000001b19037207 */ /* 0x002fc40004000000 */
[C---:B--2---:R-:W-:Y:S02]  /*94f0*/  SEL R0, R25.reuse, R26, !P0 ;  /* 0x0000001a19007207 */ /* 0x044fe40004000000 */
[C---:B------:R-:W-:Y:S01]  /*9500*/  SEL R26, R25.reuse, R28, !P0 ;  /* 0x0000001c191a7207 */ /* 0x040fe20004000000 */
[----:B------:R-:W-:Y:S01]  /*9510*/  STL [R1+0x8], R4 ;  /* 0x0000080401007387 */ /* 0x000fe20000100800 */
[C---:B------:R-:W-:Y:S02]  /*9520*/  SEL R27, R25.reuse, R29, !P0 ;  /* 0x0000001d191b7207 */ /* 0x040fe40004000000 */
[C---:B------:R-:W-:Y:S01]  /*9530*/  SEL R28, R25.reuse, R10, !P0 ;  /* 0x0000000a191c7207 */ /* 0x040fe20004000000 */
[----:B------:R-:W-:Y:S01]  /*9540*/  STL [R1+0x4], R3 ;  /* 0x0000040301007387 */ /* 0x000fe20000100800 */
[----:B------:R-:W-:-:S03]  /*9550*/  SEL R29, R25, R9, !P0 ;  /* 0x00000009191d7207 */ /* 0x000fc60004000000 */
[----:B------:R-:W-:Y:S04]  /*9560*/  STL [R1+0x2460], R26 ;  /* 0x0024601a01007387 */ /* 0x000fe80000100800 */
[----:B------:R-:W-:Y:S04]  /*9570*/  STL [R1], R0 ;  /* 0x0000000001007387 */ /* 0x000fe80000100800 */
[----:B------:R-:W-:Y:S04]  /*9580*/  STL [R1+0x2464], R27 ;  /* 0x0024641b01007387 */ /* 0x000fe80000100800 */
[----:B------:R-:W-:Y:S04]  /*9590*/  STL [R1+0x2468], R28 ;  /* 0x0024681c01007387 */ /* 0x000fe80000100800 */
[----:B------:R0:W-:Y:S04]  /*95a0*/  STL [R1+0x246c], R29 ;  /* 0x00246c1d01007387 */ /* 0x0001e80000100800 */
[----:B0-----:R-:W2:Y:S01]  /*95b0*/  LDL.LU R29, [R1+0x1bc] ;  /* 0x0001bc00011d7983 */ /* 0x001ea20000300800 */
[----:B------:R-:W-:-:S02]  /*95c0*/  SEL R3, R25, R7, !P0 ;  /* 0x0000000719037207 */ /* 0x000fc40004000000 */
[----:B------:R-:W-:-:S03]  /*95d0*/  SEL R0, R25, R2, !P0 ;  /* 0x0000000219007207 */ /* 0x000fc60004000000 */
[----:B------:R-:W-:Y:S04]  /*95e0*/  STL [R1+0x20], R3 ;  /* 0x0000200301007387 */ /* 0x000fe80000100800 */
[----:B--2---:R0:W-:Y:S04]  /*95f0*/  STL [R1+0x2488], R29 ;  /* 0x0024881d01007387 */ /* 0x0041e80000100800 */
[----:B------:R-:W-:Y:S04]  /*9600*/  STL [R1+0x40], R0 ;  /* 0x0000400001007387 */ /* 0x000fe80000100800 */
[----:B0-----:R-:W2:Y:S04]  /*9610*/  LDL.LU R29, [R1+0x1b0] ;  /* 0x0001b000011d7983 */ /* 0x001ea80000300800 */
[----:B--2---:R0:W-:Y:S04]  /*9620*/  STL [R1+0x248c], R29 ;  /* 0x00248c1d01007387 */ /* 0x0041e80000100800 */
[----:B0-----:R-:W2:Y:S04]  /*9630*/  LDL.LU R29, [R1+0x1a8] ;  /* 0x0001a800011d7983 */ /* 0x001ea80000300800 */
[----:B--2---:R0:W-:Y:S04]  /*9640*/  STL [R1+0x2490], R29 ;  /* 0x0024901d01007387 */ /* 0x0041e80000100800 */
[----:B0-----:R-:W2:Y:S04]  /*9650*/  LDL.LU R29, [R1+0x1a4] ;  /* 0x0001a400011d7983 */ /* 0x001ea80000300800 */
[----:B------:R-:W3:Y:S04]  /*9660*/  LDL.LU R28, [R1+0x1b8] ;  /* 0x0001b800011c7983 */ /* 0x000ee80000300800 */
[----:B------:R-:W4:Y:S04]  /*9670*/  LDL.LU R27, [R1+0x1b4] ;  /* 0x0001b400011b7983 */ /* 0x000f280000300800 */
[----:B------:R-:W3:Y:S04]  /*9680*/  LDL.LU R26, [R1+0x1ac] ;  /* 0x0001ac00011a7983 */ /* 0x000ee80000300800 */
        /* <DEDUP_REMOVED lines=23> */
[----:B------:R-:W3:Y:S01]  /*9800*/  LDL.LU R2, [R1+0x16c] ;  /* 0x00016c0001027983 */ /* 0x000ee20000300800 */
[----:B--2---:R-:W-:-:S05]  /*9810*/  SEL R29, R25, R29, !P0 ;  /* 0x0000001d191d7207 */ /* 0x004fca0004000000 */
[----:B------:R0:W-:Y:S04]  /*9820*/  STL [R1+0x50], R29 ;  /* 0x0000501d01007387 */ /* 0x0001e80000100800 */
[----:B0-----:R-:W2:Y:S02]  /*9830*/  LDL.LU R29, [R1+0x2490] ;  /* 0x00249000011d7983 */ /* 0x001ea40000300800 */
[----:B--2---:R-:W-:-:S05]  /*9840*/  SEL R29, R25, R29, !P0 ;  /* 0x0000001d191d7207 */ /* 0x004fca0004000000 */
[----:B------:R0:W-:Y:S04]  /*9850*/  STL [R1+0x58], R29 ;  /* 0x0000581d01007387 */ /* 0x0001e80000100800 */
[----:B0-----:R-:W2:Y:S02]  /*9860*/  LDL.LU R29, [R1+0x248c] ;  /* 0x00248c00011d7983 */ /* 0x001ea40000300800 */
[----:B--2---:R-:W-:-:S05]  /*9870*/  SEL R29, R25, R29, !P0 ;  /* 0x0000001d191d7207 */ /* 0x004fca0004000000 */
[----:B------:R0:W-:Y:S04]  /*9880*/  STL [R1+0x60], R29 ;  /* 0x0000601d01007387 */ /* 0x0001e80000100800 */
[----:B0-----:R-:W2:Y:S01]  /*9890*/  LDL.LU R29, [R1+0x2488] ;  /* 0x00248800011d7983 */ /* 0x001ea20000300800 */
[C---:B---3--:R-:W-:Y:S02]  /*98a0*/  SEL R28, R25.reuse, R28, !P0 ;  /* 0x0000001c191c7207 */ /* 0x048fe40004000000 */
[C---:B----4-:R-:W-:Y:S02]  /*98b0*/  SEL R27, R25.reuse, R27, !P0 ;  /* 0x0000001b191b7207 */ /* 0x050fe40004000000 */
[C---:B------:R-:W-:Y:S02]  /*98c0*/  SEL R26, R25.reuse, R26, !P0 ;  /* 0x0000001a191a7207 */ /* 0x040fe40004000000 */
[----:B------:R-:W-:-:S02]  /*98d0*/  SEL R4, R25, R4, !P0 ;  /* 0x0000000419047207 */ /* 0x000fc40004000000 */
[C---:B------:R-:W-:Y:S02]  /*98e0*/  SEL R24, R25.reuse, R24, !P0 ;  /* 0x0000001819187207 */ /* 0x040fe40004000000 */
[C---:B------:R-:W-:Y:S02]  /*98f0*/  SEL R22, R25.reuse, R22, !P0 ;  /* 0x0000001619167207 */ /* 0x040fe40004000000 */
[C---:B------:R-:W-:Y:S02]  /*9900*/  SEL R18, R25.reuse, R18, !P0 ;  /* 0x0000001219127207 */ /* 0x040fe40004000000 */
[C---:B------:R-:W-:Y:S02]  /*9910*/  SEL R15, R25.reuse, R15, !P0 ;  /* 0x0000000f190f7207 */ /* 0x040fe40004000000 */
[C---:B------:R-:W-:Y:S02]  /*9920*/  SEL R11, R25.reuse, R11, !P0 ;  /* 0x0000000b190b7207 */ /* 0x040fe40004000000 */
[----:B------:R-:W-:-:S02]  /*9930*/  SEL R8, R25, R8, !P0 ;  /* 0x0000000819087207 */ /* 0x000fc40004000000 */
[----:B--2---:R-:W-:-:S05]  /*9940*/  SEL R29, R25, R29, !P0 ;  /* 0x0000001d191d7207 */ /* 0x004fca0004000000 */
[----:B------:R-:W-:Y:S04]  /*9950*/  STL [R1+0x68], R29 ;  /* 0x0000681d01007387 */ /* 0x000fe80000100800 */
[----:B------:R-:W-:Y:S04]  /*9960*/  STL [R1+0x70], R28 ;  /* 0x0000701c01007387 */ /* 0x000fe80000100800 */
[----:B------:R-:W-:Y:S04]  /*9970*/  STL [R1+0x88], R27 ;  /* 0x0000881b01007387 */ /* 0x000fe80000100800 */
[----:B------:R-:W-:Y:S04]  /*9980*/  STL [R1+0x94], R26 ;  /* 0x0000941a01007387 */ /* 0x000fe80000100800 */
[----:B------:R0:W-:Y:S04]  /*9990*/  STL [R1+0xb0], R4 ;  /* 0x0000b00401007387 */ /* 0x0001e80000100800 */
[----:B------:R-:W-:Y:S01]  /*99a0*/  STL [R1+0xbc], R24 ;  /* 0x0000bc1801007387 */ /* 0x000fe20000100800 */
[----:B0-----:R-:W-:-:S03]  /*99b0*/  SEL R4, R25, R20, !P0 ;  /* 0x0000001419047207 */ /* 0x001fc60004000000 */
        /* <DEDUP_REMOVED lines=8> */
[----:B------:R-:W-:Y:S01]  /*9a40*/  STL [R1+0x108], R8 ;  /* 0x0001080801007387 */ /* 0x000fe20000100800 */
[C---:B------:R-:W-:Y:S02]  /*9a50*/  SEL R6, R25.reuse, R5, !P0 ;  /* 0x0000000519067207 */ /* 0x040fe40004000000 */
[C---:B------:R-:W-:Y:S01]  /*9a60*/  SEL R5, R25.reuse, R3, !P0 ;  /* 0x0000000319057207 */ /* 0x040fe20004000000 */
[----:B------:R0:W-:Y:S01]  /*9a70*/  STL [R1+0x110], R4 ;  /* 0x0001100401007387 */ /* 0x0001e20000100800 */
[----:B------:R-:W-:-:S03]  /*9a80*/  SEL R3, R25, R23, !P0 ;  /* 0x0000001719037207 */ /* 0x000fc60004000000 */
[----:B------:R-:W-:Y:S01]  /*9a90*/  STL [R1+0x128], R6 ;  /* 0x0001280601007387 */ /* 0x000fe20000100800 */
[----:B0-----:R-:W-:-:S03]  /*9aa0*/  SEL R4, R25, R0, !P0 ;  /* 0x0000000019047207 */ /* 0x001fc60004000000 */
[----:B------:R-:W-:Y:S01]  /*9ab0*/  STL [R1+0x1e8], R5 ;  /* 0x0001e80501007387 */ /* 0x000fe20000100800 */
[----:B------:R-:W-:-:S03]  /*9ac0*/  SEL R0, R25, R21, !P0 ;  /* 0x0000001519007207 */ /* 0x000fc60004000000 */
[----:B------:R0:W-:Y:S04]  /*9ad0*/  STL [R1+0x1e4], R4 ;  /* 0x0001e40401007387 */ /* 0x0001e80000100800 */
[----:B------:R1:W-:Y:S01]  /*9ae0*/  STL [R1+0x1e0], R3 ;  /* 0x0001e00301007387 */ /* 0x0003e20000100800 */
[----:B0-----:R-:W-:-:S03]  /*9af0*/  SEL R4, R25, R19, !P0 ;  /* 0x0000001319047207 */ /* 0x001fc60004000000 */
[----:B------:R0:W-:Y:S01]  /*9b00*/  STL [R1+0x1dc], R0 ;  /* 0x0001dc0001007387 */ /* 0x0001e20000100800 */
[----:B-1----:R-:W-:-:S03]  /*9b10*/  SEL R3, R25, R17, !P0 ;  /* 0x0000001119037207 */ /* 0x002fc60004000000 */
[----:B------:R1:W-:Y:S01]  /*9b20*/  STL [R1+0x1d8], R4 ;  /* 0x0001d80401007387 */ /* 0x0003e20000100800 */
[----:B0-----:R-:W-:-:S03]  /*9b30*/  SEL R0, R25, R16, !P0 ;  /* 0x0000001019007207 */ /* 0x001fc60004000000 */
[----:B------:R0:W-:Y:S01]  /*9b40*/  STL [R1+0x1d4], R3 ;  /* 0x0001d40301007387 */ /* 0x0001e20000100800 */
[----:B-1----:R-:W-:-:S03]  /*9b50*/  SEL R4, R25, R14, !P0 ;  /* 0x0000000e19047207 */ /* 0x002fc60004000000 */
[----:B------:R1:W-:Y:S04]  /*9b60*/  STL [R1+0x1d0], R0 ;  /* 0x0001d00001007387 */ /* 0x0003e80000100800 */
[----:B------:R2:W-:Y:S01]  /*9b70*/  STL [R1+0x1cc], R4 ;  /* 0x0001cc0401007387 */ /* 0x0005e20000100800 */
[C---:B0-----:R-:W-:Y:S02]  /*9b80*/  SEL R3, R25.reuse, R12, !P0 ;  /* 0x0000000c19037207 */ /* 0x041fe40004000000 */
[----:B-1----:R-:W-:-:S03]  /*9b90*/  SEL R0, R25, R10, !P0 ;  /* 0x0000000a19007207 */ /* 0x002fc60004000000 */
[----:B------:R0:W-:Y:S01]  /*9ba0*/  STL [R1+0x1c8], R3 ;  /* 0x0001c80301007387 */ /* 0x0001e20000100800 */
[----:B--2---:R-:W-:-:S03]  /*9bb0*/  SEL R4, R25, R9, !P0 ;  /* 0x0000000919047207 */ /* 0x004fc60004000000 */
[----:B------:R1:W-:Y:S04]  /*9bc0*/  STL [R1+0x1c4], R0 ;  /* 0x0001c40001007387 */ /* 0x0003e80000100800 */
[----:B------:R-:W-:Y:S04]  /*9bd0*/  STL [R1+0x1c0], R4 ;  /* 0x0001c00401007387 */ /* 0x000fe80000100800 */
[----:B------:R-:W2:Y:S01]  /*9be0*/  LDL.LU R29, [R1+0x158] ;  /* 0x00015800011d7983 */ /* 0x000ea20000300800 */
[C---:B0-----:R-:W-:Y:S02]  /*9bf0*/  SEL R3, R25.reuse, R7, !P0 ;  /* 0x0000000719037207 */ /* 0x041fe40004000000 */
[----:B-1----:R-:W-:-:S03]  /*9c00*/  SEL R0, R25, R2, !P0 ;  /* 0x0000000219007207 */ /* 0x002fc60004000000 */
        /* <DEDUP_REMOVED lines=169> */
[----:B--2---:R-:W-:-:S05]  /*a6a0*/  SEL R29, R25, R29, !P0 ;  /* 0x0000001d191d7207 */ /* 0x004fca0004000000 */
[----:B------:R0:W-:Y:S04]  /*a6b0*/  STL [R1+0x12c], R29 ;  /* 0x00012c1d01007387 */ /* 0x0001e80000100800 */
[----:B0-----:R-:W2:Y:S04]  /*a6c0*/  LDL.LU R29, [R1+0x246c] ;  /* 0x00246c00011d7983 */ /* 0x001ea80000300800 */
[----:B------:R0:W-:Y:S04]  /*a6d0*/  STL [R1+0x124], R28 ;  /* 0x0001241c01007387 */ /* 0x0001e80000100800 */
[----:B0-----:R-:W3:Y:S04]  /*a6e0*/  LDL.LU R28, [R1+0x2468] ;  /* 0x00246800011c7983 */ /* 0x001ee80000300800 */
[----:B------:R0:W-:Y:S04]  /*a6f0*/  STL [R1+0x120], R27 ;  /* 0x0001201b01007387 */ /* 0x0001e80000100800 */
[----:B0-----:R-:W4:Y:S04]  /*a700*/  LDL.LU R27, [R1+0x2464] ;  /* 0x00246400011b7983 */ /* 0x001f280000300800 */
[----:B------:R0:W-:Y:S04]  /*a710*/  STL [R1+0x11c], R26 ;  /* 0x00011c1a01007387 */ /* 0x0001e80000100800 */
[----:B0-----:R-:W2:Y:S04]  /*a720*/  LDL.LU R26, [R1+0x2460] ;  /* 0x00246000011a7983 */ /* 0x001ea80000300800 */
        /* <DEDUP_REMOVED lines=23> */
[----:B0-----:R-:W3:Y:S04]  /*a8a0*/  LDL.LU R0, [R1+0x2430] ;  /* 0x0024300001007983 */ /* 0x001ee80000300800 */
[----:B------:R0:W-:Y:S04]  /*a8b0*/  STL [R1+0xcc], R23 ;  /* 0x0000cc1701007387 */ /* 0x0001e80000100800 */
[----:B0-----:R-:W4:Y:S04]  /*a8c0*/  LDL.LU R23, [R1+0x242c] ;  /* 0x00242c0001177983 */ /* 0x001f280000300800 */
        /* <DEDUP_REMOVED lines=19> */
[----:B0-----:R-:W4:Y:S01]  /*aa00*/  LDL.LU R2, [R1+0x2404] ;  /* 0x0024040001027983 */ /* 0x001f220000300800 */
[----:B------:R-:W-:-:S05]  /*aa10*/  SEL R13, R25, R13, !P0 ;  /* 0x0000000d190d7207 */ /* 0x000fca0004000000 */
[----:B------:R0:W-:Y:S01]  /*aa20*/  STL [R1+0x84], R13 ;  /* 0x0000840d01007387 */ /* 0x0001e20000100800 */
[C---:B--2---:R-:W-:Y:S02]  /*aa30*/  SEL R3, R25.reuse, R3, !P0 ;  /* 0x0000000319037207 */ /* 0x044fe40004000000 */
[C---:B---3--:R-:W-:Y:S02]  /*aa40*/  SEL R0, R25.reuse, R0, !P0 ;  /* 0x0000000019007207 */ /* 0x048fe40004000000 */
[C---:B----4-:R-:W-:Y:S02]  /*aa50*/  SEL R7, R25.reuse, R7, !P0 ;  /* 0x0000000719077207 */ /* 0x050fe40004000000 */
[C---:B0-----:R-:W-:Y:S02]  /*aa60*/  SEL R13, R25.reuse, R2, !P0 ;  /* 0x00000002190d7207 */ /* 0x041fe40004000000 */
[----:B------:R-:W2:Y:S04]  /*aa70*/  LDL.LU R2, [R1+0x2400] ;  /* 0x0024000001027983 */ /* 0x000ea80000300800 */
[----:B------:R0:W-:Y:S04]  /*aa80*/  STL [R1+0x80], R13 ;  /* 0x0000800d01007387 */ /* 0x0001e80000100800 */
[----:B------:R1:W-:Y:S01]  /*aa90*/  STL [R1+0x7c], R7 ;  /* 0x00007c0701007387 */ /* 0x0003e20000100800 */
[----:B0-----:R-:W-:-:S02]  /*aaa0*/  SEL R13, R25, R9, !P0 ;  /* 0x00000009190d7207 */ /* 0x001fc40004000000 */
[C---:B------:R-:W-:Y:S02]  /*aab0*/  SEL R9, R25.reuse, R10, !P0 ;  /* 0x0000000a19097207 */ /* 0x040fe40004000000 */
[C---:B-1----:R-:W-:Y:S01]  /*aac0*/  SEL R7, R25.reuse, R12, !P0 ;  /* 0x0000000c19077207 */ /* 0x042fe20004000000 */
[----:B------:R-:W-:Y:S01]  /*aad0*/  STL [R1+0x78], R13 ;  /* 0x0000780d01007387 */ /* 0x000fe20000100800 */
[----:B------:R-:W-:-:S03]  /*aae0*/  SEL R10, R25, R14, !P0 ;  /* 0x0000000e190a7207 */ /* 0x000fc60004000000 */
[----:B------:R0:W-:Y:S04]  /*aaf0*/  STL [R1+0x74], R9 ;  /* 0x0000740901007387 */ /* 0x0001e80000100800 */
[----:B------:R1:W-:Y:S01]  /*ab00*/  STL [R1+0x6c], R7 ;  /* 0x00006c0701007387 */ /* 0x0003e20000100800 */
[----:B0-----:R-:W-:-:S03]  /*ab10*/  SEL R9, R25, R16, !P0 ;  /* 0x0000001019097207 */ /* 0x001fc60004000000 */
[----:B------:R0:W-:Y:S01]  /*ab20*/  STL [R1+0x64], R10 ;  /* 0x0000640a01007387 */ /* 0x0001e20000100800 */
[----:B-1----:R-:W-:-:S03]  /*ab30*/  SEL R7, R25, R17, !P0 ;  /* 0x0000001119077207 */ /* 0x002fc60004000000 */
[----:B------:R-:W3:Y:S04]  /*ab40*/  LDL.LU R14, [R1+0x1ec] ;  /* 0x0001ec00010e7983 */ /* 0x000ee80000300800 */
[----:B------:R1:W-:Y:S01]  /*ab50*/  STL [R1+0x5c], R9 ;  /* 0x00005c0901007387 */ /* 0x0003e20000100800 */
[----:B0-----:R-:W-:-:S03]  /*ab60*/  SEL R10, R25, R19, !P0 ;  /* 0x00000013190a7207 */ /* 0x001fc60004000000 */
[----:B------:R0:W-:Y:S04]  /*ab70*/  STL [R1+0x54], R7 ;  /* 0x0000540701007387 */ /* 0x0001e80000100800 */
[----:B------:R-:W-:Y:S01]  /*ab80*/  STL [R1+0x4c], R10 ;  /* 0x00004c0a01007387 */ /* 0x000fe20000100800 */
[C---:B-1----:R-:W-:Y:S02]  /*ab90*/  SEL R9, R25.reuse, R23, !P0 ;  /* 0x0000001719097207 */ /* 0x042fe40004000000 */
[----:B0-----:R-:W-:-:S05]  /*aba0*/  SEL R7, R25, R21, !P0 ;  /* 0x0000001519077207 */ /* 0x001fca0004000000 */
[----:B------:R0:W-:Y:S04]  /*abb0*/  STL [R1+0x48], R7 ;  /* 0x0000480701007387 */ /* 0x0001e80000100800 */
[----:B0-----:R-:W4:Y:S04]  /*abc0*/  LDL.LU R7, [R1+0x1fc] ;  /* 0x0001fc0001077983 */ /* 0x001f280000300800 */
[----:B------:R-:W-:Y:S04]  /*abd0*/  STL [R1+0x44], R9 ;  /* 0x0000440901007387 */ /* 0x000fe80000100800 */
[----:B------:R0:W-:Y:S02]  /*abe0*/  STL [R1+0x3c], R0 ;  /* 0x00003c0001007387 */ /* 0x0001e40000100800 */
[----:B0-----:R-:W-:-:S02]  /*abf0*/  SEL R0, R25, R5, !P0 ;  /* 0x0000000519007207 */ /* 0x001fc40004000000 */
[----:B------:R-:W4:Y:S04]  /*ac00*/  LDL.LU R5, [R1+0x1f8] ;  /* 0x0001f80001057983 */ /* 0x000f280000300800 */
[----:B------:R0:W-:Y:S04]  /*ac10*/  STL [R1+0x38], R3 ;  /* 0x0000380301007387 */ /* 0x0001e80000100800 */
[----:B0-----:R-:W4:Y:S04]  /*ac20*/  LDL.LU R3, [R1+0x18] ;  /* 0x0000180001037983 */ /* 0x001f280000300800 */
[----:B------:R0:W-:Y:S04]  /*ac30*/  STL [R1+0x34], R0 ;  /* 0x0000340001007387 */ /* 0x0001e80000100800 */
[----:B------:R-:W4:Y:S04]  /*ac40*/  LDL.LU R19, [R1+0x10] ;  /* 0x0000100001137983 */ /* 0x000f280000300800 */
[----:B------:R-:W4:Y:S01]  /*ac50*/  LDL.LU R23, [R1+0xc] ;  /* 0x00000c0001177983 */ /* 0x000f220000300800 */
[----:B0-----:R-:W-:-:S03]  /*ac60*/  SEL R0, R25, R6, !P0 ;  /* 0x0000000619007207 */ /* 0x001fc60004000000 */
[----:B------:R-:W4:Y:S04]  /*ac70*/  LDL.LU R12, [R1+0x8] ;  /* 0x00000800010c7983 */ /* 0x000f280000300800 */
[----:B------:R0:W-:Y:S04]  /*ac80*/  STL [R1+0x30], R0 ;  /* 0x0000300001007387 */ /* 0x0001e80000100800 */
[----:B------:R-:W4:Y:S04]  /*ac90*/  LDL.LU R9, [R1+0x4] ;  /* 0x0000040001097983 */ /* 0x000f280000300800 */
[----:B------:R-:W4:Y:S04]  /*aca0*/  LDL.LU R10, [R1] ;  /* 0x00000000010a7983 */ /* 0x000f280000300800 */
[----:B------:R-:W1:Y:S01]  /*acb0*/  S2R R16, SR_TID.X ;  /* 0x0000000000107919 */ /* 0x000e620000002100 */
[----:B0-----:R-:W-:-:S02]  /*acc0*/  SEL R0, R25, R8, !P0 ;  /* 0x0000000819007207 */ /* 0x001fc40004000000 */
[----:B------:R-:W-:-:S03]  /*acd0*/  SEL R13, R25, R11, !P0 ;  /* 0x0000000b190d7207 */ /* 0x000fc60004000000 */
[----:B------:R0:W-:Y:S01]  /*ace0*/  STL [R1+0x2c], R0 ;  /* 0x00002c0001007387 */ /* 0x0001e20000100800 */
[C---:B------:R-:W-:Y:S02]  /*acf0*/  SEL R6, R25.reuse, R18, !P0 ;  /* 0x0000001219067207 */ /* 0x040fe40004000000 */
[C---:B------:R-:W-:Y:S01]  /*ad00*/  SEL R22, R25.reuse, R22, !P0 ;  /* 0x0000001619167207 */ /* 0x040fe20004000000 */
[----:B------:R-:W-:Y:S01]  /*ad10*/  STL [R1+0x23c0], R13 ;  /* 0x0023c00d01007387 */ /* 0x000fe20000100800 */
[----:B0-----:R-:W-:-:S05]  /*ad20*/  SEL R0, R25, R15, !P0 ;  /* 0x0000000f19007207 */ /* 0x001fca0004000000 */
[----:B------:R0:W-:Y:S01]  /*ad30*/  STL [R1+0x24], R0 ;  /* 0x0000240001007387 */ /* 0x0001e20000100800 */
[----:B-1----:R-:W-:-:S03]  /*ad40*/  LOP3.LUT R16, R16, 0x3f, RZ, 0xc0, !PT ;  /* 0x0000003f10107812 */ /* 0x002fc600078ec0ff */
[----:B------:R-:W-:Y:S01]  /*ad50*/  STL [R1+0x1c], R6 ;  /* 0x00001c0601007387 */ /* 0x000fe20000100800 */
[C---:B------:R-:W-:Y:S01]  /*ad60*/  SEL R24, R25.reuse, R24, !P0 ;  /* 0x0000001819187207 */ /* 0x040fe20004000000 */
[----:B------:R-:W-:Y:S01]  /*ad70*/  IMAD R16, R16, c[0x0][0x18c], RZ ;  /* 0x0000630010107a24 */ /* 0x000fe200078e02ff */
[----:B0-----:R-:W-:Y:S01]  /*ad80*/  SEL R0, R25, R20, !P0 ;  /* 0x0000001419007207 */ /* 0x001fe20004000000 */
[----:B------:R-:W-:Y:S04]  /*ad90*/  STL [R1+0x23c4], R22 ;  /* 0x0023c41601007387 */ /* 0x000fe80000100800 */
[----:B------:R0:W-:Y:S04]  /*ada0*/  STL [R1+0x14], R0 ;  /* 0x0000140001007387 */ /* 0x0001e80000100800 */
[----:B------:R-:W-:Y:S04]  /*adb0*/  STL [R1+0x23c8], R24 ;  /* 0x0023c81801007387 */ /* 0x000fe80000100800 */
[----:B------:R-:W4:Y:S01]  /*adc0*/  LDL.LU R21, [R1+0x20] ;  /* 0x0000200001157983 */ /* 0x000f220000300800 */
[----:B0-----:R-:W-:-:S03]  /*add0*/  LEA.HI.X.SX32 R0, R16, c[0x0][0x16c], 0x1, P5 ;  /* 0x00005b0010007a11 */ /* 0x001fc600028f0eff */
[----:B------:R-:W4:Y:S04]  /*ade0*/  LDL.LU R17, [R1+0x40] ;  /* 0x0000400001117983 */ /* 0x000f280000300800 */
[----:B------:R3:W-:Y:S04]  /*adf0*/  STL [R1+0x23cc], R0 ;  /* 0x0023cc0001007387 */ /* 0x0007e80000100800 */
[----:B------:R-:W4:Y:S01]  /*ae00*/  LDL.LU R16, [R1+0x50] ;  /* 0x0000500001107983 */ /* 0x000f220000300800 */
[----:B------:R-:W-:Y:S02]  /*ae10*/  IMAD R4, R4, c[0x0][0x190], RZ ;  /* 0x0000640004047a24 */ /* 0x000fe400078e02ff */
[----:B--2---:R-:W-:-:S02]  /*ae20*/  IMAD R2, R2, c[0x0][0x184], RZ ;  /* 0x0000610002027a24 */ /* 0x004fc400078e02ff */
[----:B---3--:R-:W-:-:S05]  /*ae30*/  IMAD R0, R14, c[0x0][0x184], RZ ;  /* 0x000061000e007a24 */ /* 0x008fca00078e02ff */
[----:B------:R4:W-:Y:S04]  /*ae40*/  STL [R1+0x1f4], R0 ;  /* 0x0001f40001007387 */ /* 0x0009e80000100800 */
[----:B------:R-:W2:Y:S04]  /*ae50*/  LDL.LU R14, [R1+0x58] ;  /* 0x00005800010e7983 */ /* 0x000ea80000300800 */
[----:B------:R0:W-:Y:S01]  /*ae60*/  STL [R1+0x2390], R2 ;  /* 0x0023900201007387 */ /* 0x0001e20000100800 */
[----:B----4-:R-:W-:-:S03]  /*ae70*/  IMAD R0, R7, c[0x0][0x184], RZ ;  /* 0x0000610007007a24 */ /* 0x010fc600078e02ff */
[----:B------:R-:W3:Y:S01]  /*ae80*/  LDL.LU R7, [R1+0x60] ;  /* 0x0000600001077983 */ /* 0x000ee20000300800 */
[----:B0-----:R-:W-:-:S05]  /*ae90*/  IMAD R2, R5, c[0x0][0x184], RZ ;  /* 0x0000610005027a24 */ /* 0x001fca00078e02ff */
[----:B------:R0:W-:Y:S04]  /*aea0*/  STL [R1+0x1ec], R2 ;  /* 0x0001ec0201007387 */ /* 0x0001e80000100800 */
[----:B------:R1:W-:Y:S04]  /*aeb0*/  STL [R1+0xb4], R0 ;  /* 0x0000b40001007387 */ /* 0x0003e80000100800 */
[----:B------:R-:W-:Y:S01]  /*aec0*/  STL [R1+0xa4], R4 ;  /* 0x0000a40401007387 */ /* 0x000fe20000100800 */
[----:B0-----:R-:W-:Y:S02]  /*aed0*/  IMAD R2, R3, c[0x0][0x190], RZ ;  /* 0x0000640003027a24 */ /* 0x001fe400078e02ff */
[----:B-1----:R-:W-:-:S02]  /*aee0*/  IMAD R0, R19, c[0x0][0x190], RZ ;  /* 0x0000640013007a24 */ /* 0x002fc400078e02ff */
[----:B------:R-:W4:Y:S01]  /*aef0*/  LDL.LU R19, [R1+0x68] ;  /* 0x0000680001137983 */ /* 0x000f220000300800 */
[----:B------:R-:W-:-:S03]  /*af00*/  IMAD R3, R23, c[0x0][0x190], RZ ;  /* 0x0000640017037a24 */ /* 0x000fc600078e02ff */
[----:B------:R0:W-:Y:S04]  /*af10*/  STL [R1+0x18], R2 ;  /* 0x0000180201007387 */ /* 0x0001e80000100800 */
[----:B------:R1:W-:Y:S04]  /*af20*/  STL [R1+0x10], R0 ;  /* 0x0000100001007387 */ /* 0x0003e80000100800 */
[----:B------:R-:W-:Y:S01]  /*af30*/  STL [R1+0xc], R3 ;  /* 0x00000c0301007387 */ /* 0x000fe20000100800 */
[----:B0-----:R-:W-:-:S03]  /*af40*/  IMAD R2, R9, c[0x0][0x190], RZ ;  /* 0x0000640009027a24 */ /* 0x001fc600078e02ff */
[----:B------:R-:W4:Y:S01]  /*af50*/  LDL.LU R9, [R1+0x70] ;  /* 0x0000700001097983 */ /* 0x000f220000300800 */
[----:B-1----:R-:W-:-:S05]  /*af60*/  IMAD R0, R12, c[0x0][0x190], RZ ;  /* 0x000064000c007a24 */ /* 0x002fca00078e02ff */
[----:B------:R0:W-:Y:S04]  /*af70*/  STL [R1+0x8], R0 ;  /* 0x0000080001007387 */ /* 0x0001e80000100800 */
[----:B------:R-:W-:Y:S01]  /*af80*/  STL [R1+0x4], R2 ;  /* 0x0000040201007387 */ /* 0x000fe20000100800 */
[----:B0-----:R-:W-:-:S03]  /*af90*/  IMAD R0, R10, c[0x0][0x190], RZ ;  /* 0x000064000a007a24 */ /* 0x001fc600078e02ff */
[----:B------:R-:W4:Y:S04]  /*afa0*/  LDL.LU R10, [R1+0x88] ;  /* 0x00008800010a7983 */ /* 0x000f280000300800 */
[----:B------:R-:W4:Y:S01]  /*afb0*/  LDL.LU R23, [R1+0x94] ;  /* 0x0000940001177983 */ /* 0x000f220000300800 */
[----:B------:R-:W-:Y:S02]  /*afc0*/  IMAD R26, R26, c[0x0][0x190], RZ ;  /* 0x000064001a1a7a24 */ /* 0x000fe400078e02ff */
[----:B------:R-:W-:Y:S01]  /*afd0*/  IMAD R27, R27, c[0x0][0x190], RZ ;  /* 0x000064001b1b7a24 */ /* 0x000fe200078e02ff */
[----:B------:R-:W-:Y:S01]  /*afe0*/  STL [R1], R0 ;  /* 0x0000000001007387 */ /* 0x000fe20000100800 */
[----:B------:R-:W-:Y:S02]  /*aff0*/  IMAD R28, R28, c[0x0][0x190], RZ ;  /* 0x000064001c1c7a24 */ /* 0x000fe400078e02ff */
[----:B------:R-:W-:Y:S01]  /*b000*/  IMAD R29, R29, c[0x0][0x190], RZ ;  /* 0x000064001d1d7a24 */ /* 0x000fe200078e02ff */
[----:B------:R-:W4:Y:S04]  /*b010*/  LDL.LU R12, [R1+0xb0] ;  /* 0x0000b000010c7983 */ /* 0x000f280000300800 */
[----:B------:R-:W-:Y:S04]  /*b020*/  STL [R1+0x23d0], R26 ;  /* 0x0023d01a01007387 */ /* 0x000fe80000100800 */
[----:B------:R-:W-:Y:S04]  /*b030*/  STL [R1+0x23b4], R27 ;  /* 0x0023b41b01007387 */ /* 0x000fe80000100800 */
[----:B------:R-:W-:Y:S01]  /*b040*/  STL [R1+0x23b0], R28 ;  /* 0x0023b01c01007387 */ /* 0x000fe20000100800 */
[----:B------:R-:W-:-:S03]  /*b050*/  IMAD R3, R21, c[0x0][0x190], RZ ;  /* 0x0000640015037a24 */ /* 0x000fc600078e02ff */
[----:B------:R-:W-:Y:S01]  /*b060*/  STL [R1+0x23ac], R29 ;  /* 0x0023ac1d01007387 */ /* 0x000fe20000100800 */
[----:B------:R-:W-:-:S03]  /*b070*/  IMAD R4, R17, c[0x0][0x190], RZ ;  /* 0x0000640011047a24 */ /* 0x000fc600078e02ff */
[----:B------:R-:W-:Y:S01]  /*b080*/  STL [R1+0x23a8], R3 ;  /* 0x0023a80301007387 */ /* 0x000fe20000100800 */
[----:B------:R-:W-:-:S03]  /*b090*/  IMAD R5, R16, c[0x0][0x190], RZ ;  /* 0x0000640010057a24 */ /* 0x000fc600078e02ff */
[----:B------:R0:W-:Y:S04]  /*b0a0*/  STL [R1+0x23a4], R4 ;  /* 0x0023a40401007387 */ /* 0x0001e80000100800 */
[----:B------:R1:W-:Y:S01]  /*b0b0*/  STL [R1+0x23a0], R5 ;  /* 0x0023a00501007387 */ /* 0x0003e20000100800 */
[----:B--2---:R-:W-:-:S03]  /*b0c0*/  IMAD R6, R14, c[0x0][0x190], RZ ;  /* 0x000064000e067a24 */ /* 0x004fc600078e02ff */
[----:B------:R-:W2:Y:S04]  /*b0d0*/  LDL.LU R14, [R1+0xbc] ;  /* 0x0000bc00010e7983 */ /* 0x000ea80000300800 */
[----:B------:R-:W2:Y:S04]  /*b0e0*/  LDL.LU R15, [R1+0xc4] ;  /* 0x0000c400010f7983 */ /* 0x000ea80000300800 */
[----:B------:R0:W-:Y:S04]  /*b0f0*/  STL [R1+0x23b8], R6 ;  /* 0x0023b80601007387 */ /* 0x0001e80000100800 */
[----:B------:R-:W2:Y:S04]  /*b100*/  LDL.LU R16, [R1+0xd0] ;  /* 0x0000d00001107983 */ /* 0x000ea80000300800 */
[----:B------:R-:W2:Y:S01]  /*b110*/  LDL.LU R17, [R1+0xd8] ;  /* 0x0000d80001117983 */ /* 0x000ea20000300800 */
[----:B---3--:R-:W-:-:S05]  /*b120*/  IMAD R7, R7, c[0x0][0x190], RZ ;  /* 0x0000640007077a24 */ /* 0x008fca00078e02ff */
[----:B------:R-:W-:Y:S04]  /*b130*/  STL [R1+0x23d4], R7 ;  /* 0x0023d40701007387 */ /* 0x000fe80000100800 */
[----:B------:R-:W3:Y:S01]  /*b140*/  LDL.LU R18, [R1+0xec] ;  /* 0x0000ec0001127983 */ /* 0x000ee20000300800 */
[----:B----4-:R-:W-:-:S03]  /*b150*/  IMAD R8, R19, c[0x0][0x190], RZ ;  /* 0x0000640013087a24 */ /* 0x010fc600078e02ff */
[----:B------:R-:W4:Y:S04]  /*b160*/  LDL.LU R19, [R1+0xf4] ;  /* 0x0000f40001137983 */ /* 0x000f280000300800 */
[----:B------:R-:W-:Y:S04]  /*b170*/  STL [R1+0x2394], R8 ;  /* 0x0023940801007387 */ /* 0x000fe80000100800 */
[----:B------:R-:W4:Y:S04]  /*b180*/  LDL.LU R20, [R1+0xfc] ;  /* 0x0000fc0001147983 */ /* 0x000f280000300800 */
[----:B------:R-:W4:Y:S01]  /*b190*/  LDL.LU R21, [R1+0x108] ;  /* 0x0001080001157983 */ /* 0x000f220000300800 */
[----:B------:R-:W-:-:S05]  /*b1a0*/  IMAD R9, R9, c[0x0][0x190], RZ ;  /* 0x0000640009097a24 */ /* 0x000fca00078e02ff */
[----:B------:R-:W-:Y:S01]  /*b1b0*/  STL [R1+0x23d8], R9 ;  /* 0x0023d80901007387 */ /* 0x000fe20000100800 */
[----:B------:R-:W-:-:S03]  /*b1c0*/  IMAD R11, R23, c[0x0][0x190], RZ ;  /* 0x00006400170b7a24 */ /* 0x000fc600078e02ff */
[----:B------:R-:W4:Y:S04]  /*b1d0*/  LDL.LU R23, [R1+0x110] ;  /* 0x0001100001177983 */ /* 0x000f280000300800 */
[----:B------:R-:W4:Y:S04]  /*b1e0*/  LDL.LU R25, [R1+0x128] ;  /* 0x0001280001197983 */ /* 0x000f280000300800 */
[----:B------:R-:W1:Y:S01]  /*b1f0*/  LDL.LU R13, [R1+0x1e8] ;  /* 0x0001e800010d7983 */ /* 0x000e620000300800 */
[----:B------:R-:W-:-:S05]  /*b200*/  IMAD R10, R10, c[0x0][0x190], RZ ;  /* 0x000064000a0a7a24 */ /* 0x000fca00078e02ff */
[----:B------:R-:W-:Y:S04]  /*b210*/  STL.64 [R1+0x2398], R10 ;  /* 0x0023980a01007387 */ /* 0x000fe80000100a00 */
[----:B0-----:R-:W4:Y:S04]  /*b220*/  LDL.LU R4, [R1+0x1e4] ;  /* 0x0001e40001047983 */ /* 0x001f280000300800 */
[----:B------:R-:W4:Y:S04]  /*b230*/  LDL.LU R3, [R1+0x1e0] ;  /* 0x0001e00001037983 */ /* 0x000f280000300800 */
[----:B------:R-:W4:Y:S04]  /*b240*/  LDL.LU R29, [R1+0x1dc] ;  /* 0x0001dc00011d7983 */ /* 0x000f280000300800 */
[----:B------:R-:W4:Y:S04]  /*b250*/  LDL.LU R28, [R1+0x1d8] ;  /* 0x0001d800011c7983 */ /* 0x000f280000300800 */
[----:B------:R-:W4:Y:S04]  /*b260*/  LDL.LU R27, [R1+0x1d4] ;  /* 0x0001d400011b7983 */ /* 0x000f280000300800 */
[----:B------:R-:W4:Y:S04]  /*b270*/  LDL.LU R2, [R1+0x1d0] ;  /* 0x0001d00001027983 */ /* 0x000f280000300800 */
[----:B------:R-:W4:Y:S04]  /*b280*/  LDL.LU R0, [R1+0x1cc] ;  /* 0x0001cc0001007983 */ /* 0x000f280000300800 */
[----:B------:R-:W4:Y:S01]  /*b290*/  LDL.LU R24, [R1+0x1c8] ;  /* 0x0001c80001187983 */ /* 0x000f220000300800 */
[----:B------:R-:W-:-:S05]  /*b2a0*/  IMAD R12, R12, c[0x0][0x190], RZ ;  /* 0x000064000c0c7a24 */ /* 0x000fca00078e02ff */
[----:B------:R-:W-:Y:S01]  /*b2b0*/  STL [R1+0x23dc], R12 ;  /* 0x0023dc0c01007387 */ /* 0x000fe20000100800 */
[----:B--2---:R-:W-:Y:S02]  /*b2c0*/  IMAD R14, R14, c[0x0][0x190], RZ ;  /* 0x000064000e0e7a24 */ /* 0x004fe400078e02ff */
[----:B------:R-:W-:-:S03]  /*b2d0*/  IMAD R15, R15, c[0x0][0x190], RZ ;  /* 0x000064000f0f7a24 */ /* 0x000fc600078e02ff */
[----:B------:R-:W-:Y:S01]  /*b2e0*/  STL [R1+0x23e0], R14 ;  /* 0x0023e00e01007387 */ /* 0x000fe20000100800 */
[----:B------:R-:W-:-:S03]  /*b2f0*/  IMAD R16, R16, c[0x0][0x190], RZ ;  /* 0x0000640010107a24 */ /* 0x000fc600078e02ff */
[----:B------:R-:W-:Y:S01]  /*b300*/  STL [R1+0x23e4], R15 ;  /* 0x0023e40f01007387 */ /* 0x000fe20000100800 */
[----:B------:R-:W-:-:S03]  /*b310*/  IMAD R17, R17, c[0x0][0x190], RZ ;  /* 0x0000640011117a24 */ /* 0x000fc600078e02ff */
[----:B------:R-:W-:Y:S04]  /*b320*/  STL [R1+0x23e8], R16 ;  /* 0x0023e81001007387 */ /* 0x000fe80000100800 */
[----:B------:R-:W-:Y:S01]  /*b330*/  STL [R1+0x23ec], R17 ;  /* 0x0023ec1101007387 */ /* 0x000fe20000100800 */
[----:B---3--:R-:W-:-:S05]  /*b340*/  IMAD R18, R18, c[0x0][0x190], RZ ;  /* 0x0000640012127a24 */ /* 0x008fca00078e02ff */
[----:B------:R-:W-:Y:S01]  /*b350*/  STL [R1+0x23f0], R18 ;  /* 0x0023f01201007387 */ /* 0x000fe20000100800 */
[----:B----4-:R-:W-:Y:S02]  /*b360*/  IMAD R19, R19, c[0x0][0x190], RZ ;  /* 0x0000640013137a24 */ /* 0x010fe400078e02ff */
[----:B------:R-:W-:-:S03]  /*b370*/  IMAD R20, R20, c[0x0][0x190], RZ ;  /* 0x0000640014147a24 */ /* 0x000fc600078e02ff */
[----:B------:R-:W-:Y:S01]  /*b380*/  STL [R1+0x23f4], R19 ;  /* 0x0023f41301007387 */ /* 0x000fe20000100800 */
[----:B------:R-:W-:-:S03]  /*b390*/  IMAD R21, R21, c[0x0][0x190], RZ ;  /* 0x0000640015157a24 */ /* 0x000fc600078e02ff */
[----:B------:R-:W-:Y:S04]  /*b3a0*/  STL [R1+0x23f8], R20 ;  /* 0x0023f81401007387 */ /* 0x000fe80000100800 */
[----:B------:R-:W2:Y:S04]  /*b3b0*/  LDL.LU R22, [R1+0x1c4] ;  /* 0x0001c40001167983 */ /* 0x000ea80000300800 */
[----:B------:R-:W-:Y:S04]  /*b3c0*/  STL [R1+0x23fc], R21 ;  /* 0x0023fc1501007387 */ /* 0x000fe80000100800 */
[----:B------:R-:W3:Y:S01]  /*b3d0*/  LDL.LU R26, [R1+0x1c0] ;  /* 0x0001c000011a7983 */ /* 0x000ee20000300800 */
[----:B-1----:R-:W-:-:S03]  /*b3e0*/  IMAD R5, R13, c[0x0][0x190], RZ ;  /* 0x000064000d057a24 */ /* 0x002fc600078e02ff */
[----:B------:R-:W4:Y:S04]  /*b3f0*/  LDL.LU R13, [R1+0x1bc] ;  /* 0x0001bc00010d7983 */ /* 0x000f280000300800 */
[----:B------:R0:W-:Y:S01]  /*b400*/  STL [R1+0x20], R5 ;  /* 0x0000200501007387 */ /* 0x0001e20000100800 */
[----:B------:R-:W-:Y:S02]  /*b410*/  IMAD R6, R4, c[0x0][0x190], RZ ;  /* 0x0000640004067a24 */ /* 0x000fe400078e02ff */
[----:B0-----:R-:W-:Y:S02]  /*b420*/  IMAD R5, R3, c[0x0][0x190], RZ ;  /* 0x0000640003057a24 */ /* 0x001fe400078e02ff */
[----:B------:R-:W-:Y:S01]  /*b430*/  IMAD R4, R29, c[0x0][0x190], RZ ;  /* 0x000064001d047a24 */ /* 0x000fe200078e02ff */
[----:B------:R-:W-:Y:S01]  /*b440*/  STL [R1+0x40], R6 ;  /* 0x0000400601007387 */ /* 0x000fe20000100800 */
[----:B------:R-:W-:-:S03]  /*b450*/  IMAD R3, R28, c[0x0][0x190], RZ ;  /* 0x000064001c037a24 */ /* 0x000fc600078e02ff */
[----:B------:R0:W-:Y:S04]  /*b460*/  STL [R1+0x50], R5 ;  /* 0x0000500501007387 */ /* 0x0001e80000100800 */
[----:B------:R1:W-:Y:S04]  /*b470*/  STL [R1+0x58], R4 ;  /* 0x0000580401007387 */ /* 0x0003e80000100800 */
[----:B------:R1:W-:Y:S01]  /*b480*/  STL [R1+0x60], R3 ;  /* 0x0000600301007387 */ /* 0x0003e20000100800 */
[----:B0-----:R-:W-:Y:S02]  /*b490*/  IMAD R5, R27, c[0x0][0x190], RZ ;  /* 0x000064001b057a24 */ /* 0x001fe400078e02ff */
[----:B-1----:R-:W-:-:S03]  /*b4a0*/  IMAD R4, R2, c[0x0][0x190], RZ ;  /* 0x0000640002047a24 */ /* 0x002fc600078e02ff */
[----:B------:R-:W-:Y:S01]  /*b4b0*/  STL [R1+0x68], R5 ;  /* 0x0000680501007387 */ /* 0x000fe20000100800 */
[----:B------:R-:W-:-:S03]  /*b4c0*/  IMAD R3, R0, c[0x0][0x190], RZ ;  /* 0x0000640000037a24 */ /* 0x000fc600078e02ff */
[----:B------:R-:W4:Y:S01]  /*b4d0*/  LDL.LU R2, [R1+0x1b8] ;  /* 0x0001b80001027983 */ /* 0x000f220000300800 */
[----:B------:R-:W-:-:S03]  /*b4e0*/  IMAD R0, R24, c[0x0][0x190], RZ ;  /* 0x0000640018007a24 */ /* 0x000fc600078e02ff */
[----:B------:R-:W-:Y:S04]  /*b4f0*/  STL [R1+0x70], R4 ;  /* 0x0000700401007387 */ /* 0x000fe80000100800 */
[----:B------:R-:W-:Y:S04]  /*b500*/  STL [R1+0x88], R3 ;  /* 0x0000880301007387 */ /* 0x000fe80000100800 */
[----:B------:R-:W4:Y:S04]  /*b510*/  LDL.LU R21, [R1+0x1b4] ;  /* 0x0001b40001157983 */ /* 0x000f280000300800 */
[----:B------:R-:W4:Y:S04]  /*b520*/  LDL.LU R20, [R1+0x1b0] ;  /* 0x0001b00001147983 */ /* 0x000f280000300800 */
[----:B------:R0:W-:Y:S04]  /*b530*/  STL [R1+0x94], R0 ;  /* 0x0000940001007387 */ /* 0x0001e80000100800 */
[----:B------:R-:W4:Y:S04]  /*b540*/  LDL.LU R19, [R1+0x1ac] ;  /* 0x0001ac0001137983 */ /* 0x000f280000300800 */
        /* <DEDUP_REMOVED lines=12> */
[----:B0-----:R-:W4:Y:S04]  /*b610*/  LDL.LU R0, [R1+0x178] ;  /* 0x0001780001007983 */ /* 0x001f280000300800 */
[----:B------:R-:W4:Y:S04]  /*b620*/  LDL.LU R5, [R1+0x174] ;  /* 0x0001740001057983 */ /* 0x000f280000300800 */
[----:B------:R-:W4:Y:S01]  /*b630*/  LDL.LU R24, [R1+0x170] ;  /* 0x0001700001187983 */ /* 0x000f220000300800 */
[----:B--2---:R-:W-:-:S05]  /*b640*/  IMAD R3, R22, c[0x0][0x190], RZ ;  /* 0x0000640016037a24 */ /* 0x004fca00078e02ff */
[----:B------:R3:W-:Y:S04]  /*b650*/  STL [R1+0xb0], R3 ;  /* 0x0000b00301007387 */ /* 0x0007e80000100800 */
[----:B------:R-:W2:Y:S04]  /*b660*/  LDL.LU R22, [R1+0x16c] ;  /* 0x00016c0001167983 */ /* 0x000ea80000300800 */
[----:B------:R-:W2:Y:S01]  /*b670*/  LDL.LU R4, [R1+0x168] ;  /* 0x0001680001047983 */ /* 0x000ea20000300800 */
[----:B---3--:R-:W-:-:S05]  /*b680*/  IMAD R3, R26, c[0x0][0x190], RZ ;  /* 0x000064001a037a24 */ /* 0x008fca00078e02ff */
[----:B------:R0:W-:Y:S04]  /*b690*/  STL [R1+0xbc], R3 ;  /* 0x0000bc0301007387 */ /* 0x0001e80000100800 */
[----:B0-----:R-:W3:Y:S01]  /*b6a0*/  LDL.LU R3, [R1+0x164] ;  /* 0x0001640001037983 */ /* 0x001ee20000300800 */
[----:B----4-:R-:W-:-:S05]  /*b6b0*/  IMAD R13, R13, c[0x0][0x190], RZ ;  /* 0x000064000d0d7a24 */ /* 0x010fca00078e02ff */
[----:B------:R0:W-:Y:S04]  /*b6c0*/  STL [R1+0xc4], R13 ;  /* 0x0000c40d01007387 */ /* 0x0001e80000100800 */
[----:B------:R-:W4:Y:S04]  /*b6d0*/  LDL.LU R29, [R1+0x160] ;  /* 0x00016000011d7983 */ /* 0x000f280000300800 */
[----:B------:R-:W4:Y:S04]  /*b6e0*/  LDL.LU R28, [R1+0x15c] ;  /* 0x00015c00011c7983 */ /* 0x000f280000300800 */
[----:B------:R-:W4:Y:S04]  /*b6f0*/  LDL.LU R27, [R1+0x158] ;  /* 0x00015800011b7983 */ /* 0x000f280000300800 */
[----:B------:R-:W4:Y:S04]  /*b700*/  LDL.LU R26, [R1+0x154] ;  /* 0x00015400011a7983 */ /* 0x000f280000300800 */
[----:B0-----:R-:W4:Y:S01]  /*b710*/  LDL.LU R13, [R1+0x150] ;  /* 0x00015000010d7983 */ /* 0x001f220000300800 */
[----:B------:R-:W-:-:S05]  /*b720*/  IMAD R2, R2, c[0x0][0x190], RZ ;  /* 0x0000640002027a24 */ /* 0x000fca00078e02ff */
[----:B------:R0:W-:Y:S01]  /*b730*/  STL [R1+0xd0], R2 ;  /* 0x0000d00201007387 */ /* 0x0001e20000100800 */
[----:B------:R-:W-:-:S03]  /*b740*/  IMAD R21, R21, c[0x0][0x190], RZ ;  /* 0x0000640015157a24 */ /* 0x000fc600078e02ff */
[----:B0-----:R-:W4:Y:S04]  /*b750*/  LDL.LU R2, [R1+0x14c] ;  /* 0x00014c0001027983 */ /* 0x001f280000300800 */
[----:B------:R0:W-:Y:S02]  /*b760*/  STL [R1+0xd8], R21 ;  /* 0x0000d81501007387 */ /* 0x0001e40000100800 */
[----:B0-----:R-:W-:Y:S02]  /*b770*/  IMAD R21, R20, c[0x0][0x190], RZ ;  /* 0x0000640014157a24 */ /* 0x001fe400078e02ff */
[----:B------:R-:W-:Y:S02]  /*b780*/  IMAD R20, R19, c[0x0][0x190], RZ ;  /* 0x0000640013147a24 */ /* 0x000fe400078e02ff */
[----:B------:R-:W-:-:S02]  /*b790*/  IMAD R19, R18, c[0x0][0x190], RZ ;  /* 0x0000640012137a24 */ /* 0x000fc400078e02ff */
[----:B------:R-:W-:Y:S01]  /*b7a0*/  IMAD R18, R17, c[0x0][0x190], RZ ;  /* 0x0000640011127a24 */ /* 0x000fe200078e02ff */
[----:B------:R-:W-:Y:S01]  /*b7b0*/  STL [R1+0xec], R21 ;  /* 0x0000ec1501007387 */ /* 0x000fe20000100800 */
[----:B------:R-:W-:Y:S02]  /*b7c0*/  IMAD R17, R16, c[0x0][0x190], RZ ;  /* 0x0000640010117a24 */ /* 0x000fe400078e02ff */
[----:B------:R-:W-:Y:S01]  /*b7d0*/  IMAD R16, R15, c[0x0][0x190], RZ ;  /* 0x000064000f107a24 */ /* 0x000fe200078e02ff */
[----:B------:R-:W-:Y:S01]  /*b7e0*/  STL [R1+0xf4], R20 ;  /* 0x0000f41401007387 */ /* 0x000fe20000100800 */
[----:B------:R-:W-:-:S03]  /*b7f0*/  IMAD R15, R14, c[0x0][0x190], RZ ;  /* 0x000064000e0f7a24 */ /* 0x000fc600078e02ff */
        /* <DEDUP_REMOVED lines=16> */
[----:B------:R-:W-:Y:S04]  /*b900*/  STL [R1+0x188], R10 ;  /* 0x0001880a01007387 */ /* 0x000fe80000100800 */
[----:B------:R-:W-:Y:S04]  /*b910*/  STL [R1+0x184], R9 ;  /* 0x0001840901007387 */ /* 0x000fe80000100800 */
[----:B------:R-:W-:Y:S04]  /*b920*/  STL [R1+0x180], R8 ;  /* 0x0001800801007387 */ /* 0x000fe80000100800 */
[----:B------:R-:W4:Y:S04]  /*b930*/  LDL.LU R0, [R1+0x148] ;  /* 0x0001480001007983 */ /* 0x000f280000300800 */
[----:B------:R0:W-:Y:S04]  /*b940*/  STL [R1+0x17c], R7 ;  /* 0x00017c0701007387 */ /* 0x0001e80000100800 */
[----:B------:R1:W-:Y:S01]  /*b950*/  STL [R1+0x178], R6 ;  /* 0x0001780601007387 */ /* 0x0003e20000100800 */
[----:B0-----:R-:W-:-:S02]  /*b960*/  IMAD R7, R5, c[0x0][0x190], RZ ;  /* 0x0000640005077a24 */ /* 0x001fc400078e02ff */
[----:B-1----:R-:W-:-:S03]  /*b970*/  IMAD R6, R24, c[0x0][0x190], RZ ;  /* 0x0000640018067a24 */ /* 0x002fc600078e02ff */
[----:B------:R-:W-:Y:S04]  /*b980*/  STL [R1+0x174], R7 ;  /* 0x0001740701007387 */ /* 0x000fe80000100800 */
[----:B------:R-:W4:Y:S04]  /*b990*/  LDL.LU R24, [R1+0x144] ;  /* 0x0001440001187983 */ /* 0x000f280000300800 */
[----:B------:R0:W-:Y:S01]  /*b9a0*/  STL [R1+0x170], R6 ;  /* 0x0001700601007387 */ /* 0x0001e20000100800 */
[----:B--2---:R-:W-:-:S03]  /*b9b0*/  IMAD R5, R22, c[0x0][0x190], RZ ;  /* 0x0000640016057a24 */ /* 0x004fc600078e02ff */
[----:B------:R-:W2:Y:S01]  /*b9c0*/  LDL.LU R22, [R1+0x140] ;  /* 0x0001400001167983 */ /* 0x000ea20000300800 */
[----:B0-----:R-:W-:-:S03]  /*b9d0*/  IMAD R6, R4, c[0x0][0x190], RZ ;  /* 0x0000640004067a24 */ /* 0x001fc600078e02ff */
[----:B------:R3:W-:Y:S04]  /*b9e0*/  STL [R1+0x16c], R5 ;  /* 0x00016c0501007387 */ /* 0x0007e80000100800 */
[----:B------:R-:W-:Y:S01]  /*b9f0*/  STL [R1+0x168], R6 ;  /* 0x0001680601007387 */ /* 0x000fe20000100800 */
[----:B---3--:R-:W-:-:S05]  /*ba00*/  IMAD R5, R3, c[0x0][0x190], RZ ;  /* 0x0000640003057a24 */ /* 0x008fca00078e02ff */
[----:B------:R0:W-:Y:S01]  /*ba10*/  STL [R1+0x164], R5 ;  /* 0x0001640501007387 */ /* 0x0001e20000100800 */
[----:B----4-:R-:W-:Y:S02]  /*ba20*/  IMAD R4, R29, c[0x0][0x190], RZ ;  /* 0x000064001d047a24 */ /* 0x010fe400078e02ff */
[----:B------:R-:W-:-:S03]  /*ba30*/  IMAD R3, R28, c[0x0][0x190], RZ ;  /* 0x000064001c037a24 */ /* 0x000fc600078e02ff */
[----:B------:R-:W-:Y:S01]  /*ba40*/  STL [R1+0x160], R4 ;  /* 0x0001600401007387 */ /* 0x000fe20000100800 */
[----:B0-----:R-:W-:-:S03]  /*ba50*/  IMAD R5, R27, c[0x0][0x190], RZ ;  /* 0x000064001b057a24 */ /* 0x001fc600078e02ff */
[----:B------:R0:W-:Y:S04]  /*ba60*/  STL [R1+0x15c], R3 ;  /* 0x00015c0301007387 */ /* 0x0001e80000100800 */
[----:B------:R-:W-:Y:S01]  /*ba70*/  STL [R1+0x158], R5 ;  /* 0x0001580501007387 */ /* 0x000fe20000100800 */
[----:B0-----:R-:W-:-:S03]  /*ba80*/  IMAD R3, R13, c[0x0][0x190], RZ ;  /* 0x000064000d037a24 */ /* 0x001fc600078e02ff */
[----:B------:R-:W3:Y:S01]  /*ba90*/  LDL.LU R13, [R1+0x13c] ;  /* 0x00013c00010d7983 */ /* 0x000ee20000300800 */
[----:B------:R-:W-:-:S05]  /*baa0*/  IMAD R4, R26, c[0x0][0x190], RZ ;  /* 0x000064001a047a24 */ /* 0x000fca00078e02ff */
[----:B------:R-:W-:Y:S04]  /*bab0*/  STL [R1+0x154], R4 ;  /* 0x0001540401007387 */ /* 0x000fe80000100800 */
[----:B------:R-:W-:Y:S04]  /*bac0*/  STL [R1+0x150], R3 ;  /* 0x0001500301007387 */ /* 0x000fe80000100800 */
[----:B------:R-:W4:Y:S04]  /*bad0*/  LDL.LU R21, [R1+0x138] ;  /* 0x0001380001157983 */ /* 0x000f280000300800 */
[----:B------:R-:W4:Y:S01]  /*bae0*/  LDL.LU R20, [R1+0x134] ;  /* 0x0001340001147983 */ /* 0x000f220000300800 */
[----:B------:R-:W-:-:S05]  /*baf0*/  IMAD R2, R2, c[0x0][0x190], RZ ;  /* 0x0000640002027a24 */ /* 0x000fca00078e02ff */
        /* <DEDUP_REMOVED lines=17> */
[----:B------:R-:W-:-:S05]  /*bc10*/  IMAD R0, R0, c[0x0][0x190], RZ ;  /* 0x0000640000007a24 */ /* 0x000fca00078e02ff */
[----:B------:R-:W-:Y:S04]  /*bc20*/  STL [R1+0x148], R0 ;  /* 0x0001480001007387 */ /* 0x000fe80000100800 */
[----:B------:R-:W4:Y:S04]  /*bc30*/  LDL.LU R27, [R1+0xd4] ;  /* 0x0000d400011b7983 */ /* 0x000f280000300800 */
[----:B------:R-:W4:Y:S01]  /*bc40*/  LDL.LU R4, [R1+0xcc] ;  /* 0x0000cc0001047983 */ /* 0x000f220000300800 */
[----:B------:R-:W-:-:S05]  /*bc50*/  IMAD R3, R24, c[0x0][0x190], RZ ;  /* 0x0000640018037a24 */ /* 0x000fca00078e02ff */
[----:B------:R0:W-:Y:S04]  /*bc60*/  STL [R1+0x144], R3 ;  /* 0x0001440301007387 */ /* 0x0001e80000100800 */
[----:B0-----:R-:W4:Y:S01]  /*bc70*/  LDL.LU R3, [R1+0xc8] ;  /* 0x0000c80001037983 */ /* 0x001f220000300800 */
[----:B--2---:R-:W-:-:S05]  /*bc80*/  IMAD R0, R22, c[0x0][0x190], RZ ;  /* 0x0000640016007a24 */ /* 0x004fca00078e02ff */
[----:B------:R0:W-:Y:S04]  /*bc90*/  STL [R1+0x140], R0 ;  /* 0x0001400001007387 */ /* 0x0001e80000100800 */
[----:B------:R-:W2:Y:S04]  /*bca0*/  LDL.LU R29, [R1+0xc0] ;  /* 0x0000c000011d7983 */ /* 0x000ea80000300800 */
[----:B------:R-:W2:Y:S04]  /*bcb0*/  LDL.LU R26, [R1+0xb8] ;  /* 0x0000b800011a7983 */ /* 0x000ea80000300800 */
[----:B0-----:R-:W2:Y:S04]  /*bcc0*/  LDL.LU R0, [R1+0xac] ;  /* 0x0000ac0001007983 */ /* 0x001ea80000300800 */
[----:B------:R-:W2:Y:S04]  /*bcd0*/  LDL.LU R24, [R1+0xa8] ;  /* 0x0000a80001187983 */ /* 0x000ea80000300800 */
[----:B------:R-:W2:Y:S01]  /*bce0*/  LDL.LU R22, [R1+0xa0] ;  /* 0x0000a00001167983 */ /* 0x000ea20000300800 */
[----:B---3--:R-:W-:-:S05]  /*bcf0*/  IMAD R13, R13, c[0x0][0x190], RZ ;  /* 0x000064000d0d7a24 */ /* 0x008fca00078e02ff */
[----:B------:R0:W-:Y:S04]  /*bd00*/  STL [R1+0x13c], R13 ;  /* 0x00013c0d01007387 */ /* 0x0001e80000100800 */
[----:B0-----:R-:W3:Y:S01]  /*bd10*/  LDL.LU R13, [R1+0x9c] ;  /* 0x00009c00010d7983 */ /* 0x001ee20000300800 */
[----:B----4-:R-:W-:-:S05]  /*bd20*/  IMAD R21, R21, c[0x0][0x190], RZ ;  /* 0x0000640015157a24 */ /* 0x010fca00078e02ff */
[----:B------:R0:W-:Y:S02]  /*bd30*/  STL [R1+0x138], R21 ;  /* 0x0001381501007387 */ /* 0x0001e40000100800 */
[----:B0-----:R-:W-:Y:S02]  /*bd40*/  IMAD R21, R20, c[0x0][0x190], RZ ;  /* 0x0000640014157a24 */ /* 0x001fe400078e02ff */
        /* <DEDUP_REMOVED lines=27> */
[----:B------:R-:W4:Y:S04]  /*bf00*/  LDL.LU R2, [R1+0x98] ;  /* 0x0000980001027983 */ /* 0x000f280000300800 */
[----:B------:R0:W-:Y:S04]  /*bf10*/  STL [R1+0xe8], R7 ;  /* 0x0000e80701007387 */ /* 0x0001e80000100800 */
[----:B------:R1:W-:Y:S01]  /*bf20*/  STL [R1+0xe4], R6 ;  /* 0x0000e40601007387 */ /* 0x0003e20000100800 */
[----:B0-----:R-:W-:-:S02]  /*bf30*/  IMAD R7, R5, c[0x0][0x190], RZ ;  /* 0x0000640005077a24 */ /* 0x001fc400078e02ff */
[----:B-1----:R-:W-:-:S03]  /*bf40*/  IMAD R6, R28, c[0x0][0x190], RZ ;  /* 0x000064001c067a24 */ /* 0x002fc600078e02ff */
[----:B------:R-:W-:Y:S01]  /*bf50*/  STL [R1+0xe0], R7 ;  /* 0x0000e00701007387 */ /* 0x000fe20000100800 */
[----:B------:R-:W-:-:S03]  /*bf60*/  IMAD R5, R27, c[0x0][0x190], RZ ;  /* 0x000064001b057a24 */ /* 0x000fc600078e02ff */
[----:B------:R-:W4:Y:S04]  /*bf70*/  LDL.LU R28, [R1+0x90] ;  /* 0x00009000011c7983 */ /* 0x000f280000300800 */
[----:B------:R0:W-:Y:S04]  /*bf80*/  STL [R1+0xdc], R6 ;  /* 0x0000dc0601007387 */ /* 0x0001e80000100800 */
[----:B------:R-:W4:Y:S01]  /*bf90*/  LDL.LU R27, [R1+0x8c] ;  /* 0x00008c00011b7983 */ /* 0x000f220000300800 */
[----:B0-----:R-:W-:-:S03]  /*bfa0*/  IMAD R6, R4, c[0x0][0x190], RZ ;  /* 0x0000640004067a24 */ /* 0x001fc600078e02ff */
[----:B------:R2:W-:Y:S04]  /*bfb0*/  STL [R1+0xd4], R5 ;  /* 0x0000d40501007387 */ /* 0x0005e80000100800 */
[----:B------:R-:W-:Y:S01]  /*bfc0*/  STL [R1+0xcc], R6 ;  /* 0x0000cc0601007387 */ /* 0x000fe20000100800 */
[----:B------:R-:W-:-:S05]  /*bfd0*/  IMAD R4, R3, c[0x0][0x190], RZ ;  /* 0x0000640003047a24 */ /* 0x000fca00078e02ff */
[----:B------:R0:W-:Y:S01]  /*bfe0*/  STL [R1+0xc8], R4 ;  /* 0x0000c80401007387 */ /* 0x0001e20000100800 */
[----:B--2---:R-:W-:Y:S02]  /*bff0*/  IMAD R5, R29, c[0x0][0x190], RZ ;  /* 0x000064001d057a24 */ /* 0x004fe400078e02ff */
[----:B------:R-:W-:-:S03]  /*c000*/  IMAD R3, R26, c[0x0][0x190], RZ ;  /* 0x000064001a037a24 */ /* 0x000fc600078e02ff */
[----:B------:R-:W-:Y:S01]  /*c010*/  STL [R1+0xc0], R5 ;  /* 0x0000c00501007387 */ /* 0x000fe20000100800 */
[----:B0-----:R-:W-:-:S03]  /*c020*/  IMAD R4, R0, c[0x0][0x190], RZ ;  /* 0x0000640000047a24 */ /* 0x001fc600078e02ff */
[----:B------:R0:W-:Y:S01]  /*c030*/  STL [R1+0xb8], R3 ;  /* 0x0000b80301007387 */ /* 0x0001e20000100800 */
[----:B------:R-:W-:-:S03]  /*c040*/  IMAD R0, R24, c[0x0][0x190], RZ ;  /* 0x0000640018007a24 */ /* 0x000fc600078e02ff */
[----:B------:R-:W-:Y:S04]  /*c050*/  STL [R1+0xac], R4 ;  /* 0x0000ac0401007387 */ /* 0x000fe80000100800 */
[----:B------:R-:W2:Y:S01]  /*c060*/  LDL.LU R8, [R1+0x84] ;  /* 0x0000840001087983 */ /* 0x000ea20000300800 */
[----:B0-----:R-:W-:-:S03]  /*c070*/  IMAD R3, R22, c[0x0][0x190], RZ ;  /* 0x0000640016037a24 */ /* 0x001fc600078e02ff */
[----:B------:R3:W-:Y:S04]  /*c080*/  STL [R1+0xa8], R0 ;  /* 0x0000a80001007387 */ /* 0x0007e80000100800 */
[----:B------:R-:W-:Y:S04]  /*c090*/  STL [R1+0xa0], R3 ;  /* 0x0000a00301007387 */ /* 0x000fe80000100800 */
[----:B------:R-:W2:Y:S04]  /*c0a0*/  LDL.LU R21, [R1+0x80] ;  /* 0x0000800001157983 */ /* 0x000ea80000300800 */
[----:B------:R-:W2:Y:S01]  /*c0b0*/  LDL.LU R20, [R1+0x7c] ;  /* 0x00007c0001147983 */ /* 0x000ea20000300800 */
[----:B---3--:R-:W-:-:S05]  /*c0c0*/  IMAD R0, R13, c[0x0][0x190], RZ ;  /* 0x000064000d007a24 */ /* 0x008fca00078e02ff */
[----:B------:R0:W-:Y:S04]  /*c0d0*/  STL [R1+0x9c], R0 ;  /* 0x00009c0001007387 */ /* 0x0001e80000100800 */
        /* <DEDUP_REMOVED lines=10> */
[----:B0-----:R-:W3:Y:S04]  /*c180*/  LDL.LU R0, [R1+0x38] ;  /* 0x0000380001007983 */ /* 0x001ee80000300800 */
[----:B------:R-:W3:Y:S04]  /*c190*/  LDL.LU R24, [R1+0x34] ;  /* 0x0000340001187983 */ /* 0x000ee80000300800 */
[----:B------:R-:W3:Y:S04]  /*c1a0*/  LDL.LU R22, [R1+0x30] ;  /* 0x0000300001167983 */ /* 0x000ee80000300800 */
[----:B------:R-:W3:Y:S01]  /*c1b0*/  LDL.LU R13, [R1+0x2c] ;  /* 0x00002c00010d7983 */ /* 0x000ee20000300800 */
[----:B----4-:R-:W-:-:S03]  /*c1c0*/  IMAD R3, R2, c[0x0][0x190], RZ ;  /* 0x0000640002037a24 */ /* 0x010fc600078e02ff */
[----:B------:R-:W4:Y:S04]  /*c1d0*/  LDL.LU R2, [R1+0x24] ;  /* 0x0000240001027983 */ /* 0x000f280000300800 */
[----:B------:R-:W4:Y:S04]  /*c1e0*/  LDL.LU R10, [R1+0x1c] ;  /* 0x00001c00010a7983 */ /* 0x000f280000300800 */
[----:B------:R0:W-:Y:S04]  /*c1f0*/  STL [R1+0x98], R3 ;  /* 0x0000980301007387 */ /* 0x0001e80000100800 */
[----:B------:R-:W4:Y:S04]  /*c200*/  LDL.LU R11, [R1+0x14] ;  /* 0x00001400010b7983 */ /* 0x000f280000300800 */
[----:B------:R-:W4:Y:S01]  /*c210*/  LDL.LU R6, [R1+0xa4] ;  /* 0x0000a40001067983 */ /* 0x000f220000300800 */
[----:B------:R-:W-:-:S05]  /*c220*/  IMAD R4, R28, c[0x0][0x190], RZ ;  /* 0x000064001c047a24 */ /* 0x000fca00078e02ff */
[----:B------:R-:W-:Y:S01]  /*c230*/  STL [R1+0x90], R4 ;  /* 0x0000900401007387 */ /* 0x000fe20000100800 */
[----:B0-----:R-:W-:-:S03]  /*c240*/  IMAD R3, R27, c[0x0][0x190], RZ ;  /* 0x000064001b037a24 */ /* 0x001fc600078e02ff */
[----:B------:R-:W4:Y:S04]  /*c250*/  LDL.LU R27, [R1+0xb4] ;  /* 0x0000b400011b7983 */ /* 0x000f280000300800 */
[----:B------:R0:W-:Y:S04]  /*c260*/  STL [R1+0x8c], R3 ;  /* 0x00008c0301007387 */ /* 0x0001e80000100800 */
[----:B------:R-:W4:Y:S04]  /*c270*/  LDL.LU R28, [R1+0x18] ;  /* 0x00001800011c7983 */ /* 0x000f280000300800 */
[----:B------:R-:W4:Y:S04]  /*c280*/  LDL.LU R29, [R1+0x10] ;  /* 0x00001000011d7983 */ /* 0x000f280000300800 */
[----:B0-----:R-:W4:Y:S04]  /*c290*/  LDL.LU R3, [R1+0xc] ;  /* 0x00000c0001037983 */ /* 0x001f280000300800 */
[----:B------:R-:W4:Y:S04]  /*c2a0*/  LDL.LU R4, [R1+0x8] ;  /* 0x0000080001047983 */ /* 0x000f280000300800 */
[----:B------:R-:W4:Y:S01]  /*c2b0*/  LDL.LU R5, [R1+0x4] ;  /* 0x0000040001057983 */ /* 0x000f220000300800 */
[----:B--2---:R-:W-:-:S05]  /*c2c0*/  IMAD R8, R8, c[0x0][0x190], RZ ;  /* 0x0000640008087a24 */ /* 0x004fca00078e02ff */
[----:B------:R0:W-:Y:S01]  /*c2d0*/  STL [R1+0x84], R8 ;  /* 0x0000840801007387 */ /* 0x0001e20000100800 */
[----:B------:R-:W-:-:S03]  /*c2e0*/  IMAD R21, R21, c[0x0][0x190], RZ ;  /* 0x0000640015157a24 */ /* 0x000fc600078e02ff */
[----:B0-----:R-:W2:Y:S01]  /*c2f0*/  LDL.LU R8, [R1] ;  /* 0x0000000001087983 */ /* 0x001ea20000300800 */
[----:B------:R-:W-:-:S03]  /*c300*/  IMAD R20, R20, c[0x0][0x190], RZ ;  /* 0x0000640014147a24 */ /* 0x000fc600078e02ff */
[----:B------:R0:W-:Y:S04]  /*c310*/  STL [R1+0x80], R21 ;  /* 0x0000801501007387 */ /* 0x0001e80000100800 */
[----:B0-----:R-:W2:Y:S04]  /*c320*/  LDL.LU R21, [R1+0x23fc] ;  /* 0x0023fc0001157983 */ /* 0x001ea80000300800 */
[----:B------:R0:W-:Y:S04]  /*c330*/  STL [R1+0x7c], R20 ;  /* 0x00007c1401007387 */ /* 0x0001e80000100800 */
[----:B0-----:R-:W2:Y:S01]  /*c340*/  LDL.LU R20, [R1+0x23f8] ;  /* 0x0023f80001147983 */ /* 0x001ea20000300800 */
[----:B---3--:R-:W-:-:S02]  /*c350*/  IMAD R19, R19, c[0x0][0x190], RZ ;  /* 0x0000640013137a24 */ /* 0x008fc400078e02ff */
[----:B------:R-:W-:-:S03]  /*c360*/  IMAD R18, R18, c[0x0][0x190], RZ ;  /* 0x0000640012127a24 */ /* 0x000fc600078e02ff */
[----:B------:R0:W-:Y:S01]  /*c370*/  STL [R1+0x78], R19 ;  /* 0x0000781301007387 */ /* 0x0001e20000100800 */
[----:B------:R-:W-:Y:S02]  /*c380*/  IMAD R17, R17, c[0x0][0x190], RZ ;  /* 0x0000640011117a24 */ /* 0x000fe400078e02ff */
[----:B------:R-:W-:Y:S01]  /*c390*/  IMAD R16, R16, c[0x0][0x190], RZ ;  /* 0x0000640010107a24 */ /* 0x000fe200078e02ff */
[----:B0-----:R-:W3:Y:S01]  /*c3a0*/  LDL.LU R19, [R1+0x23f4] ;  /* 0x0023f40001137983 */ /* 0x001ee20000300800 */
[----:B------:R-:W-:-:S03]  /*c3b0*/  IMAD R15, R15, c[0x0][0x190], RZ ;  /* 0x000064000f0f7a24 */ /* 0x000fc600078e02ff */
[----:B------:R0:W-:Y:S01]  /*c3c0*/  STL [R1+0x74], R18 ;  /* 0x0000741201007387 */ /* 0x0001e20000100800 */
[----:B------:R-:W-:Y:S02]  /*c3d0*/  IMAD R14, R14, c[0x0][0x190], RZ ;  /* 0x000064000e0e7a24 */ /* 0x000fe400078e02ff */
[----:B------:R-:W-:Y:S01]  /*c3e0*/  IMAD R12, R12, c[0x0][0x190], RZ ;  /* 0x000064000c0c7a24 */ /* 0x000fe200078e02ff */
[----:B0-----:R-:W2:Y:S04]  /*c3f0*/  LDL.LU R18, [R1+0x23f0] ;  /* 0x0023f00001127983 */ /* 0x001ea80000300800 */
[----:B------:R0:W-:Y:S01]  /*c400*/  STL [R1+0x6c], R17 ;  /* 0x00006c1101007387 */ /* 0x0001e20000100800 */
[----:B------:R-:W-:Y:S02]  /*c410*/  IMAD R9, R9, c[0x0][0x190], RZ ;  /* 0x0000640009097a24 */ /* 0x000fe400078e02ff */
[----:B------:R-:W-:Y:S01]  /*c420*/  IMAD R7, R7, c[0x0][0x190], RZ ;  /* 0x0000640007077a24 */ /* 0x000fe200078e02ff */
[----:B0-----:R-:W2:Y:S04]  /*c430*/  LDL.LU R17, [R1+0x23ec] ;  /* 0x0023ec0001117983 */ /* 0x001ea80000300800 */
[----:B------:R0:W-:Y:S01]  /*c440*/  STL [R1+0x64], R16 ;  /* 0x0000641001007387 */ /* 0x0001e20000100800 */
[----:B------:R-:W-:-:S03]  /*c450*/  IMAD R26, R26, c[0x0][0x190], RZ ;  /* 0x000064001a1a7a24 */ /* 0x000fc600078e02ff */
        /* <DEDUP_REMOVED lines=24> */
[----:B0-----:R-:W2:Y:S01]  /*c5e0*/  LDL.LU R13, [R1+0x23c0] ;  /* 0x0023c000010d7983 */ /* 0x001ea20000300800 */
[----:B----4-:R-:W-:-:S02]  /*c5f0*/  IMAD R10, R10, c[0x0][0x190], RZ ;  /* 0x000064000a0a7a24 */ /* 0x010fc400078e02ff */
[----:B--2---:R-:W-:-:S05]  /*c600*/  IMAD R13, R13, c[0x0][0x190], RZ ;  /* 0x000064000d0d7a24 */ /* 0x004fca00078e02ff */
[----:B------:R0:W-:Y:S04]  /*c610*/  STL [R1+0x28], R13 ;  /* 0x0000280d01007387 */ /* 0x0001e80000100800 */
[----:B0-----:R-:W2:Y:S04]  /*c620*/  LDL.LU R13, [R1+0x23bc] ;  /* 0x0023bc00010d7983 */ /* 0x001ea80000300800 */
[----:B------:R0:W-:Y:S02]  /*c630*/  STL [R1+0x1c], R10 ;  /* 0x00001c0a01007387 */ /* 0x0001e40000100800 */
[----:B0-----:R-:W-:-:S05]  /*c640*/  IMAD R10, R11, c[0x0][0x190], RZ ;  /* 0x000064000b0a7a24 */ /* 0x001fca00078e02ff */
[----:B------:R0:W-:Y:S02]  /*c650*/  STL [R1+0x14], R10 ;  /* 0x0000140a01007387 */ /* 0x0001e40000100800 */
[----:B0-----:R-:W-:Y:S02]  /*c660*/  LEA R10, P4, R27, c[0x0][0x160], 0x1 ;  /* 0x000058001b0a7a11 */ /* 0x001fe400078808ff */
[----:B--2---:R-:W-:-:S05]  /*c670*/  LEA R11, P5, R6, R13, 0x1 ;  /* 0x0000000d060b7211 */ /* 0x004fca00078a08ff */
[----:B------:R0:W-:Y:S02]  /*c680*/  STL [R1+0x2354], R11 ;  /* 0x0023540b01007387 */ /* 0x0001e40000100800 */
[----:B0-----:R-:W-:-:S05]  /*c690*/  LEA R11, P3, R28, R13, 0x1 ;  /* 0x0000000d1c0b7211 */ /* 0x001fca00078608ff */
        /* <DEDUP_REMOVED lines=9> */
[----:B0-----:R-:W-:Y:S02]  /*c730*/  LEA.HI.X.SX32 R11, R6, R0, 0x1, P5 ;  /* 0x00000000060b7211 */ /* 0x001fe400028f0eff */
[----:B------:R-:W2:Y:S04]  /*c740*/  LDL.LU R6, [R1+0x23b8] ;  /* 0x0023b80001067983 */ /* 0x000ea80000300800 */
[----:B------:R0:W-:Y:S02]  /*c750*/  STL [R1+0x233c], R11 ;  /* 0x00233c0b01007387 */ /* 0x0001e40000100800 */
[----:B0-----:R-:W-:-:S05]  /*c760*/  LEA R11, P5, R8, R13, 0x1 ;  /* 0x0000000d080b7211 */ /* 0x001fca00078a08ff */
[----:B------:R0:W-:Y:S02]  /*c770*/  STL [R1+0x2338], R11 ;  /* 0x0023380b01007387 */ /* 0x0001e40000100800 */
[----:B0-----:R-:W-:Y:S02]  /*c780*/  LEA.HI.X.SX32 R11, R27, c[0x0][0x164], 0x1, P4 ;  /* 0x000059001b0b7a11 */ /* 0x001fe400020f0eff */
[----:B------:R-:W-:-:S05]  /*c790*/  LEA R27, P4, R26, R13, 0x1 ;  /* 0x0000000d1a1b7211 */ /* 0x000fca00078808ff */
[----:B------:R0:W-:Y:S04]  /*c7a0*/  STL [R1+0x2334], R27 ;  /* 0x0023341b01007387 */ /* 0x0001e80000100800 */
[----:B0-----:R-:W4:Y:S01]  /*c7b0*/  LDL.LU R27, [R1+0x23b4] ;  /* 0x0023b400011b7983 */ /* 0x001f220000300800 */
[----:B------:R-:W-:-:S05]  /*c7c0*/  LEA.HI.X.SX32 R28, R28, R0, 0x1, P3 ;  /* 0x000000001c1c7211 */ /* 0x000fca00018f0eff */
[----:B------:R4:W-:Y:S02]  /*c7d0*/  STL [R1+0x232c], R28 ;  /* 0x00232c1c01007387 */ /* 0x0009e40000100800 */
[----:B----4-:R-:W-:-:S05]  /*c7e0*/  LEA R28, P3, R27, R13, 0x1 ;  /* 0x0000000d1b1c7211 */ /* 0x010fca00078608ff */
[----:B------:R0:W-:Y:S04]  /*c7f0*/  STL [R1+0x2330], R28 ;  /* 0x0023301c01007387 */ /* 0x0001e80000100800 */
[----:B0-----:R-:W4:Y:S01]  /*c800*/  LDL.LU R28, [R1+0x23b0] ;  /* 0x0023b000011c7983 */ /* 0x001f220000300800 */
[----:B------:R-:W-:-:S03]  /*c810*/  LEA.HI.X.SX32 R29, R29, R0, 0x1, P2 ;  /* 0x000000001d1d7211 */ /* 0x000fc600010f0eff */
[----:B------:R-:W-:Y:S04]  /*c820*/  STL.64 [R1+0x1738], R10 ;  /* 0x0017380a01007387 */ /* 0x000fe80000100a00 */
[----:B------:R4:W-:Y:S02]  /*c830*/  STL [R1+0x2324], R29 ;  /* 0x0023241d01007387 */ /* 0x0009e40000100800 */
[----:B----4-:R-:W-:-:S05]  /*c840*/  LEA R29, P2, R28, R13, 0x1 ;  /* 0x0000000d1c1d7211 */ /* 0x010fca00078408ff */
[----:B------:R0:W-:Y:S04]  /*c850*/  STL [R1+0x2328], R29 ;  /* 0x0023281d01007387 */ /* 0x0001e80000100800 */
[----:B0-----:R-:W4:Y:S01]  /*c860*/  LDL.LU R29, [R1+0x23ac] ;  /* 0x0023ac00011d7983 */ /* 0x001f220000300800 */
[----:B------:R-:W-:-:S05]  /*c870*/  LEA.HI.X.SX32 R3, R3, R0, 0x1, P1 ;  /* 0x0000000003037211 */ /* 0x000fca00008f0eff */
        /* <DEDUP_REMOVED lines=17> */
[----:B------:R0:W-:Y:S02]  /*c990*/  STL [R1+0x2308], R8 ;  /* 0x0023080801007387 */ /* 0x0001e40000100800 */
[----:B0-----:R-:W-:Y:S02]  /*c9a0*/  LEA.HI.X.SX32 R8, R26, R0, 0x1, P4 ;  /* 0x000000001a087211 */ /* 0x001fe400020f0eff */
[----:B--2---:R-:W-:-:S03]  /*c9b0*/  LEA R26, P4, R6, R13, 0x1 ;  /* 0x0000000d061a7211 */ /* 0x004fc600078808ff */
[----:B------:R0:W-:Y:S04]  /*c9c0*/  STL [R1+0x22fc], R8 ;  /* 0x0022fc0801007387 */ /* 0x0001e80000100800 */
[----:B------:R1:W-:Y:S01]  /*c9d0*/  STL [R1+0x2300], R26 ;  /* 0x0023001a01007387 */ /* 0x0003e20000100800 */
[----:B0-----:R-:W-:Y:S01]  /*c9e0*/  LEA.HI.X.SX32 R8, R27, R0, 0x1, P3 ;  /* 0x000000001b087211 */ /* 0x001fe200018f0eff */
[----:B------:R-:W-:Y:S02]  /*c9f0*/  IMAD.MOV.U32 R27, RZ, RZ, R11 ;  /* 0x000000ffff1b7224 */ /* 0x000fe400078e000b */
[----:B-1----:R-:W-:Y:S02]  /*ca00*/  IMAD.MOV.U32 R26, RZ, RZ, R10 ;  /* 0x000000ffff1a7224 */ /* 0x002fe400078e000a */
[----:B------:R-:W2:Y:S04]  /*ca10*/  LDL.LU.64 R10, [R1+0x2398] ;  /* 0x00239800010a7983 */ /* 0x000ea80000300a00 */
[----:B------:R0:W-:Y:S02]  /*ca20*/  STL [R1+0x22f4], R8 ;  /* 0x0022f40801007387 */ /* 0x0001e40000100800 */
[----:B0-----:R-:W-:-:S05]  /*ca30*/  LEA R8, P3, R7, R13, 0x1 ;  /* 0x0000000d07087211 */ /* 0x001fca00078608ff */
[----:B------:R0:W-:Y:S04]  /*ca40*/  STL [R1+0x22f8], R8 ;  /* 0x0022f80801007387 */ /* 0x0001e80000100800 */
[----:B0-----:R-:W4:Y:S01]  /*ca50*/  LDL.LU R8, [R1+0x2394] ;  /* 0x0023940001087983 */ /* 0x001f220000300800 */
[-C--:B------:R-:W-:Y:S02]  /*ca60*/  LEA.HI.X.SX32 R28, R28, R0.reuse, 0x1, P2 ;  /* 0x000000001c1c7211 */ /* 0x080fe400010f0eff */
[----:B------:R-:W-:-:S03]  /*ca70*/  LEA.HI.X.SX32 R29, R29, R0, 0x1, P1 ;  /* 0x000000001d1d7211 */ /* 0x000fc600008f0eff */
[----:B------:R-:W-:Y:S04]  /*ca80*/  STL [R1+0x22ec], R28 ;  /* 0x0022ec1c01007387 */ /* 0x000fe80000100800 */
[----:B------:R0:W-:Y:S02]  /*ca90*/  STL [R1+0x22e4], R29 ;  /* 0x0022e41d01007387 */ /* 0x0001e40000100800 */
[----:B0-----:R-:W-:Y:S01]  /*caa0*/  IMAD.MOV.U32 R29, RZ, RZ, R27 ;  /* 0x000000ffff1d7224 */ /* 0x001fe200078e001b */
[-C--:B------:R-:W-:Y:S01]  /*cab0*/  LEA R27, P1, R9, R13.reuse, 0x1 ;  /* 0x0000000d091b7211 */ /* 0x080fe200078208ff */
[----:B------:R-:W-:Y:S02]  /*cac0*/  IMAD R23, R23, c[0x0][0x190], RZ ;  /* 0x0000640017177a24 */ /* 0x000fe400078e02ff */
[----:B------:R-:W-:Y:S01]  /*cad0*/  IMAD R25, R25, c[0x0][0x190], RZ ;  /* 0x0000640019197a24 */ /* 0x000fe200078e02ff */
[----:B----4-:R-:W-:-:S05]  /*cae0*/  LEA R28, P2, R8, R13, 0x1 ;  /* 0x0000000d081c7211 */ /* 0x010fca00078408ff */
[----:B------:R0:W-:Y:S04]  /*caf0*/  STL [R1+0x22f0], R28 ;  /* 0x0022f01c01007387 */ /* 0x0001e80000100800 */
[----:B------:R2:W-:Y:S01]  /*cb00*/  STL [R1+0x22e8], R27 ;  /* 0x0022e81b01007387 */ /* 0x0005e20000100800 */
[----:B0-----:R-:W-:Y:S01]  /*cb10*/  IMAD.MOV.U32 R28, RZ, RZ, R26 ;  /* 0x000000ffff1c7224 */ /* 0x001fe200078e001a */
[-C--:B------:R-:W-:Y:S02]  /*cb20*/  LEA.HI.X.SX32 R26, R3, R0.reuse, 0x1, P0 ;  /* 0x00000000031a7211 */ /* 0x080fe400000f0eff */
[-C--:B------:R-:W-:Y:S02]  /*cb30*/  LEA.HI.X.SX32 R3, R4, R0.reuse, 0x1, P6 ;  /* 0x0000000004037211 */ /* 0x080fe400030f0eff */
[----:B--2---:R-:W-:Y:S01]  /*cb40*/  LEA R27, P0, R10, R13, 0x1 ;  /* 0x0000000d0a1b7211 */ /* 0x004fe200078008ff */
[----:B------:R0:W-:Y:S01]  /*cb50*/  STL [R1+0x22dc], R26 ;  /* 0x0022dc1a01007387 */ /* 0x0001e20000100800 */
[----:B------:R-:W-:-:S03]  /*cb60*/  LEA.HI.X.SX32 R4, R5, R0, 0x1, P5 ;  /* 0x0000000005047211 */ /* 0x000fc600028f0eff */
[----:B------:R-:W-:Y:S01]  /*cb70*/  STL [R1+0x22e0], R27 ;  /* 0x0022e01b01007387 */ /* 0x000fe20000100800 */
[----:B------:R-:W-:-:S03]  /*cb80*/  LEA.HI.X.SX32 R5, R6, R0, 0x1, P4 ;  /* 0x0000000006057211 */ /* 0x000fc600020f0eff */
[----:B------:R1:W-:Y:S01]  /*cb90*/  STL [R1+0x22d4], R3 ;  /* 0x0022d40301007387 */ /* 0x0003e20000100800 */
[----:B0-----:R-:W-:-:S05]  /*cba0*/  LEA R26, P6, R11, R13, 0x1 ;  /* 0x0000000d0b1a7211 */ /* 0x001fca00078c08ff */
[----:B------:R-:W-:Y:S01]  /*cbb0*/  STL [R1+0x22d8], R26 ;  /* 0x0022d81a01007387 */ /* 0x000fe20000100800 */
[----:B-1----:R-:W-:-:S03]  /*cbc0*/  LEA R3, P5, R12, R13, 0x1 ;  /* 0x0000000d0c037211 */ /* 0x002fc600078a08ff */
[----:B------:R0:W-:Y:S04]  /*cbd0*/  STL [R1+0x22cc], R4 ;  /* 0x0022cc0401007387 */ /* 0x0001e80000100800 */
[----:B------:R1:W-:Y:S01]  /*cbe0*/  STL [R1+0x22d0], R3 ;  /* 0x0022d00301007387 */ /* 0x0003e20000100800 */
[----:B0-----:R-:W-:-:S03]  /*cbf0*/  LEA R4, P4, R14, R13, 0x1 ;  /* 0x0000000d0e047211 */ /* 0x001fc600078808ff */
[----:B------:R-:W-:Y:S01]  /*cc00*/  STL [R1+0x22c4], R5 ;  /* 0x0022c40501007387 */ /* 0x000fe20000100800 */
[----:B-1----:R-:W-:-:S03]  /*cc10*/  LEA.HI.X.SX32 R3, R7, R0, 0x1, P3 ;  /* 0x0000000007037211 */ /* 0x002fc600018f0eff */
[----:B------:R-:W2:Y:S04]  /*cc20*/  LDL.LU R7, [R1+0x20] ;  /* 0x0000200001077983 */ /* 0x000ea80000300800 */
[----:B------:R0:W-:Y:S04]  /*cc30*/  STL [R1+0x22c8], R4 ;  /* 0x0022c80401007387 */ /* 0x0001e80000100800 */
[----:B------:R-:W4:Y:S04]  /*cc40*/  LDL.LU R6, [R1+0x40] ;  /* 0x0000400001067983 */ /* 0x000f280000300800 */
[----:B------:R1:W-:Y:S01]  /*cc50*/  STL [R1+0x22bc], R3 ;  /* 0x0022bc0301007387 */ /* 0x0003e20000100800 */
[----:B0-----:R-:W-:-:S03]  /*cc60*/  LEA R4, P3, R15, R13, 0x1 ;  /* 0x0000000d0f047211 */ /* 0x001fc600078608ff */
[----:B------:R-:W4:Y:S01]  /*cc70*/  LDL.LU R27, [R1+0x50] ;  /* 0x00005000011b7983 */ /* 0x000f220000300800 */
[----:B-1----:R-:W-:-:S03]  /*cc80*/  LEA.HI.X.SX32 R3, R8, R0, 0x1, P2 ;  /* 0x0000000008037211 */ /* 0x002fc600010f0eff */
[----:B------:R0:W-:Y:S04]  /*cc90*/  STL [R1+0x22c0], R4 ;  /* 0x0022c00401007387 */ /* 0x0001e80000100800 */
[----:B------:R1:W-:Y:S04]  /*cca0*/  STL [R1+0x22b4], R3 ;  /* 0x0022b40301007387 */ /* 0x0003e80000100800 */
[----:B------:R-:W4:Y:S01]  /*ccb0*/  LDL.LU R5, [R1+0x58] ;  /* 0x0000580001057983 */ /* 0x000f220000300800 */
[----:B0-----:R-:W-:Y:S02]  /*ccc0*/  LEA R4, P2, R16, R13, 0x1 ;  /* 0x0000000d10047211 */ /* 0x001fe400078408ff */
[----:B-1----:R-:W-:-:S03]  /*ccd0*/  LEA.HI.X.SX32 R3, R9, R0, 0x1, P1 ;  /* 0x0000000009037211 */ /* 0x002fc600008f0eff */
[----:B------:R0:W-:Y:S01]  /*cce0*/  STL [R1+0x22b8], R4 ;  /* 0x0022b80401007387 */ /* 0x0001e20000100800 */
[----:B------:R-:W-:-:S03]  /*ccf0*/  LEA R8, P1, R17, R13, 0x1 ;  /* 0x0000000d11087211 */ /* 0x000fc600078208ff */
[----:B------:R1:W-:Y:S04]  /*cd00*/  STL [R1+0x22ac], R3 ;  /* 0x0022ac0301007387 */ /* 0x0003e80000100800 */
[----:B0-----:R-:W4:Y:S01]  /*cd10*/  LDL.LU R4, [R1+0x60] ;  /* 0x0000600001047983 */ /* 0x001f220000300800 */
[----:B-1----:R-:W-:-:S03]  /*cd20*/  LEA.HI.X.SX32 R3, R10, R0, 0x1, P0 ;  /* 0x000000000a037211 */ /* 0x002fc600000f0eff */
[----:B------:R0:W-:Y:S04]  /*cd30*/  STL [R1+0x22b0], R8 ;  /* 0x0022b00801007387 */ /* 0x0001e80000100800 */
[----:B------:R1:W-:Y:S01]  /*cd40*/  STL [R1+0x22a4], R3 ;  /* 0x0022a40301007387 */ /* 0x0003e20000100800 */
[----:B0-----:R-:W-:Y:S02]  /*cd50*/  LEA R8, P0, R18, R13, 0x1 ;  /* 0x0000000d12087211 */ /* 0x001fe400078008ff */
[----:B-1----:R-:W-:-:S03]  /*cd60*/  LEA.HI.X.SX32 R3, R11, R0, 0x1, P6 ;  /* 0x000000000b037211 */ /* 0x002fc600030f0eff */
[----:B------:R0:W-:Y:S01]  /*cd70*/  STL [R1+0x22a8], R8 ;  /* 0x0022a80801007387 */ /* 0x0001e20000100800 */
[----:B---3--:R-:W-:-:S03]  /*cd80*/  LEA R9, P6, R19, R13, 0x1 ;  /* 0x0000000d13097211 */ /* 0x008fc600078c08ff */
[----:B------:R1:W-:Y:S01]  /*cd90*/  STL [R1+0x229c], R3 ;  /* 0x00229c0301007387 */ /* 0x0003e20000100800 */
[----:B0-----:R-:W-:-:S03]  /*cda0*/  LEA.HI.X.SX32 R8, R12, R0, 0x1, P5 ;  /* 0x000000000c087211 */ /* 0x001fc600028f0eff */
[----:B------:R0:W-:Y:S01]  /*cdb0*/  STL [R1+0x22a0], R9 ;  /* 0x0022a00901007387 */ /* 0x0001e20000100800 */
[----:B-1----:R-:W-:-:S03]  /*cdc0*/  LEA R3, P5, R20, R13, 0x1 ;  /* 0x0000000d14037211 */ /* 0x002fc600078a08ff */
[----:B------:R1:W-:Y:S01]  /*cdd0*/  STL [R1+0x2294], R8 ;  /* 0x0022940801007387 */ /* 0x0003e20000100800 */
[----:B0-----:R-:W-:-:S03]  /*cde0*/  LEA.HI.X.SX32 R9, R14, R0, 0x1, P4 ;  /* 0x000000000e097211 */ /* 0x001fc600020f0eff */
[----:B------:R0:W-:Y:S01]  /*cdf0*/  STL [R1+0x2298], R3 ;  /* 0x0022980301007387 */ /* 0x0001e20000100800 */
[----:B-1----:R-:W-:-:S03]  /*ce00*/  LEA R8, P4, R21, R13, 0x1 ;  /* 0x0000000d15087211 */ /* 0x002fc600078808ff */
[----:B------:R-:W-:Y:S04]  /*ce10*/  STL [R1+0x228c], R9 ;  /* 0x00228c0901007387 */ /* 0x000fe80000100800 */
[----:B------:R-:W3:Y:S01]  /*ce20*/  LDL.LU R26, [R1+0x94] ;  /* 0x00009400011a7983 */ /* 0x000ee20000300800 */
[----:B0-----:R-:W-:-:S03]  /*ce30*/  LEA.HI.X.SX32 R3, R15, R0, 0x1, P3 ;  /* 0x000000000f037211 */ /* 0x001fc600018f0eff */
[----:B------:R0:W-:Y:S04]  /*ce40*/  STL [R1+0x2290], R8 ;  /* 0x0022900801007387 */ /* 0x0001e80000100800 */
[----:B------:R1:W-:Y:S01]  /*ce50*/  STL [R1+0x2284], R3 ;  /* 0x0022840301007387 */ /* 0x0003e20000100800 */
[-C--:B0-----:R-:W-:Y:S02]  /*ce60*/  LEA R8, P3, R23, R13.reuse, 0x1 ;  /* 0x0000000d17087211 */ /* 0x081fe400078608ff */
[----:B-1----:R-:W-:Y:S02]  /*ce70*/  LEA.HI.X.SX32 R3, R16, R0, 0x1, P2 ;  /* 0x0000000010037211 */ /* 0x002fe400010f0eff */
[----:B------:R-:W3:Y:S04]  /*ce80*/  LDL.LU R16, [R1+0x88] ;  /* 0x0000880001107983 */ /* 0x000ee80000300800 */
[----:B------:R0:W-:Y:S04]  /*ce90*/  STL [R1+0x2288], R8 ;  /* 0x0022880801007387 */ /* 0x0001e80000100800 */
[----:B------:R-:W3:Y:S04]  /*cea0*/  LDL.LU R15, [R1+0xb0] ;  /* 0x0000b000010f7983 */ /* 0x000ee80000300800 */
[----:B------:R1:W-:Y:S01]  /*ceb0*/  STL [R1+0x227c], R3 ;  /* 0x00227c0301007387 */ /* 0x0003e20000100800 */
[----:B0-----:R-:W-:-:S02]  /*cec0*/  LEA R8, P2, R25, R13, 0x1 ;  /* 0x0000000d19087211 */ /* 0x001fc400078408ff */
[-C--:B-1----:R-:W-:Y:S02]  /*ced0*/  LEA.HI.X.SX32 R3, R17, R0.reuse, 0x1, P1 ;  /* 0x0000000011037211 */ /* 0x082fe400008f0eff */
[----:B------:R-:W3:Y:S04]  /*cee0*/  LDL.LU R17, [R1+0x70] ;  /* 0x0000700001117983 */ /* 0x000ee80000300800 */
[----:B------:R-:W-:Y:S04]  /*cef0*/  STL [R1+0x2280], R8 ;  /* 0x0022800801007387 */ /* 0x000fe80000100800 */
[----:B------:R-:W3:Y:S04]  /*cf00*/  LDL.LU R14, [R1+0xbc] ;  /* 0x0000bc00010e7983 */ /* 0x000ee80000300800 */
[----:B------:R0:W-:Y:S02]  /*cf10*/  STL [R1+0x2274], R3 ;  /* 0x0022740301007387 */ /* 0x0001e40000100800 */
[----:B0-----:R-:W-:-:S02]  /*cf20*/  LEA.HI.X.SX32 R3, R18, R0, 0x1, P0 ;  /* 0x0000000012037211 */ /* 0x001fc400000f0eff */
[----:B------:R-:W3:Y:S01]  /*cf30*/  LDL.LU R18, [R1+0x68] ;  /* 0x0000680001127983 */ /* 0x000ee20000300800 */
[-C--:B------:R-:W-:Y:S02]  /*cf40*/  LEA.HI.X.SX32 R9, R19, R0.reuse, 0x1, P6 ;  /* 0x0000000013097211 */ /* 0x080fe400030f0eff */
[----:B------:R-:W-:Y:S02]  /*cf50*/  LEA.HI.X.SX32 R19, R25, R0, 0x1, P2 ;  /* 0x0000000019137211 */ /* 0x000fe400010f0eff */
[----:B--2---:R-:W-:-:S05]  /*cf60*/  LEA R8, P1, R7, R13, 0x1 ;  /* 0x0000000d07087211 */ /* 0x004fca00078208ff */
[----:B------:R4:W-:Y:S04]  /*cf70*/  STL [R1+0x2278], R8 ;  /* 0x0022780801007387 */ /* 0x0009e80000100800 */
[----:B------:R-:W2:Y:S04]  /*cf80*/  LDL.LU R12, [R1+0xc4] ;  /* 0x0000c400010c7983 */ /* 0x000ea80000300800 */
[----:B------:R0:W-:Y:S01]  /*cf90*/  STL [R1+0x226c], R3 ;  /* 0x00226c0301007387 */ /* 0x0001e20000100800 */
[----:B----4-:R-:W-:-:S03]  /*cfa0*/  LEA R8, P0, R6, R13, 0x1 ;  /* 0x0000000d06087211 */ /* 0x010fc600078008ff */
[----:B0-----:R-:W4:Y:S04]  /*cfb0*/  LDL.LU R3, [R1+0xd0] ;  /* 0x0000d00001037983 */ /* 0x001f280000300800 */
[----:B------:R0:W-:Y:S04]  /*cfc0*/  STL [R1+0x2270], R8 ;  /* 0x0022700801007387 */ /* 0x0001e80000100800 */
[----:B------:R1:W-:Y:S04]  /*cfd0*/  STL [R1+0x2264], R9 ;  /* 0x0022640901007387 */ /* 0x0003e80000100800 */
[----:B------:R-:W4:Y:S01]  /*cfe0*/  LDL.LU R11, [R1+0xd8] ;  /* 0x0000d800010b7983 */ /* 0x000f220000300800 */
[----:B0-----:R-:W-:-:S02]  /*cff0*/  LEA R8, P6, R27, R13, 0x1 ;  /* 0x0000000d1b087211 */ /* 0x001fc400078c08ff */
[----:B-1----:R-:W-:-:S03]  /*d000*/  LEA.HI.X.SX32 R9, R20, R0, 0x1, P5 ;  /* 0x0000000014097211 */ /* 0x002fc600028f0eff */
[----:B------:R0:W-:Y:S04]  /*d010*/  STL [R1+0x2268], R8 ;  /* 0x0022680801007387 */ /* 0x0001e80000100800 */
[----:B------:R1:W-:Y:S04]  /*d020*/  STL [R1+0x225c], R9 ;  /* 0x00225c0901007387 */ /* 0x0003e80000100800 */
[----:B------:R-:W4:Y:S01]  /*d030*/  LDL.LU R10, [R1+0xec] ;  /* 0x0000ec00010a7983 */ /* 0x000f220000300800 */
[----:B0-----:R-:W-:Y:S02]  /*d040*/  LEA R8, P5, R5, R13, 0x1 ;  /* 0x0000000d05087211 */ /* 0x001fe400078a08ff */
[----:B-1----:R-:W-:-:S03]  /*d050*/  LEA.HI.X.SX32 R9, R21, R0, 0x1, P4 ;  /* 0x0000000015097211 */ /* 0x002fc600020f0eff */
[----:B------:R0:W-:Y:S04]  /*d060*/  STL [R1+0x2260], R8 ;  /* 0x0022600801007387 */ /* 0x0001e80000100800 */
[----:B------:R1:W-:Y:S01]  /*d070*/  STL [R1+0x2254], R9 ;  /* 0x0022540901007387 */ /* 0x0003e20000100800 */
[----:B0-----:R-:W-:Y:S02]  /*d080*/  LEA R8, P4, R4, R13, 0x1 ;  /* 0x0000000d04087211 */ /* 0x001fe400078808ff */
[----:B-1----:R-:W-:-:S03]  /*d090*/  LEA.HI.X.SX32 R9, R23, R0, 0x1, P3 ;  /* 0x0000000017097211 */ /* 0x002fc600018f0eff */
[----:B------:R-:W-:Y:S04]  /*d0a0*/  STL [R1+0x2258], R8 ;  /* 0x0022580801007387 */ /* 0x000fe80000100800 */
[----:B------:R0:W-:Y:S04]  /*d0b0*/  STL [R1+0x224c], R9 ;  /* 0x00224c0901007387 */ /* 0x0001e80000100800 */
[----:B0-----:R-:W4:Y:S01]  /*d0c0*/  LDL.LU R9, [R1+0xf4] ;  /* 0x0000f40001097983 */ /* 0x001f220000300800 */
[-C--:B---3--:R-:W-:Y:S02]  /*d0d0*/  LEA R20, P2, R17, R13.reuse, 0x1 ;  /* 0x0000000d11147211 */ /* 0x088fe400078408ff */
[----:B------:R-:W-:-:S05]  /*d0e0*/  LEA R8, P3, R18, R13, 0x1 ;  /* 0x0000000d12087211 */ /* 0x000fca00078608ff */
[----:B------:R0:W-:Y:S04]  /*d0f0*/  STL [R1+0x2250], R8 ;  /* 0x0022500801007387 */ /* 0x0001e80000100800 */
[----:B0-----:R-:W3:Y:S04]  /*d100*/  LDL.LU R8, [R1+0xfc] ;  /* 0x0000fc0001087983 */ /* 0x001ee80000300800 */
[----:B------:R0:W-:Y:S04]  /*d110*/  STL [R1+0x1f78], R19 ;  /* 0x001f781301007387 */ /* 0x0001e80000100800 */
[----:B------:R1:W-:Y:S01]  /*d120*/  STL [R1+0x1f98], R20 ;  /* 0x001f981401007387 */ /* 0x0003e20000100800 */
[----:B0-----:R-:W-:-:S03]  /*d130*/  LEA.HI.X.SX32 R19, R7, R0, 0x1, P1 ;  /* 0x0000000007137211 */ /* 0x001fc600008f0eff */
[----:B------:R-:W3:Y:S01]  /*d140*/  LDL.LU R7, [R1+0x108] ;  /* 0x0001080001077983 */ /* 0x000ee20000300800 */
[----:B-1----:R-:W-:-:S03]  /*d150*/  LEA R20, P1, R16, R13, 0x1 ;  /* 0x0000000d10147211 */ /* 0x002fc600078208ff */
        /* <DEDUP_REMOVED lines=10> */
[----:B------:R0:W-:Y:S02]  /*d200*/  STL [R1+0x1f84], R19 ;  /* 0x001f841301007387 */ /* 0x0001e40000100800 */
[----:B0-----:R-:W-:Y:S02]  /*d210*/  LEA.HI.X.SX32 R19, R5, R0, 0x1, P5 ;  /* 0x0000000005137211 */ /* 0x001fe400028f0eff */
[----:B------:R-:W3:Y:S04]  /*d220*/  LDL.LU R5, [R1+0x198] ;  /* 0x0001980001057983 */ /* 0x000ee80000300800 */
[----:B------:R0:W-:Y:S04]  /*d230*/  STL [R1+0x1fb0], R20 ;  /* 0x001fb01401007387 */ /* 0x0001e80000100800 */
[----:B------:R1:W-:Y:S01]  /*d240*/  STL [R1+0x1f88], R19 ;  /* 0x001f881301007387 */ /* 0x0003e20000100800 */
[----:B0-----:R-:W-:-:S02]  /*d250*/  LEA R20, P5, R14, R13, 0x1 ;  /* 0x0000000d0e147211 */ /* 0x001fc400078a08ff */
[-C--:B-1----:R-:W-:Y:S02]  /*d260*/  LEA.HI.X.SX32 R19, R4, R0.reuse, 0x1, P4 ;  /* 0x0000000004137211 */ /* 0x082fe400020f0eff */
[----:B------:R-:W3:Y:S04]  /*d270*/  LDL.LU R4, [R1+0x194] ;  /* 0x0001940001047983 */ /* 0x000ee80000300800 */
[----:B------:R-:W-:Y:S04]  /*d280*/  STL [R1+0x1fb8], R20 ;  /* 0x001fb81401007387 */ /* 0x000fe80000100800 */
[----:B------:R0:W-:Y:S02]  /*d290*/  STL [R1+0x1f8c], R19 ;  /* 0x001f8c1301007387 */ /* 0x0001e40000100800 */
[----:B0-----:R-:W-:-:S02]  /*d2a0*/  LEA.HI.X.SX32 R19, R18, R0, 0x1, P3 ;  /* 0x0000000012137211 */ /* 0x001fc400018f0eff */
[----:B------:R-:W3:Y:S01]  /*d2b0*/  LDL.LU R18, [R1+0x190] ;  /* 0x0001900001127983 */ /* 0x000ee20000300800 */
[----:B--2---:R-:W-:-:S05]  /*d2c0*/  LEA R20, P4, R12, R13, 0x1 ;  /* 0x0000000d0c147211 */ /* 0x004fca00078808ff */
[----:B------:R4:W-:Y:S04]  /*d2d0*/  STL [R1+0x1fc0], R20 ;  /* 0x001fc01401007387 */ /* 0x0009e80000100800 */
[----:B------:R0:W-:Y:S01]  /*d2e0*/  STL [R1+0x1f90], R19 ;  /* 0x001f901301007387 */ /* 0x0001e20000100800 */
[-C--:B----4-:R-:W-:Y:S02]  /*d2f0*/  LEA R20, P3, R3, R13.reuse, 0x1 ;  /* 0x0000000d03147211 */ /* 0x090fe400078608ff */
[----:B0-----:R-:W-:Y:S02]  /*d300*/  LEA.HI.X.SX32 R19, R17, R0, 0x1, P2 ;  /* 0x0000000011137211 */ /* 0x001fe400010f0eff */
[----:B------:R-:W2:Y:S04]  /*d310*/  LDL.LU R17, [R1+0x18c] ;  /* 0x00018c0001117983 */ /* 0x000ea80000300800 */
[----:B------:R0:W-:Y:S04]  /*d320*/  STL [R1+0x1fc8], R20 ;  /* 0x001fc81401007387 */ /* 0x0001e80000100800 */
[----:B------:R1:W-:Y:S01]  /*d330*/  STL [R1+0x1f94], R19 ;  /* 0x001f941301007387 */ /* 0x0003e20000100800 */
[----:B0-----:R-:W-:-:S02]  /*d340*/  LEA R20, P2, R11, R13, 0x1 ;  /* 0x0000000d0b147211 */ /* 0x001fc400078408ff */
[----:B-1----:R-:W-:Y:S02]  /*d350*/  LEA.HI.X.SX32 R19, R16, R0, 0x1, P1 ;  /* 0x0000000010137211 */ /* 0x002fe400008f0eff */
[----:B------:R-:W4:Y:S04]  /*d360*/  LDL.LU R16, [R1+0x188] ;  /* 0x0001880001107983 */ /* 0x000f280000300800 */
[----:B------:R0:W-:Y:S04]  /*d370*/  STL [R1+0x1fd0], R20 ;  /* 0x001fd01401007387 */ /* 0x0001e80000100800 */
[----:B------:R1:W-:Y:S01]  /*d380*/  STL [R1+0x1f9c], R19 ;  /* 0x001f9c1301007387 */ /* 0x0003e20000100800 */
[----:B0-----:R-:W-:-:S02]  /*d390*/  LEA R20, P1, R10, R13, 0x1 ;  /* 0x0000000d0a147211 */ /* 0x001fc400078208ff */
[----:B-1----:R-:W-:-:S03]  /*d3a0*/  LEA.HI.X.SX32 R19, R26, R0, 0x1, P0 ;  /* 0x000000001a137211 */ /* 0x002fc600000f0eff */
[----:B------:R0:W-:Y:S04]  /*d3b0*/  STL [R1+0x1fd8], R20 ;  /* 0x001fd81401007387 */ /* 0x0001e80000100800 */
[----:B------:R-:W4:Y:S04]  /*d3c0*/  LDL.LU R26, [R1+0x184] ;  /* 0x00018400011a7983 */ /* 0x000f280000300800 */
[----:B------:R1:W-:Y:S01]  /*d3d0*/  STL [R1+0x1fa4], R19 ;  /* 0x001fa41301007387 */ /* 0x0003e20000100800 */
[----:B0-----:R-:W-:-:S03]  /*d3e0*/  LEA.HI.X.SX32 R20, R15, R0, 0x1, P6 ;  /* 0x000000000f147211 */ /* 0x001fc600030f0eff */
[----:B------:R-:W4:Y:S01]  /*d3f0*/  LDL.LU R15, [R1+0x180] ;  /* 0x00018000010f7983 */ /* 0x000f220000300800 */
[----:B-1----:R-:W-:-:S05]  /*d400*/  LEA R19, P0, R9, R13, 0x1 ;  /* 0x0000000d09137211 */ /* 0x002fca00078008ff */
[----:B------:R-:W-:Y:S04]  /*d410*/  STL [R1+0x1fe0], R19 ;  /* 0x001fe01301007387 */ /* 0x000fe80000100800 */
[----:B------:R0:W-:Y:S02]  /*d420*/  STL [R1+0x1fac], R20 ;  /* 0x001fac1401007387 */ /* 0x0001e40000100800 */
[----:B0-----:R-:W-:Y:S02]  /*d430*/  LEA.HI.X.SX32 R20, R14, R0, 0x1, P5 ;  /* 0x000000000e147211 */ /* 0x001fe400028f0eff */
[----:B------:R-:W4:Y:S01]  /*d440*/  LDL.LU R14, [R1+0x17c] ;  /* 0x00017c00010e7983 */ /* 0x000f220000300800 */
[----:B---3--:R-:W-:-:S05]  /*d450*/  LEA R19, P6, R8, R13, 0x1 ;  /* 0x0000000d08137211 */ /* 0x008fca00078c08ff */
[----:B------:R0:W-:Y:S04]  /*d460*/  STL [R1+0x1fe8], R19 ;  /* 0x001fe81301007387 */ /* 0x0001e80000100800 */
[----:B------:R1:W-:Y:S01]  /*d470*/  STL [R1+0x1fb4], R20 ;  /* 0x001fb41401007387 */ /* 0x0003e20000100800 */
[-C--:B0-----:R-:W-:Y:S02]  /*d480*/  LEA R19, P5, R7, R13.reuse, 0x1 ;  /* 0x0000000d07137211 */ /* 0x081fe400078a08ff */
[----:B-1----:R-:W-:Y:S02]  /*d490*/  LEA.HI.X.SX32 R20, R12, R0, 0x1, P4 ;  /* 0x000000000c147211 */ /* 0x002fe400020f0eff */
[----:B------:R-:W3:Y:S04]  /*d4a0*/  LDL.LU R12, [R1+0x178] ;  /* 0x00017800010c7983 */ /* 0x000ee80000300800 */
[----:B------:R0:W-:Y:S04]  /*d4b0*/  STL [R1+0x1ff0], R19 ;  /* 0x001ff01301007387 */ /* 0x0001e80000100800 */
[----:B------:R1:W-:Y:S01]  /*d4c0*/  STL [R1+0x1fbc], R20 ;  /* 0x001fbc1401007387 */ /* 0x0003e20000100800 */
[----:B0-----:R-:W-:-:S02]  /*d4d0*/  LEA R19, P4, R6, R13, 0x1 ;  /* 0x0000000d06137211 */ /* 0x001fc400078808ff */
        /* <DEDUP_REMOVED lines=26> */
[----:B------:R-:W-:Y:S02]  /*d680*/  LEA.HI.X.SX32 R6, R6, R0, 0x1, P4 ;  /* 0x0000000006067211 */ /* 0x000fe400020f0eff */
[----:B--2---:R-:W-:-:S05]  /*d690*/  LEA R19, P6, R17, R13, 0x1 ;  /* 0x0000000d11137211 */ /* 0x004fca00078c08ff */
[----:B------:R4:W-:Y:S04]  /*d6a0*/  STL [R1+0x2020], R19 ;  /* 0x0020201301007387 */ /* 0x0009e80000100800 */
[----:B------:R-:W-:Y:S01]  /*d6b0*/  STL [R1+0x1fec], R20 ;  /* 0x001fec1401007387 */ /* 0x000fe20000100800 */
[----:B----4-:R-:W-:-:S05]  /*d6c0*/  LEA R19, P5, R16, R13, 0x1 ;  /* 0x0000000d10137211 */ /* 0x010fca00078a08ff */
[----:B------:R0:W-:Y:S04]  /*d6d0*/  STL [R1+0x2028], R19 ;  /* 0x0020281301007387 */ /* 0x0001e80000100800 */
[----:B------:R1:W-:Y:S01]  /*d6e0*/  STL [R1+0x1ff4], R6 ;  /* 0x001ff40601007387 */ /* 0x0003e20000100800 */
[----:B0-----:R-:W-:-:S03]  /*d6f0*/  LEA.HI.X.SX32 R19, R27, R0, 0x1, P3 ;  /* 0x000000001b137211 */ /* 0x001fc600018f0eff */
[----:B-1----:R-:W2:Y:S01]  /*d700*/  LDL.LU R6, [R1+0x15c] ;  /* 0x00015c0001067983 */ /* 0x002ea20000300800 */
[----:B------:R-:W-:-:S05]  /*d710*/  LEA R20, P4, R26, R13, 0x1 ;  /* 0x0000000d1a147211 */ /* 0x000fca00078808ff */
[----:B------:R0:W-:Y:S04]  /*d720*/  STL [R1+0x2030], R20 ;  /* 0x0020301401007387 */ /* 0x0001e80000100800 */
[----:B------:R-:W4:Y:S01]  /*d730*/  LDL.LU R27, [R1+0x158] ;  /* 0x00015800011b7983 */ /* 0x000f220000300800 */
[----:B0-----:R-:W-:-:S03]  /*d740*/  LEA R20, P3, R15, R13, 0x1 ;  /* 0x0000000d0f147211 */ /* 0x001fc600078608ff */
[----:B------:R0:W-:Y:S04]  /*d750*/  STL [R1+0x1ffc], R19 ;  /* 0x001ffc1301007387 */ /* 0x0001e80000100800 */
[----:B------:R1:W-:Y:S01]  /*d760*/  STL [R1+0x2038], R20 ;  /* 0x0020381401007387 */ /* 0x0003e20000100800 */
[----:B0-----:R-:W-:-:S03]  /*d770*/  LEA.HI.X.SX32 R19, R5, R0, 0x1, P2 ;  /* 0x0000000005137211 */ /* 0x001fc600010f0eff */
[----:B------:R-:W4:Y:S04]  /*d780*/  LDL.LU R5, [R1+0x154] ;  /* 0x0001540001057983 */ /* 0x000f280000300800 */
[----:B------:R0:W-:Y:S01]  /*d790*/  STL [R1+0x2004], R19 ;  /* 0x0020041301007387 */ /* 0x0001e20000100800 */
[----:B-1----:R-:W-:-:S05]  /*d7a0*/  LEA R20, P2, R14, R13, 0x1 ;  /* 0x0000000d0e147211 */ /* 0x002fca00078408ff */
[----:B------:R-:W-:Y:S01]  /*d7b0*/  STL [R1+0x2040], R20 ;  /* 0x0020401401007387 */ /* 0x000fe20000100800 */
[----:B0-----:R-:W-:-:S03]  /*d7c0*/  LEA.HI.X.SX32 R19, R4, R0, 0x1, P1 ;  /* 0x0000000004137211 */ /* 0x001fc600008f0eff */
[----:B------:R-:W4:Y:S04]  /*d7d0*/  LDL.LU R4, [R1+0x150] ;  /* 0x0001500001047983 */ /* 0x000f280000300800 */
[----:B------:R0:W-:Y:S02]  /*d7e0*/  STL [R1+0x200c], R19 ;  /* 0x00200c1301007387 */ /* 0x0001e40000100800 */
[----:B0-----:R-:W-:Y:S02]  /*d7f0*/  LEA.HI.X.SX32 R19, R18, R0, 0x1, P0 ;  /* 0x0000000012137211 */ /* 0x001fe400000f0eff */
[----:B---3--:R-:W-:-:S05]  /*d800*/  LEA R20, P1, R12, R13, 0x1 ;  /* 0x0000000d0c147211 */ /* 0x008fca00078208ff */
[----:B------:R0:W-:Y:S04]  /*d810*/  STL [R1+0x2048], R20 ;  /* 0x0020481401007387 */ /* 0x0001e80000100800 */
[----:B------:R-:W3:Y:S04]  /*d820*/  LDL.LU R18, [R1+0x14c] ;  /* 0x00014c0001127983 */ /* 0x000ee80000300800 */
[----:B------:R1:W-:Y:S01]  /*d830*/  STL [R1+0x2014], R19 ;  /* 0x0020141301007387 */ /* 0x0003e20000100800 */
[----:B0-----:R-:W-:Y:S02]  /*d840*/  LEA R20, P0, R3, R13, 0x1 ;  /* 0x0000000d03147211 */ /* 0x001fe400078008ff */
[----:B-1----:R-:W-:-:S02]  /*d850*/  LEA.HI.X.SX32 R19, R17, R0, 0x1, P6 ;  /* 0x0000000011137211 */ /* 0x002fc400030f0eff */
[----:B------:R-:W3:Y:S04]  /*d860*/  LDL.LU R17, [R1+0x148] ;  /* 0x0001480001117983 */ /* 0x000ee80000300800 */
[----:B------:R0:W-:Y:S04]  /*d870*/  STL [R1+0x2050], R20 ;  /* 0x0020501401007387 */ /* 0x0001e80000100800 */
        /* <DEDUP_REMOVED lines=22> */
[----:B-1----:R-:W-:-:S03]  /*d9e0*/  LEA.HI.X.SX32 R19, R12, R0, 0x1, P1 ;  /* 0x000000000c137211 */ /* 0x002fc600008f0eff */
[----:B------:R0:W-:Y:S04]  /*d9f0*/  STL [R1+0x2078], R20 ;  /* 0x0020781401007387 */ /* 0x0001e80000100800 */
[----:B------:R-:W3:Y:S04]  /*da00*/  LDL.LU R12, [R1+0x134] ;  /* 0x00013400010c7983 */ /* 0x000ee80000300800 */
[----:B------:R2:W-:Y:S01]  /*da10*/  STL [R1+0x2044], R19 ;  /* 0x0020441301007387 */ /* 0x0005e20000100800 */
[----:B0-----:R-:W-:-:S03]  /*da20*/  LEA.HI.X.SX32 R20, R3, R0, 0x1, P0 ;  /* 0x0000000003147211 */ /* 0x001fc600000f0eff */
        /* <DEDUP_REMOVED lines=15> */
[-C--:B-1----:R-:W-:Y:S02]  /*db20*/  LEA.HI.X.SX32 R20, R9, R0.reuse, 0x1, P4 ;  /* 0x0000000009147211 */ /* 0x082fe400020f0eff */
[----:B------:R-:W4:Y:S04]  /*db30*/  LDL.LU R9, [R1+0x120] ;  /* 0x0001200001097983 */ /* 0x000f280000300800 */
[----:B------:R-:W-:Y:S04]  /*db40*/  STL [R1+0x2098], R19 ;  /* 0x0020981301007387 */ /* 0x000fe80000100800 */
[----:B------:R0:W-:Y:S02]  /*db50*/  STL [R1+0x2064], R20 ;  /* 0x0020641401007387 */ /* 0x0001e40000100800 */
[----:B0-----:R-:W-:-:S02]  /*db60*/  LEA.HI.X.SX32 R20, R8, R0, 0x1, P3 ;  /* 0x0000000008147211 */ /* 0x001fc400018f0eff */
[----:B------:R-:W4:Y:S01]  /*db70*/  LDL.LU R8, [R1+0x11c] ;  /* 0x00011c0001087983 */ /* 0x000f220000300800 */
[----:B------:R-:W-:Y:S02]  /*db80*/  LEA.HI.X.SX32 R4, R4, R0, 0x1, P5 ;  /* 0x0000000004047211 */ /* 0x000fe400028f0eff */
        /* <DEDUP_REMOVED lines=23> */
[----:B0-----:R-:W-:-:S05]  /*dd00*/  LEA R19, P6, R14, R13, 0x1 ;  /* 0x0000000d0e137211 */ /* 0x001fca00078c08ff */
[----:B------:R-:W-:Y:S04]  /*dd10*/  STL [R1+0x20c8], R19 ;  /* 0x0020c81301007387 */ /* 0x000fe80000100800 */
[----:B------:R0:W-:Y:S01]  /*dd20*/  STL [R1+0x2094], R4 ;  /* 0x0020940401007387 */ /* 0x0001e20000100800 */
[----:B-1----:R-:W-:-:S03]  /*dd30*/  LEA.HI.X.SX32 R20, R18, R0, 0x1, P4 ;  /* 0x0000000012147211 */ /* 0x002fc600020f0eff */
[----:B0-----:R-:W3:Y:S01]  /*dd40*/  LDL.LU R4, [R1+0x100] ;  /* 0x0001000001047983 */ /* 0x001ee20000300800 */
[----:B------:R-:W-:-:S05]  /*dd50*/  LEA R19, P5, R12, R13, 0x1 ;  /* 0x0000000d0c137211 */ /* 0x000fca00078a08ff */
[----:B------:R0:W-:Y:S01]  /*dd60*/  STL [R1+0x20d0], R19 ;  /* 0x0020d01301007387 */ /* 0x0001e20000100800 */
[----:B------:R-:W-:-:S03]  /*dd70*/  LEA R18, P4, R3, R13, 0x1 ;  /* 0x0000000d03127211 */ /* 0x000fc600078808ff */
[----:B0-----:R-:W3:Y:S04]  /*dd80*/  LDL.LU R19, [R1+0xf8] ;  /* 0x0000f80001137983 */ /* 0x001ee80000300800 */
[----:B------:R-:W-:Y:S04]  /*dd90*/  STL [R1+0x209c], R20 ;  /* 0x00209c1401007387 */ /* 0x000fe80000100800 */
[----:B------:R0:W-:Y:S04]  /*dda0*/  STL [R1+0x20d8], R18 ;  /* 0x0020d81201007387 */ /* 0x0001e80000100800 */
[----:B0-----:R-:W3:Y:S01]  /*ddb0*/  LDL.LU R18, [R1+0xf0] ;  /* 0x0000f00001127983 */ /* 0x001ee20000300800 */
[----:B------:R-:W-:-:S05]  /*ddc0*/  LEA.HI.X.SX32 R17, R17, R0, 0x1, P3 ;  /* 0x0000000011117211 */ /* 0x000fca00018f0eff */
[----:B------:R0:W-:Y:S02]  /*ddd0*/  STL [R1+0x20a4], R17 ;  /* 0x0020a41101007387 */ /* 0x0001e40000100800 */
[----:B0-----:R-:W-:Y:S02]  /*dde0*/  LEA.HI.X.SX32 R17, R16, R0, 0x1, P2 ;  /* 0x0000000010117211 */ /* 0x001fe400010f0eff */
[----:B--2---:R-:W-:-:S05]  /*ddf0*/  LEA R20, P3, R11, R13, 0x1 ;  /* 0x0000000d0b147211 */ /* 0x004fca00078608ff */
[----:B------:R-:W-:Y:S04]  /*de00*/  STL [R1+0x20e0], R20 ;  /* 0x0020e01401007387 */ /* 0x000fe80000100800 */
[----:B------:R0:W-:Y:S01]  /*de10*/  STL [R1+0x20ac], R17 ;  /* 0x0020ac1101007387 */ /* 0x0001e20000100800 */
[----:B------:R-:W-:-:S03]  /*de20*/  LEA.HI.X.SX32 R16, R26, R0, 0x1, P1 ;  /* 0x000000001a107211 */ /* 0x000fc600008f0eff */
[----:B0-----:R-:W2:Y:S01]  /*de30*/  LDL.LU R17, [R1+0xe8] ;  /* 0x0000e80001117983 */ /* 0x001ea20000300800 */
[----:B----4-:R-:W-:-:S05]  /*de40*/  LEA R20, P2, R10, R13, 0x1 ;  /* 0x0000000d0a147211 */ /* 0x010fca00078408ff */
[----:B------:R0:W-:Y:S04]  /*de50*/  STL [R1+0x20e8], R20 ;  /* 0x0020e81401007387 */ /* 0x0001e80000100800 */
[----:B------:R-:W4:Y:S01]  /*de60*/  LDL.LU R26, [R1+0xe4] ;  /* 0x0000e400011a7983 */ /* 0x000f220000300800 */
[----:B------:R-:W-:-:S03]  /*de70*/  LEA.HI.X.SX32 R15, R15, R0, 0x1, P0 ;  /* 0x000000000f0f7211 */ /* 0x000fc600000f0eff */
[----:B------:R1:W-:Y:S01]  /*de80*/  STL [R1+0x20b4], R16 ;  /* 0x0020b41001007387 */ /* 0x0003e20000100800 */
[----:B0-----:R-:W-:-:S03]  /*de90*/  LEA R20, P1, R9, R13, 0x1 ;  /* 0x0000000d09147211 */ /* 0x001fc600078208ff */
[----:B-1----:R-:W4:Y:S04]  /*dea0*/  LDL.LU R16, [R1+0xe0] ;  /* 0x0000e00001107983 */ /* 0x002f280000300800 */
[----:B------:R0:W-:Y:S01]  /*deb0*/  STL [R1+0x20f0], R20 ;  /* 0x0020f01401007387 */ /* 0x0001e20000100800 */
[----:B------:R-:W-:-:S03]  /*dec0*/  LEA.HI.X.SX32 R14, R14, R0, 0x1, P6 ;  /* 0x000000000e0e7211 */ /* 0x000fc600030f0eff */
[----:B------:R1:W-:Y:S01]  /*ded0*/  STL [R1+0x20bc], R15 ;  /* 0x0020bc0f01007387 */ /* 0x0003e20000100800 */
[-C--:B------:R-:W-:Y:S02]  /*dee0*/  LEA.HI.X.SX32 R12, R12, R0.reuse, 0x1, P5 ;  /* 0x000000000c0c7211 */ /* 0x080fe400028f0eff */
[----:B0-----:R-:W-:Y:S01]  /*def0*/  LEA R20, P0, R8, R13, 0x1 ;  /* 0x0000000d08147211 */ /* 0x001fe200078008ff */
[----:B-1----:R-:W4:Y:S04]  /*df00*/  LDL.LU R15, [R1+0xdc] ;  /* 0x0000dc00010f7983 */ /* 0x002f280000300800 */
[----:B------:R-:W-:Y:S04]  /*df10*/  STL [R1+0x20f8], R20 ;  /* 0x0020f81401007387 */ /* 0x000fe80000100800 */
[----:B------:R0:W-:Y:S04]  /*df20*/  STL [R1+0x20c4], R14 ;  /* 0x0020c40e01007387 */ /* 0x0001e80000100800 */
[----:B0-----:R-:W4:Y:S01]  /*df30*/  LDL.LU R14, [R1+0xd4] ;  /* 0x0000d400010e7983 */ /* 0x001f220000300800 */
[----:B------:R-:W-:-:S02]  /*df40*/  LEA.HI.X.SX32 R10, R10, R0, 0x1, P2 ;  /* 0x000000000a0a7211 */ /* 0x000fc400010f0eff */
[-C--:B------:R-:W-:Y:S02]  /*df50*/  LEA.HI.X.SX32 R9, R9, R0.reuse, 0x1, P1 ;  /* 0x0000000009097211 */ /* 0x080fe400008f0eff */
[----:B------:R-:W-:Y:S02]  /*df60*/  LEA.HI.X.SX32 R8, R8, R0, 0x1, P0 ;  /* 0x0000000008087211 */ /* 0x000fe400000f0eff */
[----:B---3--:R-:W-:-:S05]  /*df70*/  LEA R20, P6, R7, R13, 0x1 ;  /* 0x0000000d07147211 */ /* 0x008fca00078c08ff */
[----:B------:R-:W-:Y:S04]  /*df80*/  STL [R1+0x2100], R20 ;  /* 0x0021001401007387 */ /* 0x000fe80000100800 */
[----:B------:R0:W-:Y:S02]  /*df90*/  STL [R1+0x20cc], R12 ;  /* 0x0020cc0c01007387 */ /* 0x0001e40000100800 */
[-C--:B0-----:R-:W-:Y:S02]  /*dfa0*/  LEA.HI.X.SX32 R12, R3, R0.reuse, 0x1, P4 ;  /* 0x00000000030c7211 */ /* 0x081fe400020f0eff */
[----:B------:R-:W-:Y:S01]  /*dfb0*/  LEA R20, P5, R6, R13, 0x1 ;  /* 0x0000000d06147211 */ /* 0x000fe200078a08ff */
[----:B------:R-:W3:Y:S04]  /*dfc0*/  LDL.LU R3, [R1+0xcc] ;  /* 0x0000cc0001037983 */ /* 0x000ee80000300800 */
[----:B------:R0:W-:Y:S04]  /*dfd0*/  STL [R1+0x2108], R20 ;  /* 0x0021081401007387 */ /* 0x0001e80000100800 */
[----:B------:R1:W-:Y:S01]  /*dfe0*/  STL [R1+0x20d4], R12 ;  /* 0x0020d40c01007387 */ /* 0x0003e20000100800 */
[----:B0-----:R-:W-:-:S02]  /*dff0*/  LEA.HI.X.SX32 R20, R11, R0, 0x1, P3 ;  /* 0x000000000b147211 */ /* 0x001fc400018f0eff */
[-C--:B------:R-:W-:Y:S01]  /*e000*/  LEA R21, P4, R27, R13.reuse, 0x1 ;  /* 0x0000000d1b157211 */ /* 0x080fe200078808ff */
[----:B-1----:R-:W3:Y:S04]  /*e010*/  LDL.LU R12, [R1+0xc8] ;  /* 0x0000c800010c7983 */ /* 0x002ee80000300800 */
[----:B------:R-:W-:Y:S04]  /*e020*/  STL [R1+0x2110], R21 ;  /* 0x0021101501007387 */ /* 0x000fe80000100800 */
[----:B------:R-:W-:Y:S01]  /*e030*/  STL [R1+0x20dc], R20 ;  /* 0x0020dc1401007387 */ /* 0x000fe20000100800 */
[----:B------:R-:W-:-:S05]  /*e040*/  LEA R11, P3, R5, R13, 0x1 ;  /* 0x0000000d050b7211 */ /* 0x000fca00078608ff */
[----:B------:R0:W-:Y:S04]  /*e050*/  STL [R1+0x2118], R11 ;  /* 0x0021180b01007387 */ /* 0x0001e80000100800 */
[----:B0-----:R-:W3:Y:S04]  /*e060*/  LDL.LU R11, [R1+0xc0] ;  /* 0x0000c000010b7983 */ /* 0x001ee80000300800 */
[----:B------:R0:W-:Y:S04]  /*e070*/  STL [R1+0x20e4], R10 ;  /* 0x0020e40a01007387 */ /* 0x0001e80000100800 */
[----:B0-----:R-:W3:Y:S01]  /*e080*/  LDL.LU R10, [R1+0xb8] ;  /* 0x0000b800010a7983 */ /* 0x001ee20000300800 */
[----:B------:R-:W-:-:S05]  /*e090*/  LEA R20, P2, R4, R13, 0x1 ;  /* 0x0000000d04147211 */ /* 0x000fca00078408ff */
[----:B------:R-:W-:Y:S04]  /*e0a0*/  STL [R1+0x2120], R20 ;  /* 0x0021201401007387 */ /* 0x000fe80000100800 */
[----:B------:R0:W-:Y:S04]  /*e0b0*/  STL [R1+0x20ec], R9 ;  /* 0x0020ec0901007387 */ /* 0x0001e80000100800 */
[----:B0-----:R-:W3:Y:S01]  /*e0c0*/  LDL.LU R9, [R1+0xac] ;  /* 0x0000ac0001097983 */ /* 0x001ee20000300800 */
[----:B------:R-:W-:-:S05]  /*e0d0*/  LEA R20, P1, R19, R13, 0x1 ;  /* 0x0000000d13147211 */ /* 0x000fca00078208ff */
[----:B------:R-:W-:Y:S04]  /*e0e0*/  STL [R1+0x2128], R20 ;  /* 0x0021281401007387 */ /* 0x000fe80000100800 */
[----:B------:R0:W-:Y:S01]  /*e0f0*/  STL [R1+0x20f4], R8 ;  /* 0x0020f40801007387 */ /* 0x0001e20000100800 */
[----:B------:R-:W-:-:S03]  /*e100*/  LEA R21, P0, R18, R13, 0x1 ;  /* 0x0000000d12157211 */ /* 0x000fc600078008ff */
[----:B0-----:R-:W3:Y:S01]  /*e110*/  LDL.LU R8, [R1+0xa8] ;  /* 0x0000a80001087983 */ /* 0x001ee20000300800 */
[----:B------:R-:W-:-:S03]  /*e120*/  LEA.HI.X.SX32 R20, R7, R0, 0x1, P6 ;  /* 0x0000000007147211 */ /* 0x000fc600030f0eff */
[----:B------:R0:W-:Y:S04]  /*e130*/  STL [R1+0x2130], R21 ;  /* 0x0021301501007387 */ /* 0x0001e80000100800 */
[----:B------:R-:W3:Y:S04]  /*e140*/  LDL.LU R7, [R1+0xa0] ;  /* 0x0000a00001077983 */ /* 0x000ee80000300800 */
[----:B------:R4:W-:Y:S01]  /*e150*/  STL [R1+0x20fc], R20 ;  /* 0x0020fc1401007387 */ /* 0x0009e20000100800 */
[----:B0-----:R-:W-:Y:S02]  /*e160*/  LEA.HI.X.SX32 R21, R6, R0, 0x1, P5 ;  /* 0x0000000006157211 */ /* 0x001fe400028f0eff */
[----:B--2---:R-:W-:-:S05]  /*e170*/  LEA R23, P6, R17, R13, 0x1 ;  /* 0x0000000d11177211 */ /* 0x004fca00078c08ff */
[----:B------:R-:W-:Y:S04]  /*e180*/  STL [R1+0x2138], R23 ;  /* 0x0021381701007387 */ /* 0x000fe80000100800 */
[----:B------:R-:W2:Y:S01]  /*e190*/  LDL.LU R6, [R1+0x9c] ;  /* 0x00009c0001067983 */ /* 0x000ea20000300800 */
[----:B----4-:R-:W-:-:S03]  /*e1a0*/  LEA R20, P5, R26, R13, 0x1 ;  /* 0x0000000d1a147211 */ /* 0x010fc600078a08ff */
[----:B------:R0:W-:Y:S04]  /*e1b0*/  STL [R1+0x2104], R21 ;  /* 0x0021041501007387 */ /* 0x0001e80000100800 */
[----:B------:R1:W-:Y:S01]  /*e1c0*/  STL [R1+0x2140], R20 ;  /* 0x0021401401007387 */ /* 0x0003e20000100800 */
[----:B0-----:R-:W-:-:S03]  /*e1d0*/  LEA.HI.X.SX32 R21, R27, R0, 0x1, P4 ;  /* 0x000000001b157211 */ /* 0x001fc600020f0eff */
[----:B------:R-:W4:Y:S01]  /*e1e0*/  LDL.LU R27, [R1+0x98] ;  /* 0x00009800011b7983 */ /* 0x000f220000300800 */
[----:B-1----:R-:W-:-:S03]  /*e1f0*/  LEA R20, P4, R16, R13, 0x1 ;  /* 0x0000000d10147211 */ /* 0x002fc600078808ff */
        /* <DEDUP_REMOVED lines=11> */
[----:B------:R-:W-:Y:S01]  /*e2b0*/  STL [R1+0x2158], R20 ;  /* 0x0021581401007387 */ /* 0x000fe20000100800 */
[-C--:B0-----:R-:W-:Y:S02]  /*e2c0*/  LEA.HI.X.SX32 R21, R19, R0.reuse, 0x1, P1 ;  /* 0x0000000013157211 */ /* 0x081fe400008f0eff */
[-C--:B------:R-:W-:Y:S02]  /*e2d0*/  LEA.HI.X.SX32 R19, R18, R0.reuse, 0x1, P0 ;  /* 0x0000000012137211 */ /* 0x080fe400000f0eff */
[-C--:B------:R-:W-:Y:S01]  /*e2e0*/  LEA.HI.X.SX32 R17, R17, R0.reuse, 0x1, P6 ;  /* 0x0000000011117211 */ /* 0x080fe200030f0eff */
[----:B------:R0:W-:Y:S04]  /*e2f0*/  STL [R1+0x2124], R21 ;  /* 0x0021241501007387 */ /* 0x0001e80000100800 */
[----:B0-----:R-:W4:Y:S01]  /*e300*/  LDL.LU R21, [R1+0x84] ;  /* 0x0000840001157983 */ /* 0x001f220000300800 */
[----:B------:R-:W-:-:S02]  /*e310*/  LEA.HI.X.SX32 R15, R15, R0, 0x1, P3 ;  /* 0x000000000f0f7211 */ /* 0x000fc400018f0eff */
[----:B---3--:R-:W-:-:S05]  /*e320*/  LEA R20, P1, R3, R13, 0x1 ;  /* 0x0000000d03147211 */ /* 0x008fca00078208ff */
[----:B------:R0:W-:Y:S04]  /*e330*/  STL [R1+0x2160], R20 ;  /* 0x0021601401007387 */ /* 0x0001e80000100800 */
[----:B------:R-:W-:Y:S01]  /*e340*/  STL [R1+0x212c], R19 ;  /* 0x00212c1301007387 */ /* 0x000fe20000100800 */
[----:B------:R-:W-:-:S05]  /*e350*/  LEA R18, P0, R12, R13, 0x1 ;  /* 0x0000000d0c127211 */ /* 0x000fca00078008ff */
[----:B------:R-:W-:Y:S04]  /*e360*/  STL [R1+0x2168], R18 ;  /* 0x0021681201007387 */ /* 0x000fe80000100800 */
[----:B------:R1:W-:Y:S04]  /*e370*/  STL [R1+0x2134], R17 ;  /* 0x0021341101007387 */ /* 0x0003e80000100800 */
[----:B0-----:R-:W3:Y:S01]  /*e380*/  LDL.LU R20, [R1+0x80] ;  /* 0x0000800001147983 */ /* 0x001ee20000300800 */
[----:B-1----:R-:W-:Y:S02]  /*e390*/  LEA.HI.X.SX32 R17, R26, R0, 0x1, P5 ;  /* 0x000000001a117211 */ /* 0x002fe400028f0eff */
[----:B------:R-:W-:-:S05]  /*e3a0*/  LEA R18, P6, R11, R13, 0x1 ;  /* 0x0000000d0b127211 */ /* 0x000fca00078c08ff */
[----:B------:R0:W-:Y:S04]  /*e3b0*/  STL [R1+0x2170], R18 ;  /* 0x0021701201007387 */ /* 0x0001e80000100800 */
[----:B------:R-:W3:Y:S04]  /*e3c0*/  LDL.LU R26, [R1+0x7c] ;  /* 0x00007c00011a7983 */ /* 0x000ee80000300800 */
[----:B------:R1:W-:Y:S01]  /*e3d0*/  STL [R1+0x213c], R17 ;  /* 0x00213c1101007387 */ /* 0x0003e20000100800 */
[----:B0-----:R-:W-:Y:S02]  /*e3e0*/  LEA R18, P5, R10, R13, 0x1 ;  /* 0x0000000d0a127211 */ /* 0x001fe400078a08ff */
[----:B-1----:R-:W-:-:S03]  /*e3f0*/  LEA.HI.X.SX32 R17, R16, R0, 0x1, P4 ;  /* 0x0000000010117211 */ /* 0x002fc600020f0eff */
[----:B------:R-:W-:Y:S04]  /*e400*/  STL [R1+0x2178], R18 ;  /* 0x0021781201007387 */ /* 0x000fe80000100800 */
[----:B------:R-:W-:Y:S04]  /*e410*/  STL [R1+0x2144], R17 ;  /* 0x0021441101007387 */ /* 0x000fe80000100800 */
[----:B------:R-:W3:Y:S01]  /*e420*/  LDL.LU R19, [R1+0x78] ;  /* 0x0000780001137983 */ /* 0x000ee20000300800 */
[----:B------:R-:W-:-:S05]  /*e430*/  LEA R16, P4, R9, R13, 0x1 ;  /* 0x0000000d09107211 */ /* 0x000fca00078808ff */
[----:B------:R0:W-:Y:S04]  /*e440*/  STL [R1+0x2180], R16 ;  /* 0x0021801001007387 */ /* 0x0001e80000100800 */
[----:B------:R1:W-:Y:S01]  /*e450*/  STL [R1+0x214c], R15 ;  /* 0x00214c0f01007387 */ /* 0x0003e20000100800 */
[----:B0-----:R-:W-:Y:S02]  /*e460*/  LEA R16, P3, R8, R13, 0x1 ;  /* 0x0000000d08107211 */ /* 0x001fe400078608ff */
[----:B-1----:R-:W-:-:S03]  /*e470*/  LEA.HI.X.SX32 R15, R14, R0, 0x1, P2 ;  /* 0x000000000e0f7211 */ /* 0x002fc600010f0eff */
[----:B------:R-:W-:Y:S01]  /*e480*/  STL [R1+0x2188], R16 ;  /* 0x0021881001007387 */ /* 0x000fe20000100800 */
[----:B------:R-:W-:-:S03]  /*e490*/  LEA R14, P2, R7, R13, 0x1 ;  /* 0x0000000d070e7211 */ /* 0x000fc600078408ff */
[----:B------:R-:W3:Y:S04]  /*e4a0*/  LDL.LU R18, [R1+0x74] ;  /* 0x0000740001127983 */ /* 0x000ee80000300800 */
[----:B------:R0:W-:Y:S04]  /*e4b0*/  STL [R1+0x2154], R15 ;  /* 0x0021540f01007387 */ /* 0x0001e80000100800 */
[----:B------:R2:W-:Y:S01]  /*e4c0*/  STL [R1+0x2190], R14 ;  /* 0x0021900e01007387 */ /* 0x0005e20000100800 */
[----:B0-----:R-:W-:-:S03]  /*e4d0*/  LEA.HI.X.SX32 R15, R3, R0, 0x1, P1 ;  /* 0x00000000030f7211 */ /* 0x001fc600008f0eff */
[----:B------:R-:W3:Y:S01]  /*e4e0*/  LDL.LU R3, [R1+0x6c] ;  /* 0x00006c0001037983 */ /* 0x000ee20000300800 */
[----:B------:R-:W-:-:S03]  /*e4f0*/  LEA.HI.X.SX32 R12, R12, R0, 0x1, P0 ;  /* 0x000000000c0c7211 */ /* 0x000fc600000f0eff */
[----:B------:R-:W-:Y:S04]  /*e500*/  STL [R1+0x215c], R15 ;  /* 0x00215c0f01007387 */ /* 0x000fe80000100800 */
[----:B------:R-:W3:Y:S01]  /*e510*/  LDL.LU R17, [R1+0x64] ;  /* 0x0000640001117983 */ /* 0x000ee20000300800 */
[----:B------:R-:W-:Y:S02]  /*e520*/  LEA.HI.X.SX32 R10, R10, R0, 0x1, P5 ;  /* 0x000000000a0a7211 */ /* 0x000fe400028f0eff */
[----:B--2---:R-:W-:-:S05]  /*e530*/  LEA R14, P1, R6, R13, 0x1 ;  /* 0x0000000d060e7211 */ /* 0x004fca00078208ff */
[----:B------:R4:W-:Y:S04]  /*e540*/  STL [R1+0x2198], R14 ;  /* 0x0021980e01007387 */ /* 0x0009e80000100800 */
[----:B------:R0:W-:Y:S04]  /*e550*/  STL [R1+0x2164], R12 ;  /* 0x0021640c01007387 */ /* 0x0001e80000100800 */
[----:B------:R-:W2:Y:S01]  /*e560*/  LDL.LU R16, [R1+0x5c] ;  /* 0x00005c0001107983 */ /* 0x000ea20000300800 */
[----:B----4-:R-:W-:Y:S02]  /*e570*/  LEA R14, P0, R27, R13, 0x1 ;  /* 0x0000000d1b0e7211 */ /* 0x010fe400078008ff */
[----:B0-----:R-:W-:-:S03]  /*e580*/  LEA.HI.X.SX32 R12, R11, R0, 0x1, P6 ;  /* 0x000000000b0c7211 */ /* 0x001fc600030f0eff */
[----:B------:R0:W-:Y:S04]  /*e590*/  STL [R1+0x21a0], R14 ;  /* 0x0021a00e01007387 */ /* 0x0001e80000100800 */
[----:B------:R-:W-:Y:S04]  /*e5a0*/  STL [R1+0x216c], R12 ;  /* 0x00216c0c01007387 */ /* 0x000fe80000100800 */
[----:B------:R-:W4:Y:S01]  /*e5b0*/  LDL.LU R15, [R1+0x54] ;  /* 0x00005400010f7983 */ /* 0x000f220000300800 */
[----:B------:R-:W-:-:S05]  /*e5c0*/  LEA R11, P6, R5, R13, 0x1 ;  /* 0x0000000d050b7211 */ /* 0x000fca00078c08ff */
[----:B------:R1:W-:Y:S04]  /*e5d0*/  STL [R1+0x21a8], R11 ;  /* 0x0021a80b01007387 */ /* 0x0003e80000100800 */
[----:B0-----:R-:W4:Y:S04]  /*e5e0*/  LDL.LU R14, [R1+0x4c] ;  /* 0x00004c00010e7983 */ /* 0x001f280000300800 */
[----:B------:R0:W-:Y:S01]  /*e5f0*/  STL [R1+0x2174], R10 ;  /* 0x0021740a01007387 */ /* 0x0001e20000100800 */
[----:B-1----:R-:W-:Y:S02]  /*e600*/  LEA R11, P5, R4, R13, 0x1 ;  /* 0x0000000d040b7211 */ /* 0x002fe400078a08ff */
[----:B------:R-:W-:-:S03]  /*e610*/  LEA.HI.X.SX32 R8, R8, R0, 0x1, P3 ;  /* 0x0000000008087211 */ /* 0x000fc600018f0eff */
[----:B------:R1:W-:Y:S01]  /*e620*/  STL [R1+0x21b0], R11 ;  /* 0x0021b00b01007387 */ /* 0x0003e20000100800 */
[----:B0-----:R-:W-:-:S03]  /*e630*/  LEA.HI.X.SX32 R10, R9, R0, 0x1, P4 ;  /* 0x00000000090a7211 */ /* 0x001fc600020f0eff */
[----:B------:R-:W4:Y:S04]  /*e640*/  LDL.LU R12, [R1+0x48] ;  /* 0x00004800010c7983 */ /* 0x000f280000300800 */
[----:B------:R0:W-:Y:S01]  /*e650*/  STL [R1+0x217c], R10 ;  /* 0x00217c0a01007387 */ /* 0x0001e20000100800 */
[----:B------:R-:W-:Y:S02]  /*e660*/  LEA.HI.X.SX32 R6, R6, R0, 0x1, P1 ;  /* 0x0000000006067211 */ /* 0x000fe400008f0eff */
[----:B------:R-:W-:-:S05]  /*e670*/  LEA R9, P4, R21, R13, 0x1 ;  /* 0x0000000d15097211 */ /* 0x000fca00078808ff */
[----:B------:R-:W-:Y:S04]  /*e680*/  STL [R1+0x21b8], R9 ;  /* 0x0021b80901007387 */ /* 0x000fe80000100800 */
[----:B-1----:R-:W4:Y:S04]  /*e690*/  LDL.LU R11, [R1+0x44] ;  /* 0x00004400010b7983 */ /* 0x002f280000300800 */
[----:B------:R1:W-:Y:S04]  /*e6a0*/  STL [R1+0x2184], R8 ;  /* 0x0021840801007387 */ /* 0x0003e80000100800 */
[----:B0-----:R-:W4:Y:S01]  /*e6b0*/  LDL.LU R10, [R1+0x3c] ;  /* 0x00003c00010a7983 */ /* 0x001f220000300800 */
[----:B-1----:R-:W-:-:S02]  /*e6c0*/  LEA.HI.X.SX32 R8, R7, R0, 0x1, P2 ;  /* 0x0000000007087211 */ /* 0x002fc400010f0eff */
[-C--:B------:R-:W-:Y:S02]  /*e6d0*/  LEA.HI.X.SX32 R5, R5, R0.reuse, 0x1, P6 ;  /* 0x0000000005057211 */ /* 0x080fe400030f0eff */
[----:B------:R-:W-:Y:S02]  /*e6e0*/  LEA.HI.X.SX32 R4, R4, R0, 0x1, P5 ;  /* 0x0000000004047211 */ /* 0x000fe400028f0eff */
[----:B---3--:R-:W-:-:S05]  /*e6f0*/  LEA R9, P3, R20, R13, 0x1 ;  /* 0x0000000d14097211 */ /* 0x008fca00078608ff */
[----:B------:R0:W-:Y:S04]  /*e700*/  STL [R1+0x21c0], R9 ;  /* 0x0021c00901007387 */ /* 0x0001e80000100800 */
[----:B0-----:R-:W3:Y:S04]  /*e710*/  LDL.LU R9, [R1+0x38] ;  /* 0x0000380001097983 */ /* 0x001ee80000300800 */
[----:B------:R0:W-:Y:S01]  /*e720*/  STL [R1+0x218c], R8 ;  /* 0x00218c0801007387 */ /* 0x0001e20000100800 */
[----:B------:R-:W-:-:S05]  /*e730*/  LEA R7, P2, R26, R13, 0x1 ;  /* 0x0000000d1a077211 */ /* 0x000fca00078408ff */
[----:B------:R1:W-:Y:S04]  /*e740*/  STL [R1+0x21c8], R7 ;  /* 0x0021c80701007387 */ /* 0x0003e80000100800 */
[----:B0-----:R-:W3:Y:S04]  /*e750*/  LDL.LU R8, [R1+0x34] ;  /* 0x0000340001087983 */ /* 0x001ee80000300800 */
[----:B------:R0:W-:Y:S04]  /*e760*/  STL [R1+0x2194], R6 ;  /* 0x0021940601007387 */ /* 0x0001e80000100800 */
[----:B-1----:R-:W3:Y:S01]  /*e770*/  LDL.LU R7, [R1+0x30] ;  /* 0x0000300001077983 */ /* 0x002ee20000300800 */
[----:B------:R-:W-:-:S02]  /*e780*/  LEA R23, P1, R19, R13, 0x1 ;  /* 0x0000000d13177211 */ /* 0x000fc400078208ff */
[----:B0-----:R-:W-:-:S03]  /*e790*/  LEA.HI.X.SX32 R6, R27, R0, 0x1, P0 ;  /* 0x000000001b067211 */ /* 0x001fc600000f0eff */
[----:B------:R-:W-:Y:S04]  /*e7a0*/  STL [R1+0x21d0], R23 ;  /* 0x0021d01701007387 */ /* 0x000fe80000100800 */
[----:B------:R-:W3:Y:S04]  /*e7b0*/  LDL.LU R27, [R1+0x2c] ;  /* 0x00002c00011b7983 */ /* 0x000ee80000300800 */
[----:B------:R0:W-:Y:S04]  /*e7c0*/  STL [R1+0x219c], R6 ;  /* 0x00219c0601007387 */ /* 0x0001e80000100800 */
[----:B0-----:R-:W3:Y:S01]  /*e7d0*/  LDL.LU R6, [R1+0x28] ;  /* 0x0000280001067983 */ /* 0x001ee20000300800 */
[----:B------:R-:W-:-:S05]  /*e7e0*/  LEA R23, P0, R18, R13, 0x1 ;  /* 0x0000000d12177211 */ /* 0x000fca00078008ff */
[----:B------:R0:W-:Y:S04]  /*e7f0*/  STL [R1+0x21d8], R23 ;  /* 0x0021d81701007387 */ /* 0x0001e80000100800 */
[----:B------:R1:W-:Y:S01]  /*e800*/  STL [R1+0x21a4], R5 ;  /* 0x0021a40501007387 */ /* 0x0003e20000100800 */
[----:B0-----:R-:W-:-:S03]  /*e810*/  LEA R23, P6, R3, R13, 0x1 ;  /* 0x0000000d03177211 */ /* 0x001fc600078c08ff */
[----:B-1----:R-:W3:Y:S04]  /*e820*/  LDL.LU R5, [R1+0x1c] ;  /* 0x00001c0001057983 */ /* 0x002ee80000300800 */
[----:B------:R-:W-:Y:S04]  /*e830*/  STL [R1+0x21e0], R23 ;  /* 0x0021e01701007387 */ /* 0x000fe80000100800 */
[----:B------:R0:W-:Y:S04]  /*e840*/  STL [R1+0x21ac], R4 ;  /* 0x0021ac0401007387 */ /* 0x0001e80000100800 */
[----:B0-----:R-:W3:Y:S01]  /*e850*/  LDL.LU R4, [R1+0x14] ;  /* 0x0000140001047983 */ /* 0x001ee20000300800 */
[----:B------:R-:W-:-:S02]  /*e860*/  LEA R23, P5, R17, R13, 0x1 ;  /* 0x0000000d11177211 */ /* 0x000fc400078a08ff */
[----:B------:R-:W-:-:S03]  /*e870*/  LEA.HI.X.SX32 R21, R21, R0, 0x1, P4 ;  /* 0x0000000015157211 */ /* 0x000fc600020f0eff */
[----:B------:R0:W-:Y:S04]  /*e880*/  STL [R1+0x21e8], R23 ;  /* 0x0021e81701007387 */ /* 0x0001e80000100800 */
[----:B------:R4:W-:Y:S01]  /*e890*/  STL [R1+0x21b4], R21 ;  /* 0x0021b41501007387 */ /* 0x0009e20000100800 */
[-C--:B0-----:R-:W-:Y:S02]  /*e8a0*/  LEA.HI.X.SX32 R23, R20, R0.reuse, 0x1, P3 ;  /* 0x0000000014177211 */ /* 0x081fe400018f0eff */
[----:B--2---:R-:W-:Y:S02]  /*e8b0*/  LEA R25, P4, R16, R13, 0x1 ;  /* 0x0000000d10197211 */ /* 0x004fe400078808ff */
[----:B------:R-:W-:-:S03]  /*e8c0*/  LEA.HI.X.SX32 R20, R26, R0, 0x1, P2 ;  /* 0x000000001a147211 */ /* 0x000fc600010f0eff */
[----:B------:R-:W-:Y:S04]  /*e8d0*/  STL [R1+0x21f0], R25 ;  /* 0x0021f01901007387 */ /* 0x000fe80000100800 */
[----:B------:R-:W-:Y:S04]  /*e8e0*/  STL [R1+0x21bc], R23 ;  /* 0x0021bc1701007387 */ /* 0x000fe80000100800 */
[----:B------:R-:W2:Y:S01]  /*e8f0*/  LDL.LU R26, [R1+0x1ec] ;  /* 0x0001ec00011a7983 */ /* 0x000ea20000300800 */
[----:B----4-:R-:W-:-:S05]  /*e900*/  LEA R21, P3, R15, R13, 0x1 ;  /* 0x0000000d0f157211 */ /* 0x010fca00078608ff */
[----:B------:R0:W-:Y:S04]  /*e910*/  STL [R1+0x21f8], R21 ;  /* 0x0021f81501007387 */ /* 0x0001e80000100800 */
[----:B------:R1:W-:Y:S01]  /*e920*/  STL [R1+0x21c4], R20 ;  /* 0x0021c41401007387 */ /* 0x0003e20000100800 */
[-C--:B------:R-:W-:Y:S02]  /*e930*/  LEA.HI.X.SX32 R18, R18, R0.reuse, 0x1, P0 ;  /* 0x0000000012127211 */ /* 0x080fe400000f0eff */
[----:B0-----:R-:W-:Y:S02]  /*e940*/  LEA R21, P2, R14, R13, 0x1 ;  /* 0x0000000d0e157211 */ /* 0x001fe400078408ff */
[----:B-1----:R-:W-:-:S03]  /*e950*/  LEA.HI.X.SX32 R20, R19, R0, 0x1, P1 ;  /* 0x0000000013147211 */ /* 0x002fc600008f0eff */
[----:B------:R-:W-:Y:S04]  /*e960*/  STL [R1+0x2200], R21 ;  /* 0x0022001501007387 */ /* 0x000fe80000100800 */
[----:B------:R-:W-:Y:S01]  /*e970*/  STL [R1+0x21cc], R20 ;  /* 0x0021cc1401007387 */ /* 0x000fe20000100800 */
[----:B------:R-:W-:-:S05]  /*e980*/  LEA R19, P1, R12, R13, 0x1 ;  /* 0x0000000d0c137211 */ /* 0x000fca00078208ff */
[----:B------:R0:W-:Y:S04]  /*e990*/  STL [R1+0x2208], R19 ;  /* 0x0022081301007387 */ /* 0x0001e80000100800 */
[----:B------:R1:W-:Y:S01]  /*e9a0*/  STL [R1+0x21d4], R18 ;  /* 0x0021d41201007387 */ /* 0x0003e20000100800 */
[-C--:B0-----:R-:W-:Y:S02]  /*e9b0*/  LEA.HI.X.SX32 R19, R3, R0.reuse, 0x1, P6 ;  /* 0x0000000003137211 */ /* 0x081fe400030f0eff */
[----:B------:R-:W-:Y:S02]  /*e9c0*/  LEA.HI.X.SX32 R15, R15, R0, 0x1, P3 ;  /* 0x000000000f0f7211 */ /* 0x000fe400018f0eff */
[----:B------:R-:W-:-:S05]  /*e9d0*/  LEA R20, P0, R11, R13, 0x1 ;  /* 0x0000000d0b147211 */ /* 0x000fca00078008ff */
[----:B------:R-:W-:Y:S01]  /*e9e0*/  STL [R1+0x2210], R20 ;  /* 0x0022101401007387 */ /* 0x000fe20000100800 */
[----:B-1----:R-:W-:-:S03]  /*e9f0*/  LEA R18, P6, R10, R13, 0x1 ;  /* 0x0000000d0a127211 */ /* 0x002fc600078c08ff */
[----:B------:R-:W4:Y:S04]  /*ea00*/  LDL.LU R3, [R1+0x1f4] ;  /* 0x0001f40001037983 */ /* 0x000f280000300800 */
[----:B------:R0:W-:Y:S04]  /*ea10*/  STL [R1+0x21dc], R19 ;  /* 0x0021dc1301007387 */ /* 0x0001e80000100800 */
[----:B------:R3:W-:Y:S01]  /*ea20*/  STL [R1+0x2218], R18 ;  /* 0x0022181201007387 */ /* 0x0007e20000100800 */
[-C--:B0-----:R-:W-:Y:S02]  /*ea30*/  LEA.HI.X.SX32 R19, R17, R0.reuse, 0x1, P5 ;  /* 0x0000000011137211 */ /* 0x081fe400028f0eff */
[----:B------:R-:W-:-:S03]  /*ea40*/  LEA.HI.X.SX32 R17, R16, R0, 0x1, P4 ;  /* 0x0000000010117211 */ /* 0x000fc600020f0eff */
[----:B------:R-:W-:Y:S01]  /*ea50*/  STL [R1+0x21e4], R19 ;  /* 0x0021e41301007387 */ /* 0x000fe20000100800 */
[----:B------:R-:W-:Y:S01]  /*ea60*/  IMAD R2, R2, c[0x0][0x190], RZ ;  /* 0x0000640002027a24 */ /* 0x000fe200078e02ff */
[----:B------:R-:W-:Y:S01]  /*ea70*/  LEA.HI.X.SX32 R11, R11, R0, 0x1, P0 ;  /* 0x000000000b0b7211 */ /* 0x000fe200000f0eff */
[----:B------:R-:W-:Y:S02]  /*ea80*/  IMAD R22, R22, c[0x0][0x190], RZ ;  /* 0x0000640016167a24 */ /* 0x000fe400078e02ff */
[----:B------:R-:W-:Y:S01]  /*ea90*/  IMAD R24, R24, c[0x0][0x190], RZ ;  /* 0x0000640018187a24 */ /* 0x000fe200078e02ff */
[----:B---3--:R-:W-:-:S05]  /*eaa0*/  LEA R18, P5, R9, R13, 0x1 ;  /* 0x0000000d09127211 */ /* 0x008fca00078a08ff */
[----:B------:R-:W-:Y:S04]  /*eab0*/  STL [R1+0x2220], R18 ;  /* 0x0022201201007387 */ /* 0x000fe80000100800 */
[----:B------:R0:W-:Y:S01]  /*eac0*/  STL [R1+0x21ec], R17 ;  /* 0x0021ec1101007387 */ /* 0x0001e20000100800 */
[----:B------:R-:W-:-:S05]  /*ead0*/  LEA R16, P4, R8, R13, 0x1 ;  /* 0x0000000d08107211 */ /* 0x000fca00078808ff */
[----:B------:R1:W-:Y:S01]  /*eae0*/  STL [R1+0x2228], R16 ;  /* 0x0022281001007387 */ /* 0x0003e20000100800 */
[----:B0-----:R-:W-:-:S03]  /*eaf0*/  LEA R17, P3, R7, R13, 0x1 ;  /* 0x0000000d07117211 */ /* 0x001fc600078608ff */
[----:B------:R0:W-:Y:S01]  /*eb00*/  STL [R1+0x21f4], R15 ;  /* 0x0021f40f01007387 */ /* 0x0001e20000100800 */
[-C--:B-1----:R-:W-:Y:S02]  /*eb10*/  LEA.HI.X.SX32 R16, R14, R0.reuse, 0x1, P2 ;  /* 0x000000000e107211 */ /* 0x082fe400010f0eff */
[----:B------:R-:W-:Y:S01]  /*eb20*/  LEA.HI.X.SX32 R14, R12, R0, 0x1, P1 ;  /* 0x000000000c0e7211 */ /* 0x000fe200008f0eff */
[----:B------:R-:W-:Y:S01]  /*eb30*/  STL [R1+0x2230], R17 ;  /* 0x0022301101007387 */ /* 0x000fe20000100800 */
[----:B0-----:R-:W-:-:S03]  /*eb40*/  LEA R15, P2, R27, R13, 0x1 ;  /* 0x0000000d1b0f7211 */ /* 0x001fc600078408ff */
[----:B------:R-:W-:Y:S04]  /*eb50*/  STL [R1+0x21fc], R16 ;  /* 0x0021fc1001007387 */ /* 0x000fe80000100800 */
[----:B------:R-:W-:Y:S04]  /*eb60*/  STL [R1+0x2234], R15 ;  /* 0x0022340f01007387 */ /* 0x000fe80000100800 */
[----:B------:R0:W-:Y:S01]  /*eb70*/  STL [R1+0x2204], R14 ;  /* 0x0022040e01007387 */ /* 0x0001e20000100800 */
[-C--:B------:R-:W-:Y:S02]  /*eb80*/  LEA R12, P1, R6, R13.reuse, 0x1 ;  /* 0x0000000d060c7211 */ /* 0x080fe400078208ff */
[----:B0-----:R-:W-:-:S03]  /*eb90*/  LEA R14, P0, R2, R13, 0x1 ;  /* 0x0000000d020e7211 */ /* 0x001fc600078008ff */
[----:B------:R0:W-:Y:S04]  /*eba0*/  STL [R1+0x2238], R12 ;  /* 0x0022380c01007387 */ /* 0x0001e80000100800 */
[----:B------:R1:W-:Y:S01]  /*ebb0*/  STL [R1+0x220c], R11 ;  /* 0x00220c0b01007387 */ /* 0x0003e20000100800 */
[-C--:B------:R-:W-:Y:S02]  /*ebc0*/  LEA.HI.X.SX32 R8, R8, R0.reuse, 0x1, P4 ;  /* 0x0000000008087211 */ /* 0x080fe400020f0eff */
[-C--:B0-----:R-:W-:Y:S02]  /*ebd0*/  LEA.HI.X.SX32 R12, R10, R0.reuse, 0x1, P6 ;  /* 0x000000000a0c7211 */ /* 0x081fe400030f0eff */
[----:B------:R-:W-:Y:S01]  /*ebe0*/  LEA.HI.X.SX32 R10, R9, R0, 0x1, P5 ;  /* 0x00000000090a7211 */ /* 0x000fe200028f0eff */
[----:B------:R-:W-:Y:S04]  /*ebf0*/  STL [R1+0x223c], R14 ;  /* 0x00223c0e01007387 */ /* 0x000fe80000100800 */
[----:B------:R-:W-:Y:S01]  /*ec00*/  STL [R1+0x2214], R12 ;  /* 0x0022140c01007387 */ /* 0x000fe20000100800 */
[----:B-1----:R-:W-:-:S05]  /*ec10*/  LEA R11, P6, R5, R13, 0x1 ;  /* 0x0000000d050b7211 */ /* 0x002fca00078c08ff */
[----:B------:R-:W-:Y:S04]  /*ec20*/  STL [R1+0x2240], R11 ;  /* 0x0022400b01007387 */ /* 0x000fe80000100800 */
[----:B------:R0:W-:Y:S01]  /*ec30*/  STL [R1+0x221c], R10 ;  /* 0x00221c0a01007387 */ /* 0x0001e20000100800 */
[-C--:B------:R-:W-:Y:S02]  /*ec40*/  LEA R9, P5, R4, R13.reuse, 0x1 ;  /* 0x0000000d04097211 */ /* 0x080fe400078a08ff */
[----:B0-----:R-:W-:-:S03]  /*ec50*/  LEA R10, P4, R22, R13, 0x1 ;  /* 0x0000000d160a7211 */ /* 0x001fc600078808ff */
[----:B------:R0:W-:Y:S04]  /*ec60*/  STL [R1+0x2244], R9 ;  /* 0x0022440901007387 */ /* 0x0001e80000100800 */
[----:B------:R1:W-:Y:S01]  /*ec70*/  STL [R1+0x2224], R8 ;  /* 0x0022240801007387 */ /* 0x0003e20000100800 */
[-C--:B0-----:R-:W-:Y:S02]  /*ec80*/  LEA.HI.X.SX32 R9, R7, R0.reuse, 0x1, P3 ;  /* 0x0000000007097211 */ /* 0x081fe400018f0eff */
[-C--:B------:R-:W-:Y:S02]  /*ec90*/  LEA.HI.X.SX32 R7, R27, R0.reuse, 0x1, P2 ;  /* 0x000000001b077211 */ /* 0x080fe400010f0eff */
[----:B-1----:R-:W-:Y:S01]  /*eca0*/  LEA R8, P3, R24, R13, 0x1 ;  /* 0x0000000d18087211 */ /* 0x002fe200078608ff */
[----:B------:R-:W-:Y:S04]  /*ecb0*/  STL [R1+0x2248], R10 ;  /* 0x0022480a01007387 */ /* 0x000fe80000100800 */
[----:B------:R-:W-:Y:S04]  /*ecc0*/  STL [R1+0x222c], R9 ;  /* 0x00222c0901007387 */ /* 0x000fe80000100800 */
[----:B------:R-:W-:Y:S04]  /*ecd0*/  STL [R1+0x1f74], R8 ;  /* 0x001f740801007387 */ /* 0x000fe80000100800 */
[----:B------:R0:W-:Y:S02]  /*ece0*/  STL [R1+0x1f5c], R7 ;  /* 0x001f5c0701007387 */ /* 0x0001e40000100800 */
[----:B0-----:R-:W-:-:S02]  /*ecf0*/  LEA.HI.X.SX32 R7, R6, R0, 0x1, P1 ;  /* 0x0000000006077211 */ /* 0x001fc400008f0eff */
[-C--:B------:R-:W-:Y:S02]  /*ed00*/  LEA.HI.X.SX32 R6, R2, R0.reuse, 0x1, P0 ;  /* 0x0000000002067211 */ /* 0x080fe400000f0eff */
[----:B------:R-:W3:Y:S01]  /*ed10*/  LDL.LU R2, [R1+0x2390] ;  /* 0x0023900001027983 */ /* 0x000ee20000300800 */
[----:B------:R-:W-:Y:S01]  /*ed20*/  IMAD.MOV.U32 R27, RZ, RZ, c[0x0][0x188] ;  /* 0x00006200ff1b7624 */ /* 0x000fe200078e00ff */
[----:B------:R-:W-:Y:S02]  /*ed30*/  LEA.HI.X.SX32 R5, R5, R0, 0x1, P6 ;  /* 0x0000000005057211 */ /* 0x000fe400030f0eff */
[----:B------:R0:W-:Y:S01]  /*ed40*/  STL [R1+0x1f60], R7 ;  /* 0x001f600701007387 */ /* 0x0001e20000100800 */
[----:B------:R-:W-:Y:S01]  /*ed50*/  IMAD R27, R27, 0x3f, RZ ;  /* 0x0000003f1b1b7824 */ /* 0x000fe200078e02ff */
[C---:B--2---:R-:W-:Y:S02]  /*ed60*/  LEA R16, P2, R26.reuse, c[0x0][0x160], 0x1 ;  /* 0x000058001a107a11 */ /* 0x044fe400078408ff */
[----:B------:R1:W-:Y:S02]  /*ed70*/  STL [R1+0x1f64], R6 ;  /* 0x001f640601007387 */ /* 0x0003e40000100800 */
[----:B------:R-:W-:-:S02]  /*ed80*/  LEA.HI.X.SX32 R17, R26, c[0x0][0x164], 0x1, P2 ;  /* 0x000059001a117a11 */ /* 0x000fc400010f0eff */
[----:B------:R2:W-:Y:S01]  /*ed90*/  STL [R1+0x1f68], R5 ;  /* 0x001f680501007387 */ /* 0x0005e20000100800 */
[-C--:B0-----:R-:W-:Y:S02]  /*eda0*/  LEA.HI.X.SX32 R7, R4, R0.reuse, 0x1, P5 ;  /* 0x0000000004077211 */ /* 0x081fe400028f0eff */
[-C--:B-1----:R-:W-:Y:S02]  /*edb0*/  LEA.HI.X.SX32 R6, R22, R0.reuse, 0x1, P4 ;  /* 0x0000000016067211 */ /* 0x082fe400020f0eff */
[----:B------:R-:W-:Y:S01]  /*edc0*/  LEA.HI.X.SX32 R0, R24, R0, 0x1, P3 ;  /* 0x0000000018007211 */ /* 0x000fe200018f0eff */
[----:B--2---:R-:W-:Y:S01]  /*edd0*/  IMAD.WIDE R4, R27, 0x2, R28 ;  /* 0x000000021b047825 */ /* 0x004fe200078e021c */
[----:B------:R-:W-:Y:S04]  /*ede0*/  STL [R1+0x1f6c], R7 ;  /* 0x001f6c0701007387 */ /* 0x000fe80000100800 */
[----:B------:R0:W-:Y:S01]  /*edf0*/  STL [R1+0x1f70], R6 ;  /* 0x001f700601007387 */ /* 0x0001e20000100800 */
[----:B------:R-:W-:-:S03]  /*ee00*/  IMAD.MOV.U32 R26, RZ, RZ, c[0x0][0x188] ;  /* 0x00006200ff1a7624 */ /* 0x000fc600078e00ff */
[----:B------:R1:W-:Y:S04]  /*ee10*/  STL [R1+0x1778], R0 ;  /* 0x0017780001007387 */ /* 0x0003e80000100800 */
[----:B------:R-:W-:Y:S01]  /*ee20*/  STL [R1+0x1f54], R4 ;  /* 0x001f540401007387 */ /* 0x000fe20000100800 */
[----:B0-----:R-:W-:-:S03]  /*ee30*/  IMAD.WIDE R6, R27, 0x2, R16 ;  /* 0x000000021b067825 */ /* 0x001fc600078e0210 */
[----:B------:R0:W-:Y:S04]  /*ee40*/  STL [R1+0x1f50], R5 ;  /* 0x001f500501007387 */ /* 0x0001e80000100800 */
[----:B------:R-:W-:Y:S01]  /*ee50*/  STL.64 [R1+0x1748], R16 ;  /* 0x0017481001007387 */ /* 0x000fe20000100a00 */
[----:B-1----:R-:W-:Y:S01]  /*ee60*/  IMAD R0, R26, 0x3e, RZ ;  /* 0x0000003e1a007824 */ /* 0x002fe200078e02ff */
[----:B----4-:R-:W-:-:S04]  /*ee70*/  LEA R12, P0, R3, c[0x0][0x160], 0x1 ;  /* 0x00005800030c7a11 */ /* 0x010fc800078008ff */
[----:B------:R-:W-:-:S05]  /*ee80*/  LEA.HI.X.SX32 R13, R3, c[0x0][0x164], 0x1, P0 ;  /* 0x00005900030d7a11 */ /* 0x000fca00000f0eff */
[----:B0-----:R-:W-:-:S04]  /*ee90*/  IMAD.WIDE R4, R27, 0x2, R12 ;  /* 0x000000021b047825 */ /* 0x001fc800078e020c */
[----:B------:R-:W-:Y:S01]  /*eea0*/  IMAD R3, R26, 0x3d, RZ ;  /* 0x0000003d1a037824 */ /* 0x000fe200078e02ff */
[----:B---3--:R-:W-:-:S04]  /*eeb0*/  LEA R14, P1, R2, c[0x0][0x160], 0x1 ;  /* 0x00005800020e7a11 */ /* 0x008fc800078208ff */
[----:B------:R-:W-:Y:S02]  /*eec0*/  LEA.HI.X.SX32 R15, R2, c[0x0][0x164], 0x1, P1 ;  /* 0x00005900020f7a11 */ /* 0x000fe400008f0eff */
[----:B------:R0:W5:Y:S03]  /*eed0*/  LDL.LU R2, [R1+0x238c] ;  /* 0x00238c0001027983 */ /* 0x0001660000300800 */
[----:B------:R-:W-:Y:S01]  /*eee0*/  IMAD.WIDE R8, R27, 0x2, R14 ;  /* 0x000000021b087825 */ /* 0x000fe200078e020e */
[----:B------:R-:W-:Y:S04]  /*eef0*/  STL.64 [R1+0x1758], R12 ;  /* 0x0017580c01007387 */ /* 0x000fe80000100a00 */
[----:B------:R-:W-:Y:S04]  /*ef00*/  STL.64 [R1+0x1750], R14 ;  /* 0x0017500e01007387 */ /* 0x000fe80000100a00 */
[----:B------:R-:W-:Y:S04]  /*ef10*/  STL [R1+0x1f58], R6 ;  /* 0x001f580601007387 */ /* 0x000fe80000100800 */
[----:B------:R1:W-:Y:S04]  /*ef20*/  STL [R1+0x1f48], R7 ;  /* 0x001f480701007387 */ /* 0x0003e80000100800 */
[----:B------:R-:W-:Y:S04]  /*ef30*/  STL [R1+0x1f4c], R8 ;  /* 0x001f4c0801007387 */ /* 0x000fe80000100800 */
[----:B------:R2:W-:Y:S01]  /*ef40*/  STL [R1+0x1f30], R9 ;  /* 0x001f300901007387 */ /* 0x0005e20000100800 */
[----:B-1----:R-:W-:-:S03]  /*ef50*/  IMAD.WIDE R6, R0, 0x2, R28 ;  /* 0x0000000200067825 */ /* 0x002fc600078e021c */
[----:B------:R-:W-:Y:S04]  /*ef60*/  STL [R1+0x1f44], R4 ;  /* 0x001f440401007387 */ /* 0x000fe80000100800 */
[----:B------:R1:W-:Y:S01]  /*ef70*/  STL [R1+0x1f3c], R5 ;  /* 0x001f3c0501007387 */ /* 0x0003e20000100800 */
[----:B--2---:R-:W-:-:S03]  /*ef80*/  IMAD.WIDE R8, R0, 0x2, R14 ;  /* 0x0000000200087825 */ /* 0x004fc600078e020e */
[----:B------:R-:W-:Y:S01]  /*ef90*/  STL [R1+0x1f40], R6 ;  /* 0x001f400601007387 */ /* 0x000fe20000100800 */
[----:B-1----:R-:W-:-:S03]  /*efa0*/  IMAD.WIDE R4, R0, 0x2, R16 ;  /* 0x0000000200047825 */ /* 0x002fc600078e0210 */
[----:B------:R1:W-:Y:S04]  /*efb0*/  STL [R1+0x1f34], R7 ;  /* 0x001f340701007387 */ /* 0x0003e80000100800 */
[----:B------:R-:W-:Y:S04]  /*efc0*/  STL [R1+0x1f38], R4 ;  /* 0x001f380401007387 */ /* 0x000fe80000100800 */
[----:B------:R2:W-:Y:S01]  /*efd0*/  STL [R1+0x1f28], R5 ;  /* 0x001f280501007387 */ /* 0x0005e20000100800 */
[----:B-1----:R-:W-:-:S03]  /*efe0*/  IMAD.WIDE R6, R0, 0x2, R12 ;  /* 0x0000000200067825 */ /* 0x002fc600078e020c */
[----:B------:R-:W-:Y:S04]  /*eff0*/  STL [R1+0x1f2c], R8 ;  /* 0x001f2c0801007387 */ /* 0x000fe80000100800 */
[----:B------:R1:W-:Y:S01]  /*f000*/  STL [R1+0x1f10], R9 ;  /* 0x001f100901007387 */ /* 0x0003e20000100800 */
[----:B--2---:R-:W-:-:S03]  /*f010*/  IMAD.WIDE R4, R3, 0x2, R28 ;  /* 0x0000000203047825 */ /* 0x004fc600078e021c */
[----:B------:R-:W-:Y:S04]  /*f020*/  STL [R1+0x1f24], R6 ;  /* 0x001f240601007387 */ /* 0x000fe80000100800 */
[----:B------:R2:W-:Y:S01]  /*f030*/  STL [R1+0x1f1c], R7 ;  /* 0x001f1c0701007387 */ /* 0x0005e20000100800 */
[----:B-1----:R-:W-:-:S03]  /*f040*/  IMAD.WIDE R8, R3, 0x2, R14 ;  /* 0x0000000203087825 */ /* 0x002fc600078e020e */
[----:B------:R-:W-:Y:S01]  /*f050*/  STL [R1+0x1f20], R4 ;  /* 0x001f200401007387 */ /* 0x000fe20000100800 */
[----:B------:R-:W-:Y:S02]  /*f060*/  IMAD R0, R26, 0x3c, RZ ;  /* 0x0000003c1a007824 */ /* 0x000fe400078e02ff */
[C---:B--2---:R-:W-:Y:S01]  /*f070*/  IMAD.WIDE R6, R3.reuse, 0x2, R16 ;  /* 0x0000000203067825 */ /* 0x044fe200078e0210 */
        /* <DEDUP_REMOVED lines=165> */
[----:B------:R-:W-:Y:S02]  /*fad0*/  IMAD R3, R26, 0x2f, RZ ;  /* 0x0000002f1a037824 */ /* 0x000fe400078e02ff */
[C---:B-1----:R-:W-:Y:S01]  /*fae0*/  IMAD.WIDE R8, R0.reuse, 0x2, R14 ;  /* 0x0000000200087825 */ /* 0x042fe200078e020e */
[----:B------:R-:W-:Y:S03]  /*faf0*/  STL [R1+0x1d80], R6 ;  /* 0x001d800601007387 */ /* 0x000fe60000100800 */
        /* <DEDUP_REMOVED lines=10> */
[----:B------:R-:W-:-:S03]  /*fba0*/  IMAD R0, R26, 0x2e, RZ ;  /* 0x0000002e1a007824 */ /* 0x000fc600078e02ff */
[----:B------:R-:W-:Y:S01]  /*fbb0*/  STL [R1+0x1d60], R4 ;  /* 0x001d600401007387 */ /* 0x000fe20000100800 */
[----:B-1----:R-:W-:-:S03]  /*fbc0*/  IMAD.WIDE R8, R3, 0x2, R12 ;  /* 0x0000000203087825 */ /* 0x002fc600078e020c */
[----:B------:R1:W-:Y:S01]  /*fbd0*/  STL [R1+0x1d54], R5 ;  /* 0x001d540501007387 */ /* 0x0003e20000100800 */
[----:B--2---:R-:W-:-:S05]  /*fbe0*/  IMAD.WIDE R6, R3, 0x2, R16 ;  /* 0x0000000203067825 */ /* 0x004fca00078e0210 */
        /* <DEDUP_REMOVED lines=10> */
[----:B------:R-:W-:-:S03]  /*fc90*/  IMAD R3, R26, 0x2d, RZ ;  /* 0x0000002d1a037824 */ /* 0x000fc600078e02ff */
[----:B------:R2:W-:Y:S01]  /*fca0*/  STL [R1+0x1790], R7 ;  /* 0x0017900701007387 */ /* 0x0005e20000100800 */
[----:B-1----:R-:W-:-:S03]  /*fcb0*/  IMAD.WIDE R8, R0, 0x2, R12 ;  /* 0x0000000200087825 */ /* 0x002fc600078e020c */
[----:B------:R-:W-:Y:S01]  /*fcc0*/  STL [R1+0x179c], R4 ;  /* 0x00179c0401007387 */ /* 0x000fe20000100800 */
[----:B------:R-:W-:-:S04]  /*fcd0*/  IMAD.WIDE R10, R3, 0x2, R28 ;  /* 0x00000002030a7825 */ /* 0x000fc800078e021c */
[----:B--2---:R-:W-:Y:S01]  /*fce0*/  IMAD.WIDE R6, R0, 0x2, R14 ;  /* 0x0000000200067825 */ /* 0x004fe200078e020e */
[----:B------:R1:W-:Y:S04]  /*fcf0*/  STL [R1+0x1798], R5 ;  /* 0x0017980501007387 */ /* 0x0003e80000100800 */
[----:B------:R-:W-:Y:S01]  /*fd00*/  STL [R1+0x17a4], R6 ;  /* 0x0017a40601007387 */ /* 0x000fe20000100800 */
[----:B------:R-:W-:-:S03]  /*fd10*/  IMAD R0, R26, 0x2c, RZ ;  /* 0x0000002c1a007824 */ /* 0x000fc600078e02ff */
        /* <DEDUP_REMOVED lines=155> */
[----:B------:R-:W-:-:S03]  /*106d0*/  IMAD.SHL.U32 R0, R26, 0x20, RZ ;  /* 0x000000201a007824 */ /* 0x000fc600078e00ff */
        /* <DEDUP_REMOVED lines=394> */
[----:B------:R2:W-:Y:S04]  /*11f80*/  STL [R1+0x1cf4], R10 ;  /* 0x001cf40a01007387 */ /* 0x0005e80000100800 */
[----:B------:R-:W-:Y:S01]  /*11f90*/  STL [R1+0x1cf0], R11 ;  /* 0x001cf00b01007387 */ /* 0x000fe20000100800 */
[----:B-1----:R-:W-:-:S03]  /*11fa0*/  IMAD.WIDE R8, R3, 0x2, R12 ;  /* 0x0000000203087825 */ /* 0x002fc600078e020c */
[----:B------:R-:W-:Y:S01]  /*11fb0*/  STL [R1+0x1cfc], R4 ;  /* 0x001cfc0401007387 */ /* 0x000fe20000100800 */
[----:B--2---:R-:W-:-:S03]  /*11fc0*/  IMAD.SHL.U32 R10, R26, 0x2, RZ ;  /* 0x000000021a0a7824 */ /* 0x004fc600078e00ff */
[----:B------:R1:W-:Y:S04]  /*11fd0*/  STL [R1+0x1cf8], R5 ;  /* 0x001cf80501007387 */ /* 0x0003e80000100800 */
[----:B------:R-:W-:Y:S04]  /*11fe0*/  STL [R1+0x1d04], R6 ;  /* 0x001d040601007387 */ /* 0x000fe80000100800 */
[----:B------:R2:W-:Y:S01]  /*11ff0*/  STL [R1+0x1d00], R7 ;  /* 0x001d000701007387 */ /* 0x0005e20000100800 */
[----:B-1----:R-:W-:-:S03]  /*12000*/  IMAD.WIDE R4, R10, 0x2, R28 ;  /* 0x000000020a047825 */ /* 0x002fc600078e021c */
[----:B------:R-:W-:Y:S04]  /*12010*/  STL [R1+0x1d0c], R8 ;  /* 0x001d0c0801007387 */ /* 0x000fe80000100800 */
[----:B------:R-:W-:Y:S04]  /*12020*/  STL [R1+0x1d08], R9 ;  /* 0x001d080901007387 */ /* 0x000fe80000100800 */
[----:B------:R-:W-:Y:S04]  /*12030*/  STL [R1+0x1d14], R4 ;  /* 0x001d140401007387 */ /* 0x000fe80000100800 */
[----:B------:R1:W-:Y:S01]  /*12040*/  STL [R1+0x1d10], R5 ;  /* 0x001d100501007387 */ /* 0x0003e20000100800 */
[----:B--2---:R-:W-:-:S04]  /*12050*/  IMAD.WIDE R6, R10, 0x2, R16 ;  /* 0x000000020a067825 */ /* 0x004fc800078e0210 */
[----:B-1----:R-:W-:Y:S02]  /*12060*/  IMAD.WIDE R4, R26, 0x2, R28 ;  /* 0x000000021a047825 */ /* 0x002fe400078e021c */
[----:B------:R-:W1:Y:S02]  /*12070*/  S2R R28, SR_TID.X ;  /* 0x00000000001c7919 */ /* 0x000e640000002100 */
[C---:B------:R-:W-:Y:S02]  /*12080*/  IMAD.WIDE R8, R10.reuse, 0x2, R14 ;  /* 0x000000020a087825 */ /* 0x040fe400078e020e */
[----:B------:R-:W-:Y:S02]  /*12090*/  STL [R1+0x1d1c], R6 ;  /* 0x001d1c0601007387 */ /* 0x000fe40000100800 */
[----:B------:R-:W-:Y:S02]  /*120a0*/  IMAD.WIDE R10, R10, 0x2, R12 ;  /* 0x000000020a0a7825 */ /* 0x000fe400078e020c */
[----:B------:R2:W-:Y:S04]  /*120b0*/  STL [R1+0x1d18], R7 ;  /* 0x001d180701007387 */ /* 0x0005e80000100800 */
[----:B------:R-:W-:Y:S04]  /*120c0*/  STL [R1+0x1d24], R8 ;  /* 0x001d240801007387 */ /* 0x000fe80000100800 */
[----:B------:R3:W-:Y:S01]  /*120d0*/  STL [R1+0x1d20], R9 ;  /* 0x001d200901007387 */ /* 0x0007e20000100800 */
[----:B--2---:R-:W-:-:S03]  /*120e0*/  IMAD.WIDE R6, R26, 0x2, R16 ;  /* 0x000000021a067825 */ /* 0x004fc600078e0210 */
[----:B------:R-:W-:Y:S04]  /*120f0*/  STL [R1+0x1d2c], R10 ;  /* 0x001d2c0a01007387 */ /* 0x000fe80000100800 */
[----:B------:R-:W-:Y:S01]  /*12100*/  STL [R1+0x1d28], R11 ;  /* 0x001d280b01007387 */ /* 0x000fe20000100800 */
[----:B---3--:R-:W-:-:S03]  /*12110*/  IMAD.WIDE R8, R26, 0x2, R14 ;  /* 0x000000021a087825 */ /* 0x008fc600078e020e */
[----:B------:R-:W-:Y:S04]  /*12120*/  STL [R1+0x1d34], R4 ;  /* 0x001d340401007387 */ /* 0x000fe80000100800 */
[----:B------:R2:W-:Y:S04]  /*12130*/  STL [R1+0x1d30], R5 ;  /* 0x001d300501007387 */ /* 0x0005e80000100800 */
[----:B------:R1:W-:Y:S04]  /*12140*/  STL [R1+0x1d3c], R6 ;  /* 0x001d3c0601007387 */ /* 0x0003e80000100800 */
[----:B------:R-:W-:Y:S01]  /*12150*/  STL [R1+0x1d38], R7 ;  /* 0x001d380701007387 */ /* 0x000fe20000100800 */
[----:B--2---:R-:W-:-:S03]  /*12160*/  IMAD.WIDE R4, R26, 0x2, R12 ;  /* 0x000000021a047825 */ /* 0x004fc600078e020c */
[----:B------:R-:W-:Y:S04]  /*12170*/  STL [R1+0x1d44], R8 ;  /* 0x001d440801007387 */ /* 0x000fe80000100800 */
[----:B------:R-:W-:Y:S01]  /*12180*/  STL [R1+0x1d40], R9 ;  /* 0x001d400901007387 */ /* 0x000fe20000100800 */
[----:B-1----:R-:W-:-:S03]  /*12190*/  IMAD.SHL.U32 R6, R28, 0x200, RZ ;  /* 0x000002001c067824 */ /* 0x002fc600078e00ff */
[----:B------:R1:W-:Y:S04]  /*121a0*/  STL [R1+0x1d4c], R4 ;  /* 0x001d4c0401007387 */ /* 0x0003e80000100800 */
[----:B------:R0:W-:Y:S04]  /*121b0*/  STL [R1+0x1d48], R5 ;  /* 0x001d480501007387 */ /* 0x0001e80000100800 */
[----:B------:R0:W-:Y:S01]  /*121c0*/  STL [R1+0x1774], RZ ;  /* 0x001774ff01007387 */ /* 0x0001e20000100800 */
[----:B-1----:R-:W-:-:S03]  /*121d0*/  IMAD.SHL.U32 R4, R28, 0x20, RZ ;  /* 0x000000201c047824 */ /* 0x002fc600078e00ff */
[----:B------:R0:W-:Y:S04]  /*121e0*/  STL [R1+0x2384], R6 ;  /* 0x0023840601007387 */ /* 0x0001e80000100800 */
[----:B------:R0:W-:Y:S04]  /*121f0*/  STL [R1+0x2388], R4 ;  /* 0x0023880401007387 */ /* 0x0001e80000100800 */
        /* <DEDUP_REMOVED lines=928> */
[----:B------:R-:W-:Y:S01]  /*15c00*/  LOP3.LUT R27, R28, 0x7f, RZ, 0xc0, !PT ;  /* 0x0000007f1c1b7812 */ /* 0x000fe200078ec0ff */
[----:B------:R-:W-:Y:S01]  /*15c10*/  IMAD.SHL.U32 R3, R26, 0x40, RZ ;  /* 0x000000401a037824 */ /* 0x000fe200078e00ff */
[----:B------:R-:W-:-:S02]  /*15c20*/  ULDC UR4, c[0x0][0x18c] ;  /* 0x0000630000047ab9 */ /* 0x000fc40000000800 */
[----:B------:R-:W-:Y:S01]  /*15c30*/  USHF.L.U32 UR4, UR4, 0x6, URZ ;  /* 0x0000000604047899 */ /* 0x000fe2000800063f */
[----:B------:R-:W-:Y:S01]  /*15c40*/  IMAD.SHL.U32 R28, R27, 0x2, RZ ;  /* 0x000000021b1c7824 */ /* 0x000fe200078e00ff */
[----:B------:R-:W-:Y:S02]  /*15c50*/  SHF.R.S32.HI R0, RZ, 0x1f, R3 ;  /* 0x0000001fff007819 */ /* 0x000fe40000011403 */
[----:B------:R-:W-:Y:S02]  /*15c60*/  USHF.R.S32.HI UR5, URZ, 0x1f, UR4 ;  /* 0x0000001f3f057899 */ /* 0x000fe40008011404 */
[----:B0-----:R-:W2:Y:S04]  /*15c70*/  LDL.LU R29, [R1+0x318] ;  /* 0x00031800011d7983 */ /* 0x001ea80000300800 */
[----:B------:R-:W3:Y:S04]  /*15c80*/  LDL.LU R27, [R1+0x31c] ;  /* 0x00031c00011b7983 */ /* 0x000ee80000300800 */
[----:B------:R-:W4:Y:S01]  /*15c90*/  LDL.LU R26, [R1+0x314] ;  /* 0x00031400011a7983 */ /* 0x000f220000300800 */
[----:B------:R-:W-:Y:S01]  /*15ca0*/  SHF.L.U64.HI R0, R3, 0x1, R0 ;  /* 0x0000000103007819 */ /* 0x000fe20000010200 */
[----:B------:R-:W-:-:S02]  /*15cb0*/  USHF.L.U32 UR8, UR4, 0x1, URZ ;  /* 0x0000000104087899 */ /* 0x000fc4000800063f */
[----:B------:R-:W-:Y:S01]  /*15cc0*/  USHF.L.U64.HI UR5, UR4, 0x1, UR5 ;  /* 0x0000000104057899 */ /* 0x000fe20008010205 */
[----:B--2---:R-:W-:Y:S02]  /*15cd0*/  SHF.R.S32.HI R5, RZ, 0x6, R29 ;  /* 0x00000006ff057819 */ /* 0x004fe4000001141d */
[----:B---3--:R-:W-:-:S03]  /*15ce0*/  LOP3.LUT R3, R27, 0x400, R4, 0xf8, !PT ;  /* 0x000004001b037812 */ /* 0x008fc600078ef804 */
[----:B------:R0:W-:Y:S01]  /*15cf0*/  STL [R1+0x2380], R5 ;  /* 0x0023800501007387 */ /* 0x0001e20000100800 */
[----:B------:R-:W-:Y:S02]  /*15d00*/  LOP3.LUT R4, R28, 0x20, RZ, 0x3c, !PT ;  /* 0x000000201c047812 */ /* 0x000fe400078e3cff */
[----:B----4-:R-:W-:Y:S01]  /*15d10*/  LOP3.LUT R29, R26, 0x2000, R6, 0xf8, !PT ;  /* 0x000020001a1d7812 */ /* 0x010fe200078ef806 */
[----:B------:R-:W-:Y:S01]  /*15d20*/  STL [R1+0x370], RZ ;  /* 0x000370ff01007387 */ /* 0x000fe20000100800 */
[C---:B------:R-:W-:Y:S02]  /*15d30*/  LOP3.LUT R6, R28.reuse, 0x30, RZ, 0x3c, !PT ;  /* 0x000000301c067812 */ /* 0x040fe400078e3cff */
[C---:B------:R-:W-:Y:S01]  /*15d40*/  LOP3.LUT R4, R28.reuse, 0x50, RZ, 0x3c, !PT ;  /* 0x000000501c047812 */ /* 0x040fe200078e3cff */
[----:B------:R-:W-:Y:S01]  /*15d50*/  STL [R1+0x374], RZ ;  /* 0x000374ff01007387 */ /* 0x000fe20000100800 */
[----:B------:R-:W-:Y:S02]  /*15d60*/  LOP3.LUT R6, R28, 0x60, RZ, 0x3c, !PT ;  /* 0x000000601c067812 */ /* 0x000fe400078e3cff */
[C---:B-----5:R-:W-:Y:S01]  /*15d70*/  LOP3.LUT R4, R2.reuse, 0x20, RZ, 0x3c, !PT ;  /* 0x0000002002047812 */ /* 0x060fe200078e3cff */
[----:B------:R1:W-:Y:S01]  /*15d80*/  STL [R1+0x1744], R3 ;  /* 0x0017440301007387 */ /* 0x0003e20000100800 */
[----:B------:R-:W-:-:S02]  /*15d90*/  LOP3.LUT R6, R2, 0x40, RZ, 0x3c, !PT ;  /* 0x0000004002067812 */ /* 0x000fc400078e3cff */
[----:B------:R-:W-:Y:S01]  /*15da0*/  LOP3.LUT R4, R3, 0x40, RZ, 0x3c, !PT ;  /* 0x0000004003047812 */ /* 0x000fe200078e3cff */
[----:B------:R2:W-:Y:S01]  /*15db0*/  STL [R1+0x378], RZ ;  /* 0x000378ff01007387 */ /* 0x0005e20000100800 */
[C---:B0-----:R-:W-:Y:S02]  /*15dc0*/  LOP3.LUT R5, R28.reuse, 0x10, RZ, 0x3c, !PT ;  /* 0x000000101c057812 */ /* 0x041fe400078e3cff */
[C---:B------:R-:W-:Y:S01]  /*15dd0*/  LOP3.LUT R5, R28.reuse, 0x40, RZ, 0x3c, !PT ;  /* 0x000000401c057812 */ /* 0x040fe200078e3cff */
[----:B------:R2:W-:Y:S01]  /*15de0*/  STL [R1+0x37c], RZ ;  /* 0x00037cff01007387 */ /* 0x0005e20000100800 */
[----:B------:R-:W-:Y:S02]  /*15df0*/  LOP3.LUT R5, R28, 0x70, RZ, 0x3c, !PT ;  /* 0x000000701c057812 */ /* 0x000fe400078e3cff */
[----:B-1----:R-:W-:Y:S01]  /*15e00*/  LOP3.LUT R3, R29, 0x40, RZ, 0x3c, !PT ;  /* 0x000000401d037812 */ /* 0x002fe200078e3cff */
[----:B------:R2:W-:Y:S01]  /*15e10*/  STL [R1+0x360], RZ ;  /* 0x000360ff01007387 */ /* 0x0005e20000100800 */
[----:B------:R-:W-:-:S03]  /*15e20*/  LOP3.LUT R5, R2, 0x60, RZ, 0x3c, !PT ;  /* 0x0000006002057812 */ /* 0x000fc600078e3cff */
        /* <DEDUP_REMOVED lines=91> */
[----:B------:R2:W-:Y:S04]  /*163e0*/  STL [R1+0x235c], R6 ;  /* 0x00235c0601007387 */ /* 0x0005e80000100800 */
[----:B------:R2:W-:Y:S04]  /*163f0*/  STL [R1+0x1730], R3 ;  /* 0x0017300301007387 */ /* 0x0005e80000100800 */
[----:B------:R2:W-:Y:S02]  /*16400*/  STL [R1+0x1764], R4 ;  /* 0x0017640401007387 */ /* 0x0005e40000100800 */
.L_x_3:
[----:B--2--5:R-:W2:Y:S04]  /*16410*/  LDL.64 R4, [R1+0x1758] ;  /* 0x0017580001047983 */ /* 0x024ea80000100a00 */
[----:B--2---:R0:W-:Y:S04]  /*16420*/  STL [R1+0x709c], R5 ;  /* 0x00709c0501007387 */ /* 0x0041e80000100800 */
[----:B0-----:R-:W2:Y:S01]  /*16430*/  LDL R5, [R1+0x1774] ;  /* 0x0017740001057983 */ /* 0x001ea20000100800 */
[----:B------:R-:W-:-:S03]  /*16440*/  IMAD.MOV.U32 R3, RZ, RZ, -0x40 ;  /* 0xffffffc0ff037424 */ /* 0x000fc600078e00ff */
[----:B------:R-:W-:Y:S04]  /*16450*/  STL [R1+0x6db4], R28 ;  /* 0x006db41c01007387 */ /* 0x000fe80000100800 */
        /* <DEDUP_REMOVED lines=73> */
[----:B------:R-:W-:Y:S01]  /*168f0*/  STL [R1+0x6f2c], R28 ;  /* 0x006f2c1c01007387 */ /* 0x000fe20000100800 */
[----:B--2---:R-:W-:-:S03]  /*16900*/  IMAD R3, R5, R3, c[0x0][0x180] ;  /* 0x0000600005037624 */ /* 0x004fc600078e0203 */
        /* <DEDUP_REMOVED lines=111> */
[----:B------:R0:W-:Y:S04]  /*17000*/  STL [R1+0x7098], R27 ;  /* 0x0070981b01007387 */ /* 0x0001e80000100800 */
        /* <DEDUP_REMOVED lines=127> */
[----:B------:R-:W2:Y:S01]  /*17800*/  LDL.LU R5, [R1+0x709c] ;  /* 0x00709c0001057983 */ /* 0x000ea20000300800 */
[----:B------:R-:W-:-:S02]  /*17810*/  ISETP.GT.AND P0, PT, R3, RZ, PT ;  /* 0x000000ff0300720c */ /* 0x000fc40003f04270 */
[----:B0-----:R-:W-:Y:S02]  /*17820*/  PRMT R27, RZ, 0x7610, R27 ;  /* 0x00007610ff1b7816 */ /* 0x001fe4000000001b */
[----:B------:R-:W-:Y:S02]  /*17830*/  PRMT R28, RZ, 0x7610, R28 ;  /* 0x00007610ff1c7816 */ /* 0x000fe4000000001c */
[----:B------:R-:W-:-:S07]  /*17840*/  ISETP.GT.AND P1, PT, R3, 0x1, PT ;  /* 0x000000010300780c */ /* 0x000fce0003f24270 */
[----:B--2---:R-:W2:Y:S04]  /*17850*/  @P0 LDG.E.U16 R27, [R4.64] ;  /* 0x00000006041b0981 */ /* 0x004ea8000c1e1500 */
[----:B--2---:R0:W-:Y:S04]  /*17860*/  STL [R1+0xc08], R27 ;  /* 0x000c081b01007387 */ /* 0x0041e80000100800 */
[----:B0-----:R-:W2:Y:S04]  /*17870*/  LDL.LU R27, [R1+0x7098] ;  /* 0x00709800011b7983 */ /* 0x001ea80000300800 */
[----:B------:R-:W3:Y:S01]  /*17880*/  LDL.64 R4, [R1+0x1750] ;  /* 0x0017500001047983 */ /* 0x000ee20000100a00 */
[----:B--2---:R-:W-:-:S03]  /*17890*/  PRMT R27, RZ, 0x7610, R27 ;  /* 0x00007610ff1b7816 */ /* 0x004fc6000000001b */
[----:B---3--:R-:W2:Y:S04]  /*178a0*/  @P0 LDG.E.U16 R28, [R4.64] ;  /* 0x00000006041c0981 */ /* 0x008ea8000c1e1500 */
        /* <DEDUP_REMOVED lines=12> */
[----:B------:R-:W3:Y:S04]  /*17970*/  LDL R4, [R1+0x1d48] ;  /* 0x001d480001047983 */ /* 0x000ee80000100800 */
[----:B------:R-:W3:Y:S01]  /*17980*/  LDL R5, [R1+0x1d4c] ;  /* 0x001d4c0001057983 */ /* 0x000ee20000100800 */
[----:B------:R-:W-:-:S02]  /*17990*/  ISETP.GT.AND P0, PT, R3, 0x2, PT ;  /* 0x000000020300780c */ /* 0x000fc40003f04270 */
[----:B--2---:R-:W-:Y:S02]  /*179a0*/  PRMT R28, RZ, 0x7610, R28 ;  /* 0x00007610ff1c7816 */ /* 0x004fe4000000001c */
[----:B---3--:R-:W-:-:S04]  /*179b0*/  @P1 LOP3.LUT R5, R5, R4, RZ, 0x3c, !PT ;  /* 0x0000000405051212 */ /* 0x008fc800078e3cff */
[----:B------:R-:W-:-:S04]  /*179c0*/  @P1 LOP3.LUT R4, R5, R4, RZ, 0x3c, !PT ;  /* 0x0000000405041212 */ /* 0x000fc800078e3cff */
[----:B------:R-:W-:-:S05]  /*179d0*/  @P1 LOP3.LUT R5, R5, R4, RZ, 0x3c, !PT ;  /* 0x0000000405051212 */ /* 0x000fca00078e3cff */
[----:B------:R-:W2:Y:S04]  /*179e0*/  @P1 LDG.E.U16 R27, [R4.64] ;  /* 0x00000006041b1981 */ /* 0x000ea8000c1e1500 */
[----:B--2---:R0:W-:Y:S04]  /*179f0*/  STL [R1+0xbf8], R27 ;  /* 0x000bf81b01007387 */ /* 0x0041e80000100800 */
[----:B0-----:R-:W2:Y:S04]  /*17a00*/  LDL.LU R27, [R1+0x7088] ;  /* 0x00708800011b7983 */ /* 0x001ea80000300800 */
[----:B------:R-:W3:Y:S04]  /*17a10*/  LDL R4, [R1+0x1d40] ;  /* 0x001d400001047983 */ /* 0x000ee80000100800 */
[----:B------:R-:W3:Y:S01]  /*17a20*/  LDL R5, [R1+0x1d44] ;  /* 0x001d440001057983 */ /* 0x000ee20000100800 */
[----:B--2---:R-:W-:-:S02]  /*17a30*/  PRMT R27, RZ, 0x7610, R27 ;  /* 0x00007610ff1b7816 */ /* 0x004fc4000000001b */
        /* <DEDUP_REMOVED lines=470> */
[----:B------:R-:W-:-:S02]  /*197a0*/  PRMT R0, RZ, 0x7610, R0 ;  /* 0x00007610ff007816 */ /* 0x000fc40000000000 */
[----:B------:R-:W-:Y:S02]  /*197b0*/  ISETP.GT.AND P1, PT, R3, 0xf, PT ;  /* 0x0000000f0300780c */ /* 0x000fe40003f24270 */
        /* <DEDUP_REMOVED lines=8> */
[----:B------:R-:W3:Y:S02]  /*19840*/  LDL R5, [R1+0x1ba4] ;  /* 0x001ba40001057983 */ /* 0x000ee40000100800 */
[----:B---3--:R-:W-:-:S04]  /*19850*/  @P0 LOP3.LUT R5, R5, R4, RZ, 0x3c, !PT ;  /* 0x0000000405050212 */ /* 0x008fc800078e3cff */
[----:B------:R-:W-:-:S04]  /*19860*/  @P0 LOP3.LUT R4, R5, R4, RZ, 0x3c, !PT ;  /* 0x0000000405040212 */ /* 0x000fc800078e3cff */
[----:B------:R-:W-:-:S05]  /*19870*/  @P0 LOP3.LUT R5, R5, R4, RZ, 0x3c, !PT ;  /* 0x0000000405050212 */ /* 0x000fca00078e3cff */
[----:B------:R-:W3:Y:S04]  /*19880*/  @P0 LDG.E.U16 R28, [R4.64] ;  /* 0x00000006041c0981 */ /* 0x000ee8000c1e1500 */
[----:B---3--:R0:W-:Y:S04]  /*19890*/  STL [R1+0xb10], R28 ;  /* 0x000b101c01007387 */ /* 0x0081e80000100800 */
[----:B0-----:R-:W3:Y:S04]  /*198a0*/  LDL.LU R28, [R1+0x6fb4] ;  /* 0x006fb400011c7983 */ /* 0x001ee80000300800 */
[----:B------:R-:W4:Y:S04]  /*198b0*/  LDL R4, [R1+0x1b98] ;  /* 0x001b980001047983 */ /* 0x000f280000100800 */
[----:B------:R-:W4:Y:S01]  /*198c0*/  LDL R5, [R1+0x1b9c] ;  /* 0x001b9c0001057983 */ /* 0x000f220000100800 */
[----:B--2---:R-:W-:-:S02]  /*198d0*/  PRMT R27, RZ, 0x7610, R27 ;  /* 0x00007610ff1b7816 */ /* 0x004fc4000000001b */
[----:B----4-:R-:W-:-:S04]  /*198e0*/  @P0 LOP3.LUT R5, R5, R4, RZ, 0x3c, !PT ;  /* 0x0000000405050212 */ /* 0x010fc800078e3cff */
[----:B------:R-:W-:-:S04]  /*198f0*/  @P0 LOP3.LUT R4, R5, R4, RZ, 0x3c, !PT ;  /* 0x0000000405040212 */ /* 0x000fc800078e3cff */
[----:B------:R-:W-:-:S05]  /*19900*/  @P0 LOP3.LUT R5, R5, R4, RZ, 0x3c, !PT ;  /* 0x0000000405050212 */ /* 0x000fca00078e3cff */
[----:B------:R0:W2:Y:S04]  /*19910*/  @P0 LDG.E.U16 R0, [R4.64] ;  /* 0x0000000604000981 */ /* 0x0000a8000c1e1500 */
[----:B0-----:R-:W4:Y:S04]  /*19920*/  LDL R4, [R1+0x1b90] ;  /* 0x001b900001047983 */ /* 0x001f280000100800 */
[----:B------:R-:W4:Y:S01]  /*19930*/  LDL R5, [R1+0x1b94] ;  /* 0x001b940001057983 */ /* 0x000f220000100800 */
[----:B---3--:R-:W-:-:S03]  /*19940*/  PRMT R28, RZ, 0x7610, R28 ;  /* 0x00007610ff1c7816 */ /* 0x008fc6000000001c */
[----:B--2---:R-:W-:Y:S01]  /*19950*/  STL [R1+0x6ca4], R0 ;  /* 0x006ca40001007387 */ /* 0x004fe20000100800 */
[----:B----4-:R-:W-:-:S04]  /*19960*/  @P0 LOP3.LUT R5, R5, R4, RZ, 0x3c, !PT ;  /* 0x0000000405050212 */ /* 0x010fc800078e3cff */
        /* <DEDUP_REMOVED lines=264> */
[----:B---3--:R-:W-:Y:S02]  /*1a9f0*/  PRMT R28, RZ, 0x7610, R28 ;  /* 0x00007610ff1c7816 */ /* 0x008fe4000000001c */
[----:B------:R-:W-:Y:S01]  /*1aa00*/  ISETP.GT.AND P1, PT, R3, 0x17, PT ;  /* 0x000000170300780c */ /* 0x000fe20003f24270 */
        /* <DEDUP_REMOVED lines=423> */
[----:B---3--:R-:W-:-:S02]  /*1c480*/  PRMT R28, RZ, 0x7610, R28 ;  /* 0x00007610ff1c7816 */ /* 0x008fc4000000001c */
[----:B----4-:R-:W-:-:S04]  /*1c490*/  @P1 LOP3.LUT R5, R5, R4, RZ, 0x3c, !PT ;  /* 0x0000000405051212 */ /* 0x010fc800078e3cff */
[----:B------:R-:W-:-:S04]  /*1c4a0*/  @P1 LOP3.LUT R4, R5, R4, RZ, 0x3c, !PT ;  /* 0x0000000405041212 */ /* 0x000fc800078e3cff */
[----:B------:R-:W-:-:S05]  /*1c4b0*/  @P1 LOP3.LUT R5, R5, R4, RZ, 0x3c, !PT ;  /* 0x0000000405051212 */ /* 0x000fca00078e3cff */
[----:B------:R-:W3:Y:S04]  /*1c4c0*/  @P1 LDG.E.U16 R28, [R4.64] ;  /* 0x00000006041c1981 */ /* 0x000ee8000c1e1500 */
[----:B---3--:R0:W-:Y:S04]  /*1c4d0*/  STL [R1+0x10c], R28 ;  /* 0x00010c1c01007387 */ /* 0x0081e80000100800 */
[----:B0-----:R-:W3:Y:S04]  /*1c4e0*/  LDL.LU R28, [R1+0x6e88] ;  /* 0x006e8800011c7983 */ /* 0x001ee80000300800 */
[----:B------:R-:W4:Y:S04]  /*1c4f0*/  LDL R4, [R1+0x1930] ;  /* 0x0019300001047983 */ /* 0x000f280000100800 */
[----:B------:R-:W4:Y:S01]  /*1c500*/  LDL R5, [R1+0x1934] ;  /* 0x0019340001057983 */ /* 0x000f220000100800 */
[----:B------:R-:W-:-:S02]  /*1c510*/  ISETP.GT.AND P0, PT, R3, 0x22, PT ;  /* 0x000000220300780c */ /* 0x000fc40003f04270 */
[----:B---3--:R-:W-:Y:S02]  /*1c520*/  PRMT R28, RZ, 0x7610, R28 ;  /* 0x00007610ff1c7816 */ /* 0x008fe4000000001c */
        /* <DEDUP_REMOVED lines=208> */
[----:B0-----:R-:W3:Y:S01]  /*1d230*/  LDL.LU R28, [R1+0x6e2c] ;  /* 0x006e2c00011c7983 */ /* 0x001ee20000300800 */
[----:B------:R-:W4:Y:S02]  /*1d240*/  LDL R4, [R1+0x1878] ;  /* 0x0018780001047983 */ /* 0x000f240000100800 */
        /* <DEDUP_REMOVED lines=186> */
[----:B------:R-:W-:-:S02]  /*1ddf0*/  PRMT R29, RZ, 0x7610, R29 ;  /* 0x00007610ff1d7816 */ /* 0x000fc4000000001d */
[----:B----4-:R-:W-:-:S04]  /*1de00*/  @P0 LOP3.LUT R5, R5, R4, RZ, 0x3c, !PT ;  /* 0x0000000405050212 */ /* 0x010fc800078e3cff */
[----:B------:R-:W-:-:S04]  /*1de10*/  @P0 LOP3.LUT R4, R5, R4, RZ, 0x3c, !PT ;  /* 0x0000000405040212 */ /* 0x000fc800078e3cff */
[----:B------:R-:W-:-:S05]  /*1de20*/  @P0 LOP3.LUT R5, R5, R4, RZ, 0x3c, !PT ;  /* 0x0000000405050212 */ /* 0x000fca00078e3cff */
[----:B------:R0:W4:Y:S04]  /*1de30*/  @P0 LDG.E.U16 R29, [R4.64] ;  /* 0x00000006041d0981 */ /* 0x000128000c1e1500 */
[----:B0-----:R-:W2:Y:S04]  /*1de40*/  LDL R4, [R1+0x17d0] ;  /* 0x0017d00001047983 */ /* 0x001ea80000100800 */
[----:B------:R-:W2:Y:S01]  /*1de50*/  LDL R5, [R1+0x17d4] ;  /* 0x0017d40001057983 */ /* 0x000ea20000100800 */
[----:B---3--:R-:W-:Y:S02]  /*1de60*/  PRMT R28, RZ, 0x7610, R28 ;  /* 0x00007610ff1c7816 */ /* 0x008fe4000000001c */
[----:B------:R-:W-:Y:S01]  /*1de70*/  ISETP.GT.AND P1, PT, R3, 0x2d, PT ;  /* 0x0000002d0300780c */ /* 0x000fe20003f24270 */
[----:B----4-:R-:W-:Y:S01]  /*1de80*/  STL [R1+0x6cfc], R29 ;  /* 0x006cfc1d01007387 */ /* 0x010fe20000100800 */
[----:B--2---:R-:W-:-:S04]  /*1de90*/  @P0 LOP3.LUT R5, R5, R4, RZ, 0x3c, !PT ;  /* 0x0000000405050212 */ /* 0x004fc800078e3cff */
[----:B------:R-:W-:-:S04]  /*1dea0*/  @P0 LOP3.LUT R4, R5, R4, RZ, 0x3c, !PT ;  /* 0x0000000405040212 */ /* 0x000fc800078e3cff */
[----:B------:R-:W-:-:S05]  /*1deb0*/  @P0 LOP3.LUT R5, R5, R4, RZ, 0x3c, !PT ;  /* 0x0000000405050212 */ /* 0x000fca00078e3cff */
[----:B------:R-:W2:Y:S04]  /*1dec0*/  @P0 LDG.E.U16 R28, [R4.64] ;  /* 0x00000006041c0981 */ /* 0x000ea8000c1e1500 */
[----:B--2---:R0:W-:Y:S04]  /*1ded0*/  STL [R1+0x78], R28 ;  /* 0x0000781c01007387 */ /* 0x0041e80000100800 */
[----:B0-----:R-:W2:Y:S01]  /*1dee0*/  LDL.LU R28, [R1+0x6dd8] ;  /* 0x006dd800011c7983 */ /* 0x001ea20000300800 */
[----:B------:R-:W3:Y:S02]  /*1def0*/  LDL R4, [R1+0x17c8] ;  /* 0x0017c80001047983 */ /* 0x000ee40000100800 */
[----:B------:R-:W3:Y:S01]  /*1df00*/  LDL R5, [R1+0x17cc] ;  /* 0x0017cc0001057983 */ /* 0x000ee20000100800 */
[----:B--2---:R-:W-:-:S02]  /*1df10*/  PRMT R28, RZ, 0x7610, R28 ;  /* 0x00007610ff1c7816 */ /* 0x004fc4000000001c */
[----:B---3--:R-:W-:-:S04]  /*1df20*/  @P1 LOP3.LUT R5, R5, R4, RZ, 0x3c, !PT ;  /* 0x0000000405051212 */ /* 0x008fc800078e3cff */
        /* <DEDUP_REMOVED lines=81> */
[----:B------:R-:W-:-:S02]  /*1e440*/  PRMT R27, RZ, 0x7610, R27 ;  /* 0x00007610ff1b7816 */ /* 0x000fc4000000001b */
[----:B---3--:R-:W-:-:S04]  /*1e450*/  @P0 LOP3.LUT R5, R5, R4, RZ, 0x3c, !PT ;  /* 0x0000000405050212 */ /* 0x008fc800078e3cff */
        /* <DEDUP_REMOVED lines=8> */
[----:B------:R-:W-:Y:S02]  /*1e4e0*/  ISETP.GT.AND P1, PT, R3, 0x30, PT ;  /* 0x000000300300780c */ /* 0x000fe40003f24270 */
[----:B----4-:R-:W-:-:S04]  /*1e4f0*/  @P0 LOP3.LUT R5, R5, R4, RZ, 0x3c, !PT ;  /* 0x0000000405050212 */ /* 0x010fc800078e3cff */
[----:B------:R-:W-:-:S04]  /*1e500*/  @P0 LOP3.LUT R4, R5, R4, RZ, 0x3c, !PT ;  /* 0x0000000405040212 */ /* 0x000fc800078e3cff */
[----:B------:R-:W-:-:S05]  /*1e510*/  @P0 LOP3.LUT R5, R5, R4, RZ, 0x3c, !PT ;  /* 0x0000000405050212 */ /* 0x000fca00078e3cff */
[----:B------:R-:W4:Y:S04]  /*1e520*/  @P0 LDG.E.U16 R26, [R4.64] ;  /* 0x00000006041a0981 */ /* 0x000f28000c1e1500 */
[----:B----4-:R0:W-:Y:S04]  /*1e530*/  STL [R1+0xc0c], R26 ;  /* 0x000c0c1a01007387 */ /* 0x0101e80000100800 */
[----:B0-----:R-:W4:Y:S01]  /*1e540*/  LDL.LU R26, [R1+0x6dac] ;  /* 0x006dac00011a7983 */ /* 0x001f220000300800 */
[----:B------:R-:W2:Y:S02]  /*1e550*/  LDL R4, [R1+0x1d5c] ;  /* 0x001d5c0001047983 */ /* 0x000ea40000100800 */
[----:B------:R-:W2:Y:S01]  /*1e560*/  LDL R5, [R1+0x1d64] ;  /* 0x001d640001057983 */ /* 0x000ea20000100800 */
[----:B------:R-:W-:-:S02]  /*1e570*/  PRMT R25, RZ, 0x7610, R25 ;  /* 0x00007610ff197816 */ /* 0x000fc40000000019 */
[----:B--2---:R-:W-:-:S04]  /*1e580*/  @P1 LOP3.LUT R5, R5, R4, RZ, 0x3c, !PT ;  /* 0x0000000405051212 */ /* 0x004fc800078e3cff */
[----:B------:R-:W-:-:S04]  /*1e590*/  @P1 LOP3.LUT R4, R5, R4, RZ, 0x3c, !PT ;  /* 0x0000000405041212 */ /* 0x000fc800078e3cff */
[----:B------:R-:W-:-:S05]  /*1e5a0*/  @P1 LOP3.LUT R5, R5, R4, RZ, 0x3c, !PT ;  /* 0x0000000405051212 */ /* 0x000fca00078e3cff */
[----:B------:R-:W2:Y:S04]  /*1e5b0*/  @P1 LDG.E.U16 R25, [R4.64] ;  /* 0x0000000604191981 */ /* 0x000ea8000c1e1500 */
[----:B--2---:R0:W-:Y:S04]  /*1e5c0*/  STL [R1+0x64], R25 ;  /* 0x0000641901007387 */ /* 0x0041e80000100800 */
[----:B0-----:R-:W2:Y:S01]  /*1e5d0*/  LDL.LU R25, [R1+0x6da8] ;  /* 0x006da80001197983 */ /* 0x001ea20000300800 */
        /* <DEDUP_REMOVED lines=21> */
[----:B------:R-:W-:Y:S02]  /*1e730*/  ISETP.GT.AND P2, PT, R3, 0x31, PT ;  /* 0x000000310300780c */ /* 0x000fe40003f44270 */
        /* <DEDUP_REMOVED lines=114> */
[----:B------:R0:W2:Y:S04]  /*1ee60*/  @P2 LDG.E.U16 R29, [R4.64] ;  /* 0x00000006041d2981 */ /* 0x0000a8000c1e1500 */
[----:B0-----:R-:W3:Y:S04]  /*1ee70*/  LDL R4, [R1+0x1ddc] ;  /* 0x001ddc0001047983 */ /* 0x001ee80000100800 */
[----:B------:R-:W3:Y:S01]  /*1ee80*/  LDL R5, [R1+0x1de4] ;  /* 0x001de40001057983 */ /* 0x000ee20000100800 */
[----:B------:R-:W-:-:S03]  /*1ee90*/  PRMT R10, RZ, 0x7610, R10 ;  /* 0x00007610ff0a7816 */ /* 0x000fc6000000000a */
[----:B--2---:R-:W-:Y:S01]  /*1eea0*/  STL [R1+0x6d0c], R29 ;  /* 0x006d0c1d01007387 */ /* 0x004fe20000100800 */
        /* <DEDUP_REMOVED lines=15> */
[----:B------:R-:W2:Y:S02]  /*1efa0*/  LDL R4, [R1+0x1de8] ;  /* 0x001de80001047983 */ /* 0x000ea40000100800 */
[----:B------:R-:W2:Y:S01]  /*1efb0*/  LDL R5, [R1+0x1df8] ;  /* 0x001df80001057983 */ /* 0x000ea20000100800 */
[----:B------:R-:W-:-:S02]  /*1efc0*/  PRMT R0, RZ, 0x7610, R0 ;  /* 0x00007610ff007816 */ /* 0x000fc40000000000 */
[----:B--2---:R-:W-:-:S04]  /*1efd0*/  @P1 LOP3.LUT R5, R5, R4, RZ, 0x3c, !PT ;  /* 0x0000000405051212 */ /* 0x004fc800078e3cff */
[----:B------:R-:W-:-:S04]  /*1efe0*/  @P1 LOP3.LUT R4, R5, R4, RZ, 0x3c, !PT ;  /* 0x0000000405041212 */ /* 0x000fc800078e3cff */
[----:B------:R-:W-:-:S05]  /*1eff0*/  @P1 LOP3.LUT R5, R5, R4, RZ, 0x3c, !PT ;  /* 0x0000000405051212 */ /* 0x000fca00078e3cff */
[----:B------:R0:W2:Y:S04]  /*1f000*/  @P1 LDG.E.U16 R0, [R4.64] ;  /* 0x0000000604001981 */ /* 0x0000a8000c1e1500 */
[----:B0-----:R-:W3:Y:S04]  /*1f010*/  LDL R4, [R1+0x1df4] ;  /* 0x001df40001047983 */ /* 0x001ee80000100800 */
[----:B------:R-:W3:Y:S01]  /*1f020*/  LDL R5, [R1+0x1e00] ;  /* 0x001e000001057983 */ /* 0x000ee20000100800 */
[----:B------:R-:W-:Y:S02]  /*1f030*/  PRMT R8, RZ, 0x7610, R8 ;  /* 0x00007610ff087816 */ /* 0x000fe40000000008 */
[----:B------:R-:W-:Y:S01]  /*1f040*/  ISETP.GT.AND P2, PT, R3, 0x38, PT ;  /* 0x000000380300780c */ /* 0x000fe20003f44270 */
        /* <DEDUP_REMOVED lines=13> */
[----:B------:R0:W3:Y:S04]  /*1f120*/  @P2 LDG.E.U16 R0, [R4.64] ;  /* 0x0000000604002981 */ /* 0x0000e8000c1e1500 */
[----:B0-----:R-:W2:Y:S04]  /*1f130*/  LDL R4, [R1+0x1e50] ;  /* 0x001e500001047983 */ /* 0x001ea80000100800 */
[----:B------:R-:W2:Y:S01]  /*1f140*/  LDL R5, [R1+0x1e6c] ;  /* 0x001e6c0001057983 */ /* 0x000ea20000100800 */
[----:B------:R-:W-:-:S03]  /*1f150*/  PRMT R29, RZ, 0x7610, R29 ;  /* 0x00007610ff1d7816 */ /* 0x000fc6000000001d */
[----:B---3--:R-:W-:Y:S01]  /*1f160*/  STL [R1+0x6d54], R0 ;  /* 0x006d540001007387 */ /* 0x008fe20000100800 */
        /* <DEDUP_REMOVED lines=17> */
[----:B------:R-:W-:Y:S02]  /*1f280*/  ISETP.GT.AND P1, PT, R3, 0x35, PT ;  /* 0x000000350300780c */ /* 0x000fe40003f24270 */
[----:B---3--:R-:W-:-:S04]  /*1f290*/  @P2 LOP3.LUT R5, R5, R4, RZ, 0x3c, !PT ;  /* 0x0000000405052212 */ /* 0x008fc800078e3cff */
[----:B------:R-:W-:-:S04]  /*1f2a0*/  @P2 LOP3.LUT R4, R5, R4, RZ, 0x3c, !PT ;  /* 0x0000000405042212 */ /* 0x000fc800078e3cff */
[----:B------:R-:W-:-:S05]  /*1f2b0*/  @P2 LOP3.LUT R5, R5, R4, RZ, 0x3c, !PT ;  /* 0x0000000405052212 */ /* 0x000fca00078e3cff */
[----:B------:R0:W3:Y:S04]  /*1f2c0*/  @P2 LDG.E.U16 R29, [R4.64] ;  /* 0x00000006041d2981 */ /* 0x0000e8000c1e1500 */
[----:B0-----:R-:W2:Y:S04]  /*1f2d0*/  LDL R4, [R1+0x1dfc] ;  /* 0x001dfc0001047983 */ /* 0x001ea80000100800 */
[----:B------:R-:W2:Y:S01]  /*1f2e0*/  LDL R5, [R1+0x1e04] ;  /* 0x001e040001057983 */ /* 0x000ea20000100800 */
[----:B------:R-:W-:-:S03]  /*1f2f0*/  PRMT R6, RZ, 0x7610, R6 ;  /* 0x00007610ff067816 */ /* 0x000fc60000000006 */
[----:B---3--:R0:W-:Y:S04]  /*1f300*/  STL [R1+0x8], R29 ;  /* 0x0000081d01007387 */ /* 0x0081e80000100800 */
[----:B0-----:R-:W3:Y:S01]  /*1f310*/  LDL R29, [R1+0x1ea0] ;  /* 0x001ea000011d7983 */ /* 0x001ee20000100800 */
[-C--:B--2---:R-:W-:Y:S02]  /*1f320*/  @P1 LOP3.LUT R5, R5, R4.reuse, RZ, 0x3c, !PT ;  /* 0x0000000405051212 */ /* 0x084fe400078e3cff */
[----:B------:R-:W-:Y:S02]  /*1f330*/  ISETP.GT.AND P2, PT, R3, 0x39, PT ;  /* 0x000000390300780c */ /* 0x000fe40003f44270 */
        /* <DEDUP_REMOVED lines=14> */
[----:B------:R-:W-:-:S03]  /*1f420*/  PRMT R27, RZ, 0x7610, R27 ;  /* 0x00007610ff1b7816 */ /* 0x000fc6000000001b */
[----:B--2---:R0:W-:Y:S01]  /*1f430*/  STL [R1], R28 ;  /* 0x0000001c01007387 */ /* 0x0041e20000100800 */
[----:B----4-:R-:W-:-:S03]  /*1f440*/  PRMT R26, RZ, 0x7610, R26 ;  /* 0x00007610ff1a7816 */ /* 0x010fc6000000001a */
[----:B0-----:R-:W2:Y:S01]  /*1f450*/  LDL R28, [R1+0x1e0c] ;  /* 0x001e0c00011c7983 */ /* 0x001ea20000100800 */
[----:B---3--:R-:W-:-:S04]  /*1f460*/  @P2 LOP3.LUT R5, R5, R4, RZ, 0x3c, !PT ;  /* 0x0000000405052212 */ /* 0x008fc800078e3cff */
[----:B------:R-:W-:-:S04]  /*1f470*/  @P2 LOP3.LUT R4, R5, R4, RZ, 0x3c, !PT ;  /* 0x0000000405042212 */ /* 0x000fc800078e3cff */
[----:B------:R-:W-:-:S05]  /*1f480*/  @P2 LOP3.LUT R5, R5, R4, RZ, 0x3c, !PT ;  /* 0x0000000405052212 */ /* 0x000fca00078e3cff */
[----:B------:R0:W3:Y:S04]  /*1f490*/  @P2 LDG.E.U16 R27, [R4.64] ;  /* 0x00000006041b2981 */ /* 0x0000e8000c1e1500 */
[----:B0-----:R-:W4:Y:S04]  /*1f4a0*/  LDL R4, [R1+0x1e88] ;  /* 0x001e880001047983 */ /* 0x001f280000100800 */
[----:B------:R-:W4:Y:S04]  /*1f4b0*/  LDL R5, [R1+0x1e98] ;  /* 0x001e980001057983 */ /* 0x000f280000100800 */
[----:B---3--:R0:W-:Y:S01]  /*1f4c0*/  STL [R1+0x6d40], R27 ;  /* 0x006d401b01007387 */ /* 0x0081e20000100800 */
[----:B------:R-:W-:-:S03]  /*1f4d0*/  PRMT R25, RZ, 0x7610, R25 ;  /* 0x00007610ff197816 */ /* 0x000fc60000000019 */
[----:B0-----:R-:W3:Y:S01]  /*1f4e0*/  LDL R27, [R1+0x1df0] ;  /* 0x001df000011b7983 */ /* 0x001ee20000100800 */
[----:B----4-:R-:W-:-:S04]  /*1f4f0*/  @P2 LOP3.LUT R5, R5, R4, RZ, 0x3c, !PT ;  /* 0x0000000405052212 */ /* 0x010fc800078e3cff */
[----:B------:R-:W-:-:S04]  /*1f500*/  @P2 LOP3.LUT R4, R5, R4, RZ, 0x3c, !PT ;  /* 0x0000000405042212 */ /* 0x000fc800078e3cff */
[----:B------:R-:W-:-:S05]  /*1f510*/  @P2 LOP3.LUT R5, R5, R4, RZ, 0x3c, !PT ;  /* 0x0000000405052212 */ /* 0x000fca00078e3cff */
[----:B------:R0:W4:Y:S04]  /*1f520*/  @P2 LDG.E.U16 R26, [R4.64] ;  /* 0x00000006041a2981 */ /* 0x000128000c1e1500 */
[----:B0-----:R-:W2:Y:S01]  /*1f530*/  LDL R5, [R1+0x1e94] ;  /* 0x001e940001057983 */ /* 0x001ea20000100800 */
[----:B------:R-:W-:Y:S01]  /*1f540*/  @P2 IMAD.MOV.U32 R4, RZ, RZ, R29 ;  /* 0x000000ffff042224 */ /* 0x000fe200078e001d */
[----:B------:R-:W-:Y:S02]  /*1f550*/  PRMT R24, RZ, 0x7610, R24 ;  /* 0x00007610ff187816 */ /* 0x000fe40000000018 */
[----:B----4-:R0:W-:Y:S01]  /*1f560*/  STL [R1+0x6d44], R26 ;  /* 0x006d441a01007387 */ /* 0x0101e20000100800 */
[----:B------:R-:W4:Y:S03]  /*1f570*/  LDL R29, [R1+0x1eb8] ;  /* 0x001eb800011d7983 */ /* 0x000f260000100800 */
[----:B--2---:R1:W2:Y:S04]  /*1f580*/  @P2 LDG.E.U16 R25, [R4.64] ;  /* 0x0000000604192981 */ /* 0x0042a8000c1e1500 */
[----:B0-----:R-:W4:Y:S01]  /*1f590*/  LDL R26, [R1+0x1eac] ;  /* 0x001eac00011a7983 */ /* 0x001f220000100800 */
[----:B-1----:R-:W-:-:S02]  /*1f5a0*/  @P1 IMAD.MOV.U32 R4, RZ, RZ, R28 ;  /* 0x000000ffff041224 */ /* 0x002fc400078e001c */
[----:B---3--:R-:W-:-:S05]  /*1f5b0*/  @P1 IMAD.MOV.U32 R5, RZ, RZ, R27 ;  /* 0x000000ffff051224 */ /* 0x008fca00078e001b */
[----:B------:R0:W3:Y:S04]  /*1f5c0*/  @P1 LDG.E.U16 R24, [R4.64] ;  /* 0x0000000604181981 */ /* 0x0000e8000c1e1500 */
[----:B--2---:R-:W-:Y:S01]  /*1f5d0*/  STL [R1+0x6d48], R25 ;  /* 0x006d481901007387 */ /* 0x004fe20000100800 */
[----:B0-----:R-:W2:Y:S02]  /*1f5e0*/  LDL R4, [R1+0x1e9c] ;  /* 0x001e9c0001047983 */ /* 0x001ea40000100800 */
[----:B------:R-:W2:Y:S01]  /*1f5f0*/  LDL R5, [R1+0x1ea4] ;  /* 0x001ea40001057983 */ /* 0x000ea20000100800 */
[----:B------:R-:W-:Y:S02]  /*1f600*/  ISETP.GT.AND P2, PT, R3, 0x3a, PT ;  /* 0x0000003a0300780c */ /* 0x000fe40003f44270 */
[----:B------:R-:W-:Y:S01]  /*1f610*/  PRMT R23, RZ, 0x7610, R23 ;  /* 0x00007610ff177816 */ /* 0x000fe20000000017 */
[----:B------:R-:W4:Y:S04]  /*1f620*/  LDL R28, [R1+0x1eb4] ;  /* 0x001eb400011c7983 */ /* 0x000f280000100800 */
[----:B------:R-:W4:Y:S04]  /*1f630*/  LDL R27, [R1+0x1ec0] ;  /* 0x001ec000011b7983 */ /* 0x000f280000100800 */
[----:B---3--:R0:W-:Y:S01]  /*1f640*/  STL [R1+0x6cc0], R24 ;  /* 0x006cc01801007387 */ /* 0x0081e20000100800 */
[----:B------:R-:W-:-:S03]  /*1f650*/  PRMT R22, RZ, 0x7610, R22 ;  /* 0x00007610ff167816 */ /* 0x000fc60000000016 */
[----:B0-----:R-:W3:Y:S01]  /*1f660*/  LDL R24, [R1+0x1ea8] ;  /* 0x001ea80001187983 */ /* 0x001ee20000100800 */
[----:B--2---:R-:W-:-:S04]  /*1f670*/  @P2 LOP3.LUT R5, R5, R4, RZ, 0x3c, !PT ;  /* 0x0000000405052212 */ /* 0x004fc800078e3cff */
[----:B------:R-:W-:-:S04]  /*1f680*/  @P2 LOP3.LUT R4, R5, R4, RZ, 0x3c, !PT ;  /* 0x0000000405042212 */ /* 0x000fc800078e3cff */
[----:B------:R-:W-:-:S05]  /*1f690*/  @P2 LOP3.LUT R5, R5, R4, RZ, 0x3c, !PT ;  /* 0x0000000405052212 */ /* 0x000fca00078e3cff */
[----:B------:R0:W2:Y:S04]  /*1f6a0*/  @P2 LDG.E.U16 R23, [R4.64] ;  /* 0x0000000604172981 */ /* 0x0000a8000c1e1500 */
[----:B0-----:R-:W2:Y:S01]  /*1f6b0*/  LDL R5, [R1+0x1e90] ;  /* 0x001e900001057983 */ /* 0x001ea20000100800 */
[----:B----4-:R-:W-:Y:S01]  /*1f6c0*/  @P2 IMAD.MOV.U32 R4, RZ, RZ, R26 ;  /* 0x000000ffff042224 */ /* 0x010fe200078e001a */
[----:B------:R-:W-:-:S04]  /*1f6d0*/  PRMT R21, RZ, 0x7610, R21 ;  /* 0x00007610ff157816 */ /* 0x000fc80000000015 */
[----:B--2---:R0:W2:Y:S04]  /*1f6e0*/  @P2 LDG.E.U16 R22, [R4.64] ;  /* 0x0000000604162981 */ /* 0x0040a8000c1e1500 */
[----:B------:R-:W-:Y:S01]  /*1f6f0*/  STL [R1+0x6d2c], R23 ;  /* 0x006d2c1701007387 */ /* 0x000fe20000100800 */
[----:B------:R-:W4:Y:S01]  /*1f700*/  LDL R26, [R1+0x1e18] ;  /* 0x001e1800011a7983 */ /* 0x000f220000100800 */
[----:B------:R-:W-:Y:S01]  /*1f710*/  PRMT R20, RZ, 0x7610, R20 ;  /* 0x00007610ff147816 */ /* 0x000fe20000000014 */
[----:B0-----:R-:W-:Y:S02]  /*1f720*/  @P2 IMAD.MOV.U32 R4, RZ, RZ, R29 ;  /* 0x000000ffff042224 */ /* 0x001fe400078e001d */
[----:B---3--:R-:W-:-:S05]  /*1f730*/  @P2 IMAD.MOV.U32 R5, RZ, RZ, R24 ;  /* 0x000000ffff052224 */ /* 0x008fca00078e0018 */
[----:B------:R0:W3:Y:S02]  /*1f740*/  @P2 LDG.E.U16 R21, [R4.64] ;  /* 0x0000000604152981 */ /* 0x0000e4000c1e1500 */
[----:B0-----:R-:W-:Y:S02]  /*1f750*/  @P2 IMAD.MOV.U32 R4, RZ, RZ, R27 ;  /* 0x000000ffff042224 */ /* 0x001fe400078e001b */
[----:B------:R-:W-:-:S05]  /*1f760*/  @P2 IMAD.MOV.U32 R5, RZ, RZ, R28 ;  /* 0x000000ffff052224 */ /* 0x000fca00078e001c */
[----:B------:R4:W3:Y:S04]  /*1f770*/  @P2 LDG.E.U16 R20, [R4.64] ;  /* 0x0000000604142981 */ /* 0x0008e8000c1e1500 */
[----:B--2---:R0:W-:Y:S04]  /*1f780*/  STL [R1+0x6d30], R22 ;  /* 0x006d301601007387 */ /* 0x0041e80000100800 */
[----:B0-----:R-:W2:Y:S01]  /*1f790*/  LDL R22, [R1+0x1e08] ;  /* 0x001e080001167983 */ /* 0x001ea20000100800 */
[----:B------:R-:W-:Y:S01]  /*1f7a0*/  PRMT R19, RZ, 0x7610, R19 ;  /* 0x00007610ff137816 */ /* 0x000fe20000000013 */
[----:B----4-:R-:W-:-:S02]  /*1f7b0*/  @P1 IMAD.MOV.U32 R4, RZ, RZ, R26 ;  /* 0x000000ffff041224 */ /* 0x010fc400078e001a */
[----:B---3--:R-:W-:Y:S01]  /*1f7c0*/  STL [R1+0x6d34], R21 ;  /* 0x006d341501007387 */ /* 0x008fe20000100800 */
[----:B------:R-:W3:Y:S02]  /*1f7d0*/  LDL R29, [R1+0x1eb0] ;  /* 0x001eb000011d7983 */ /* 0x000ee40000100800 */
[----:B------:R-:W4:Y:S02]  /*1f7e0*/  LDL R28, [R1+0x1ecc] ;  /* 0x001ecc00011c7983 */ /* 0x000f240000100800 */
[----:B------:R-:W3:Y:S01]  /*1f7f0*/  LDL R27, [R1+0x1ec8] ;  /* 0x001ec800011b7983 */ /* 0x000ee20000100800 */
[----:B------:R-:W3:Y:S04]  /*1f800*/  LDL R24, [R1+0x1ed8] ;  /* 0x001ed80001187983 */ /* 0x000ee80000100800 */
[----:B------:R-:W-:Y:S01]  /*1f810*/  STL [R1+0x6d38], R20 ;  /* 0x006d381401007387 */ /* 0x000fe20000100800 */
[----:B------:R-:W-:-:S02]  /*1f820*/  ISETP.GT.AND P2, PT, R3, 0x3b, PT ;  /* 0x0000003b0300780c */ /* 0x000fc40003f44270 */
[----:B------:R-:W-:Y:S02]  /*1f830*/  PRMT R18, RZ, 0x7610, R18 ;  /* 0x00007610ff127816 */ /* 0x000fe40000000012 */
[----:B------:R-:W-:Y:S02]  /*1f840*/  PRMT R17, RZ, 0x7610, R17 ;  /* 0x00007610ff117816 */ /* 0x000fe40000000011 */
[----:B------:R-:W-:Y:S01]  /*1f850*/  PRMT R16, RZ, 0x7610, R16 ;  /* 0x00007610ff107816 */ /* 0x000fe20000000010 */
[----:B------:R-:W3:Y:S01]  /*1f860*/  LDL R26, [R1+0x1ed4] ;  /* 0x001ed400011a7983 */ /* 0x000ee20000100800 */
[----:B--2---:R-:W-:-:S03]  /*1f870*/  @P1 IMAD.MOV.U32 R5, RZ, RZ, R22 ;  /* 0x000000ffff051224 */ /* 0x004fc600078e0016 */
[----:B------:R-:W2:Y:S04]  /*1f880*/  LDL R22, [R1+0x1ee0] ;  /* 0x001ee00001167983 */ /* 0x000ea80000100800 */
[----:B------:R0:W2:Y:S04]  /*1f890*/  @P1 LDG.E.U16 R19, [R4.64] ;  /* 0x0000000604131981 */ /* 0x0000a8000c1e1500 */
[----:B0-----:R-:W2:Y:S04]  /*1f8a0*/  LDL R4, [R1+0x1ebc] ;  /* 0x001ebc0001047983 */ /* 0x001ea80000100800 */
[----:B------:R-:W2:Y:S02]  /*1f8b0*/  LDL R5, [R1+0x1ec4] ;  /* 0x001ec40001057983 */ /* 0x000ea40000100800 */
[----:B--2---:R-:W-:-:S04]  /*1f8c0*/  @P2 LOP3.LUT R5, R5, R4, RZ, 0x3c, !PT ;  /* 0x0000000405052212 */ /* 0x004fc800078e3cff */
[----:B------:R-:W-:-:S04]  /*1f8d0*/  @P2 LOP3.LUT R4, R5, R4, RZ, 0x3c, !PT ;  /* 0x0000000405042212 */ /* 0x000fc800078e3cff */
[----:B------:R-:W-:-:S05]  /*1f8e0*/  @P2 LOP3.LUT R5, R5, R4, RZ, 0x3c, !PT ;  /* 0x0000000405052212 */ /* 0x000fca00078e3cff */
[----:B------:R4:W2:Y:S02]  /*1f8f0*/  @P2 LDG.E.U16 R18, [R4.64] ;  /* 0x0000000604122981 */ /* 0x0008a4000c1e1500 */
[----:B----4-:R-:W-:Y:S02]  /*1f900*/  @P2 IMAD.MOV.U32 R4, RZ, RZ, R28 ;  /* 0x000000ffff042224 */ /* 0x010fe400078e001c */
[----:B---3--:R-:W-:-:S05]  /*1f910*/  @P2 IMAD.MOV.U32 R5, RZ, RZ, R29 ;  /* 0x000000ffff052224 */ /* 0x008fca00078e001d */
[----:B------:R0:W3:Y:S02]  /*1f920*/  @P2 LDG.E.U16 R17, [R4.64] ;  /* 0x0000000604112981 */ /* 0x0000e4000c1e1500 */
[----:B0-----:R-:W-:Y:S02]  /*1f930*/  @P2 IMAD.MOV.U32 R4, RZ, RZ, R24 ;  /* 0x000000ffff042224 */ /* 0x001fe400078e0018 */
[----:B------:R-:W-:-:S05]  /*1f940*/  @P2 IMAD.MOV.U32 R5, RZ, RZ, R27 ;  /* 0x000000ffff052224 */ /* 0x000fca00078e001b */
[----:B------:R0:W4:Y:S01]  /*1f950*/  @P2 LDG.E.U16 R16, [R4.64] ;  /* 0x0000000604102981 */ /* 0x000122000c1e1500 */
[----:B------:R-:W-:-:S03]  /*1f960*/  PRMT R15, RZ, 0x7610, R15 ;  /* 0x00007610ff0f7816 */ /* 0x000fc6000000000f */
[----:B------:R-:W-:Y:S01]  /*1f970*/  STL [R1+0x6cc4], R19 ;  /* 0x006cc41301007387 */ /* 0x000fe20000100800 */
[----:B0-----:R-:W-:Y:S02]  /*1f980*/  @P2 IMAD.MOV.U32 R4, RZ, RZ, R22 ;  /* 0x000000ffff042224 */ /* 0x001fe400078e0016 */
[----:B------:R-:W-:-:S05]  /*1f990*/  @P2 IMAD.MOV.U32 R5, RZ, RZ, R26 ;  /* 0x000000ffff052224 */ /* 0x000fca00078e001a */
[----:B------:R0:W4:Y:S04]  /*1f9a0*/  @P2 LDG.E.U16 R15, [R4.64] ;  /* 0x00000006040f2981 */ /* 0x000128000c1e1500 */
[----:B--2---:R-:W-:Y:S04]  /*1f9b0*/  STL [R1+0x6d10], R18 ;  /* 0x006d101201007387 */ /* 0x004fe80000100800 */
[----:B---3--:R-:W-:Y:S01]  /*1f9c0*/  STL [R1+0x6d14], R17 ;  /* 0x006d141101007387 */ /* 0x008fe20000100800 */
[----:B------:R-:W2:Y:S02]  /*1f9d0*/  LDL R29, [R1+0x1edc] ;  /* 0x001edc00011d7983 */ /* 0x000ea40000100800 */
[----:B------:R-:W3:Y:S01]  /*1f9e0*/  LDL R24, [R1+0x1ee4] ;  /* 0x001ee40001187983 */ /* 0x000ee20000100800 */
[----:B----4-:R-:W-:Y:S01]  /*1f9f0*/  STL [R1+0x6d18], R16 ;  /* 0x006d181001007387 */ /* 0x010fe20000100800 */
[----:B0-----:R-:W4:Y:S02]  /*1fa00*/  LDL R4, [R1+0x1e14] ;  /* 0x001e140001047983 */ /* 0x001f240000100800 */
[----:B------:R-:W4:Y:S01]  /*1fa10*/  LDL R5, [R1+0x1e20] ;  /* 0x001e200001057983 */ /* 0x000f220000100800 */
[----:B------:R-:W-:-:S02]  /*1fa20*/  ISETP.GT.AND P2, PT, R3, 0x3c, PT ;  /* 0x0000003c0300780c */ /* 0x000fc40003f44270 */
[----:B------:R-:W-:Y:S02]  /*1fa30*/  PRMT R14, RZ, 0x7610, R14 ;  /* 0x00007610ff0e7816 */ /* 0x000fe4000000000e */
[----:B------:R-:W-:Y:S01]  /*1fa40*/  PRMT R13, RZ, 0x7610, R13 ;  /* 0x00007610ff0d7816 */ /* 0x000fe2000000000d */
[----:B------:R-:W2:Y:S04]  /*1fa50*/  LDL R28, [R1+0x1ed0] ;  /* 0x001ed000011c7983 */ /* 0x000ea80000100800 */
[----:B------:R-:W2:Y:S04]  /*1fa60*/  LDL R27, [R1+0x1eec] ;  /* 0x001eec00011b7983 */ /* 0x000ea80000100800 */
[----:B------:R-:W2:Y:S04]  /*1fa70*/  LDL R26, [R1+0x1ee8] ;  /* 0x001ee800011a7983 */ /* 0x000ea80000100800 */
[----:B------:R-:W2:Y:S01]  /*1fa80*/  LDL R22, [R1+0x1ef8] ;  /* 0x001ef80001167983 */ /* 0x000ea20000100800 */
[----:B----4-:R-:W-:-:S04]  /*1fa90*/  @P1 LOP3.LUT R5, R5, R4, RZ, 0x3c, !PT ;  /* 0x0000000405051212 */ /* 0x010fc800078e3cff */
[----:B------:R-:W-:-:S04]  /*1faa0*/  @P1 LOP3.LUT R4, R5, R4, RZ, 0x3c, !PT ;  /* 0x0000000405041212 */ /* 0x000fc800078e3cff */
[----:B------:R-:W-:-:S05]  /*1fab0*/  @P1 LOP3.LUT R5, R5, R4, RZ, 0x3c, !PT ;  /* 0x0000000405051212 */ /* 0x000fca00078e3cff */
[----:B------:R3:W4:Y:S02]  /*1fac0*/  @P1 LDG.E.U16 R14, [R4.64] ;  /* 0x00000006040e1981 */ /* 0x000724000c1e1500 */
[----:B---3--:R-:W-:Y:S02]  /*1fad0*/  @P2 IMAD.MOV.U32 R4, RZ, RZ, R24 ;  /* 0x000000ffff042224 */ /* 0x008fe400078e0018 */
[----:B--2---:R-:W-:-:S05]  /*1fae0*/  @P2 IMAD.MOV.U32 R5, RZ, RZ, R29 ;  /* 0x000000ffff052224 */ /* 0x004fca00078e001d */
[----:B------:R0:W2:Y:S04]  /*1faf0*/  @P2 LDG.E.U16 R13, [R4.64] ;  /* 0x00000006040d2981 */ /* 0x0000a8000c1e1500 */
[----:B------:R1:W-:Y:S01]  /*1fb00*/  STL [R1+0x6d1c], R15 ;  /* 0x006d1c0f01007387 */ /* 0x0003e20000100800 */
[----:B------:R-:W-:Y:S01]  /*1fb10*/  PRMT R12, RZ, 0x7610, R12 ;  /* 0x00007610ff0c7816 */ /* 0x000fe2000000000c */
[----:B0-----:R-:W-:Y:S02]  /*1fb20*/  @P2 IMAD.MOV.U32 R4, RZ, RZ, R27 ;  /* 0x000000ffff042224 */ /* 0x001fe400078e001b */
[----:B------:R-:W-:-:S05]  /*1fb30*/  @P2 IMAD.MOV.U32 R5, RZ, RZ, R28 ;  /* 0x000000ffff052224 */ /* 0x000fca00078e001c */
[----:B------:R0:W3:Y:S04]  /*1fb40*/  @P2 LDG.E.U16 R12, [R4.64] ;  /* 0x00000006040c2981 */ /* 0x0000e8000c1e1500 */
[----:B----4-:R2:W-:Y:S01]  /*1fb50*/  STL [R1+0x6cc8], R14 ;  /* 0x006cc80e01007387 */ /* 0x0105e20000100800 */
[----:B------:R-:W4:Y:S02]  /*1fb60*/  LDL R29, [R1+0x1ef4] ;  /* 0x001ef400011d7983 */ /* 0x000f240000100800 */
[----:B------:R-:W4:Y:S01]  /*1fb70*/  LDL R24, [R1+0x1f00] ;  /* 0x001f000001187983 */ /* 0x000f220000100800 */
[----:B--2---:R-:W-:Y:S01]  /*1fb80*/  STL [R1+0x6d04], R13 ;  /* 0x006d040d01007387 */ /* 0x004fe20000100800 */
[----:B------:R-:W2:Y:S02]  /*1fb90*/  LDL R28, [R1+0x1efc] ;  /* 0x001efc00011c7983 */ /* 0x000ea40000100800 */
[----:B------:R-:W2:Y:S01]  /*1fba0*/  LDL R27, [R1+0x1f04] ;  /* 0x001f0400011b7983 */ /* 0x000ea20000100800 */
[----:B------:R-:W-:-:S02]  /*1fbb0*/  PRMT R11, RZ, 0x7610, R11 ;  /* 0x00007610ff0b7816 */ /* 0x000fc4000000000b */
[----:B------:R-:W-:Y:S01]  /*1fbc0*/  ISETP.GT.AND P1, PT, R3, 0x3d, PT ;  /* 0x0000003d0300780c */ /* 0x000fe20003f24270 */
[----:B0-----:R-:W-:Y:S02]  /*1fbd0*/  @P2 IMAD.MOV.U32 R4, RZ, RZ, R22 ;  /* 0x000000ffff042224 */ /* 0x001fe400078e0016 */
[----:B------:R-:W-:Y:S01]  /*1fbe0*/  @P2 IMAD.MOV.U32 R5, RZ, RZ, R26 ;  /* 0x000000ffff052224 */ /* 0x000fe200078e001a */
[----:B------:R-:W-:-:S04]  /*1fbf0*/  PRMT R10, RZ, 0x7610, R10 ;  /* 0x00007610ff0a7816 */ /* 0x000fc8000000000a */
[----:B------:R4:W2:Y:S01]  /*1fc00*/  @P2 LDG.E.U16 R11, [R4.64] ;  /* 0x00000006040b2981 */ /* 0x0008a2000c1e1500 */
[----:B------:R-:W-:-:S03]  /*1fc10*/  PRMT R9, RZ, 0x7610, R9 ;  /* 0x00007610ff097816 */ /* 0x000fc60000000009 */
[----:B---3--:R-:W-:Y:S01]  /*1fc20*/  STL [R1+0x6d08], R12 ;  /* 0x006d080c01007387 */ /* 0x008fe20000100800 */
[----:B------:R-:W3:Y:S02]  /*1fc30*/  LDL R26, [R1+0x1ef0] ;  /* 0x001ef000011a7983 */ /* 0x000ee40000100800 */
[----:B------:R-:W3:Y:S02]  /*1fc40*/  LDL R22, [R1+0x1f0c] ;  /* 0x001f0c0001167983 */ /* 0x000ee40000100800 */
[----:B-1----:R-:W3:Y:S01]  /*1fc50*/  LDL R15, [R1+0x1f08] ;  /* 0x001f0800010f7983 */ /* 0x002ee20000100800 */
[----:B------:R-:W3:Y:S01]  /*1fc60*/  LDL R14, [R1+0x1f18] ;  /* 0x001f1800010e7983 */ /* 0x000ee20000100800 */
[----:B----4-:R-:W-:Y:S02]  /*1fc70*/  @P2 IMAD.MOV.U32 R5, RZ, RZ, R29 ;  /* 0x000000ffff052224 */ /* 0x010fe400078e001d */
[----:B------:R-:W-:-:S05]  /*1fc80*/  @P2 IMAD.MOV.U32 R4, RZ, RZ, R24 ;  /* 0x000000ffff042224 */ /* 0x000fca00078e0018 */
[----:B------:R2:W4:Y:S02]  /*1fc90*/  @P2 LDG.E.U16 R10, [R4.64] ;  /* 0x00000006040a2981 */ /* 0x000524000c1e1500 */
[----:B--2---:R-:W-:Y:S02]  /*1fca0*/  @P1 IMAD.MOV.U32 R5, RZ, RZ, R28 ;  /* 0x000000ffff051224 */ /* 0x004fe400078e001c */
[----:B------:R-:W-:-:S05]  /*1fcb0*/  @P1 IMAD.MOV.U32 R4, RZ, RZ, R27 ;  /* 0x000000ffff041224 */ /* 0x000fca00078e001b */
[----:B------:R3:W2:Y:S04]  /*1fcc0*/  @P1 LDG.E.U16 R9, [R4.64] ;  /* 0x0000000604091981 */ /* 0x0006a8000c1e1500 */
[----:B------:R0:W-:Y:S01]  /*1fcd0*/  STL [R1+0x6d20], R11 ;  /* 0x006d200b01007387 */ /* 0x0001e20000100800 */
[----:B------:R-:W2:Y:S03]  /*1fce0*/  LDL R24, [R1+0x1f14] ;  /* 0x001f140001187983 */ /* 0x000ea60000100800 */
[----:B0-----:R-:W2:Y:S01]  /*1fcf0*/  LDL R11, [R1+0x1f20] ;  /* 0x001f2000010b7983 */ /* 0x001ea20000100800 */
[----:B---3--:R-:W-:Y:S02]  /*1fd00*/  @P1 IMAD.MOV.U32 R4, RZ, RZ, R22 ;  /* 0x000000ffff041224 */ /* 0x008fe400078e0016 */
[----:B------:R-:W-:Y:S01]  /*1fd10*/  @P1 IMAD.MOV.U32 R5, RZ, RZ, R26 ;  /* 0x000000ffff051224 */ /* 0x000fe200078e001a */
[----:B----4-:R-:W-:Y:S04]  /*1fd20*/  STL [R1+0x6d24], R10 ;  /* 0x006d240a01007387 */ /* 0x010fe80000100800 */
[----:B--2---:R0:W-:Y:S01]  /*1fd30*/  STL [R1+0x6ccc], R9 ;  /* 0x006ccc0901007387 */ /* 0x0041e20000100800 */
[----:B------:R-:W2:Y:S02]  /*1fd40*/  LDL R26, [R1+0x1d54] ;  /* 0x001d5400011a7983 */ /* 0x000ea40000100800 */
[----:B------:R-:W3:Y:S01]  /*1fd50*/  LDL R22, [R1+0x1d60] ;  /* 0x001d600001167983 */ /* 0x000ee20000100800 */
[----:B------:R-:W-:-:S02]  /*1fd60*/  PRMT R8, RZ, 0x7610, R8 ;  /* 0x00007610ff087816 */ /* 0x000fc40000000008 */
[----:B------:R-:W-:-:S04]  /*1fd70*/  PRMT R7, RZ, 0x7610, R7 ;  /* 0x00007610ff077816 */ /* 0x000fc80000000007 */
[----:B------:R1:W4:Y:S01]  /*1fd80*/  @P1 LDG.E.U16 R8, [R4.64] ;  /* 0x0000000604081981 */ /* 0x000322000c1e1500 */
[----:B------:R-:W-:Y:S01]  /*1fd90*/  PRMT R6, RZ, 0x7610, R6 ;  /* 0x00007610ff067816 */ /* 0x000fe20000000006 */
[----:B-1----:R-:W-:Y:S02]  /*1fda0*/  @P1 IMAD.MOV.U32 R4, RZ, RZ, R14 ;  /* 0x000000ffff041224 */ /* 0x002fe400078e000e */
[----:B------:R-:W-:-:S05]  /*1fdb0*/  @P1 IMAD.MOV.U32 R5, RZ, RZ, R15 ;  /* 0x000000ffff051224 */ /* 0x000fca00078e000f */
[----:B------:R1:W4:Y:S01]  /*1fdc0*/  @P1 LDG.E.U16 R7, [R4.64] ;  /* 0x0000000604071981 */ /* 0x000322000c1e1500 */
[----:B------:R-:W-:Y:S01]  /*1fdd0*/  PRMT R19, RZ, 0x7610, R19 ;  /* 0x00007610ff137816 */ /* 0x000fe20000000013 */
[----:B-1----:R-:W-:Y:S02]  /*1fde0*/  @P1 IMAD.MOV.U32 R4, RZ, RZ, R11 ;  /* 0x000000ffff041224 */ /* 0x002fe400078e000b */
[----:B------:R-:W-:-:S05]  /*1fdf0*/  @P1 IMAD.MOV.U32 R5, RZ, RZ, R24 ;  /* 0x000000ffff051224 */ /* 0x000fca00078e0018 */
[----:B------:R2:W4:Y:S02]  /*1fe00*/  @P1 LDG.E.U16 R6, [R4.64] ;  /* 0x0000000604061981 */ /* 0x000524000c1e1500 */
[----:B--2---:R-:W-:Y:S02]  /*1fe10*/  @P0 IMAD.MOV.U32 R5, RZ, RZ, R26 ;  /* 0x000000ffff050224 */ /* 0x004fe400078e001a */
[----:B---3--:R-:W-:-:S05]  /*1fe20*/  @P0 IMAD.MOV.U32 R4, RZ, RZ, R22 ;  /* 0x000000ffff040224 */ /* 0x008fca00078e0016 */
[----:B------:R-:W2:Y:S04]  /*1fe30*/  @P0 LDG.E.U16 R19, [R4.64] ;  /* 0x0000000604130981 */ /* 0x000ea8000c1e1500 */
[----:B----4-:R-:W-:Y:S01]  /*1fe40*/  STL [R1+0x6cd0], R8 ;  /* 0x006cd00801007387 */ /* 0x010fe20000100800 */
[----:B------:R-:W3:Y:S02]  /*1fe50*/  LDL R15, [R1+0x1e1c] ;  /* 0x001e1c00010f7983 */ /* 0x000ee40000100800 */
[----:B------:R-:W4:Y:S01]  /*1fe60*/  LDL R14, [R1+0x1e24] ;  /* 0x001e2400010e7983 */ /* 0x000f220000100800 */
[----:B------:R1:W-:Y:S01]  /*1fe70*/  STL [R1+0x6cd4], R7 ;  /* 0x006cd40701007387 */ /* 0x0003e20000100800 */
[----:B------:R-:W3:Y:S02]  /*1fe80*/  LDL R24, [R1+0x1e10] ;  /* 0x001e100001187983 */ /* 0x000ee40000100800 */
[----:B------:R-:W3:Y:S02]  /*1fe90*/  LDL R11, [R1+0x1e2c] ;  /* 0x001e2c00010b7983 */ /* 0x000ee40000100800 */
[----:B0-----:R-:W3:Y:S01]  /*1fea0*/  LDL R9, [R1+0x1e28] ;  /* 0x001e280001097983 */ /* 0x001ee20000100800 */
[----:B-1----:R-:W3:Y:S04]  /*1feb0*/  LDL R7, [R1+0x1e38] ;  /* 0x001e380001077983 */ /* 0x002ee80000100800 */
[----:B------:R-:W-:Y:S01]  /*1fec0*/  STL [R1+0x6cd8], R6 ;  /* 0x006cd80601007387 */ /* 0x000fe20000100800 */
[----:B------:R-:W3:Y:S03]  /*1fed0*/  LDL R22, [R1+0x1e34] ;  /* 0x001e340001167983 */ /* 0x000ee60000100800 */
[----:B--2---:R0:W-:Y:S04]  /*1fee0*/  STL [R1+0xb54], R19 ;  /* 0x000b541301007387 */ /* 0x0041e80000100800 */
[----:B0-----:R-:W2:Y:S01]  /*1fef0*/  LDL R19, [R1+0x1e40] ;  /* 0x001e400001137983 */ /* 0x001ea20000100800 */
[----:B------:R-:W-:-:S02]  /*1ff00*/  ISETP.GT.AND P1, PT, R3, 0x36, PT ;  /* 0x000000360300780c */ /* 0x000fc40003f24270 */
[----:B------:R-:W-:Y:S02]  /*1ff10*/  PRMT R25, RZ, 0x7610, R25 ;  /* 0x00007610ff197816 */ /* 0x000fe40000000019 */
[----:B------:R-:W-:-:S09]  /*1ff20*/  PRMT R6, RZ, 0x7610, R6 ;  /* 0x00007610ff067816 */ /* 0x000fd20000000006 */
[----:B----4-:R-:W-:Y:S02]  /*1ff30*/  @P1 IMAD.MOV.U32 R4, RZ, RZ, R14 ;  /* 0x000000ffff041224 */ /* 0x010fe400078e000e */
[----:B---3--:R-:W-:Y:S01]  /*1ff40*/  @P1 IMAD.MOV.U32 R5, RZ, RZ, R15 ;  /* 0x000000ffff051224 */ /* 0x008fe200078e000f */
[----:B------:R-:W-:Y:S02]  /*1ff50*/  PRMT R23, RZ, 0x7610, R23 ;  /* 0x00007610ff177816 */ /* 0x000fe40000000017 */
[----:B------:R-:W-:Y:S01]  /*1ff60*/  PRMT R17, RZ, 0x7610, R17 ;  /* 0x00007610ff117816 */ /* 0x000fe20000000011 */
[----:B------:R-:W3:Y:S04]  /*1ff70*/  LDL R15, [R1+0x1e3c] ;  /* 0x001e3c00010f7983 */ /* 0x000ee80000100800 */
[----:B------:R0:W4:Y:S04]  /*1ff80*/  @P1 LDG.E.U16 R25, [R4.64] ;  /* 0x0000000604191981 */ /* 0x000128000c1e1500 */
[----:B------:R-:W4:Y:S01]  /*1ff90*/  LDL R14, [R1+0x1e44] ;  /* 0x001e4400010e7983 */ /* 0x000f220000100800 */
[----:B0-----:R-:W-:-:S02]  /*1ffa0*/  @P1 IMAD.MOV.U32 R4, RZ, RZ, R11 ;  /* 0x000000ffff041224 */ /* 0x001fc400078e000b */
[----:B------:R-:W-:Y:S01]  /*1ffb0*/  @P1 IMAD.MOV.U32 R5, RZ, RZ, R24 ;  /* 0x000000ffff051224 */ /* 0x000fe200078e0018 */
[----:B------:R-:W4:Y:S04]  /*1ffc0*/  LDL R11, [R1+0x1e30] ;  /* 0x001e3000010b7983 */ /* 0x000f280000100800 */
[----:B------:R0:W4:Y:S02]  /*1ffd0*/  @P1 LDG.E.U16 R6, [R4.64] ;  /* 0x0000000604061981 */ /* 0x000124000c1e1500 */
[----:B0-----:R-:W-:Y:S02]  /*1ffe0*/  @P1 IMAD.MOV.U32 R4, RZ, RZ, R7 ;  /* 0x000000ffff041224 */ /* 0x001fe400078e0007 */
[----:B------:R-:W-:Y:S01]  /*1fff0*/  @P1 IMAD.MOV.U32 R5, RZ, RZ, R9 ;  /* 0x000000ffff051224 */ /* 0x000fe200078e0009 */
[----:B------:R-:W-:Y:S01]  /*20000*/  ISETP.GT.AND P0, PT, R3, 0x37, PT ;  /* 0x000000370300780c */ /* 0x000fe20003f04270 */
[----:B------:R-:W4:Y:S04]  /*20010*/  LDL R9, [R1+0x1e4c] ;  /* 0x001e4c0001097983 */ /* 0x000f280000100800 */
[----:B------:R0:W4:Y:S04]  /*20020*/  @P1 LDG.E.U16 R23, [R4.64] ;  /* 0x0000000604171981 */ /* 0x000128000c1e1500 */
[----:B------:R-:W4:Y:S01]  /*20030*/  LDL R7, [R1+0x1e48] ;  /* 0x001e480001077983 */ /* 0x000f220000100800 */
[----:B0-----:R-:W-:-:S02]  /*20040*/  @P1 IMAD.MOV.U32 R5, RZ, RZ, R22 ;  /* 0x000000ffff051224 */ /* 0x001fc400078e0016 */
[----:B--2---:R-:W-:-:S05]  /*20050*/  @P1 IMAD.MOV.U32 R4, RZ, RZ, R19 ;  /* 0x000000ffff041224 */ /* 0x004fca00078e0013 */
[----:B------:R3:W2:Y:S01]  /*20060*/  @P1 LDG.E.U16 R17, [R4.64] ;  /* 0x0000000604111981 */ /* 0x0006a2000c1e1500 */
[----:B------:R-:W-:Y:S01]  /*20070*/  PRMT R2, RZ, 0x7610, R2 ;  /* 0x00007610ff027816 */ /* 0x000fe20000000002 */
[----:B---3--:R-:W-:Y:S02]  /*20080*/  @P0 IMAD.MOV.U32 R5, RZ, RZ, R15 ;  /* 0x000000ffff050224 */ /* 0x008fe400078e000f */
[----:B----4-:R-:W-:-:S05]  /*20090*/  @P0 IMAD.MOV.U32 R4, RZ, RZ, R14 ;  /* 0x000000ffff040224 */ /* 0x010fca00078e000e */
[----:B------:R0:W3:Y:S04]  /*200a0*/  @P0 LDG.E.U16 R2, [R4.64] ;  /* 0x0000000604020981 */ /* 0x0000e8000c1e1500 */
[----:B------:R1:W-:Y:S01]  /*200b0*/  STL [R1+0xb44], R6 ;  /* 0x000b440601007387 */ /* 0x0003e20000100800 */
[----:B------:R-:W4:Y:S03]  /*200c0*/  LDL R19, [R1+0x1e54] ;  /* 0x001e540001137983 */ /* 0x000f260000100800 */
[----:B-1----:R-:W4:Y:S04]  /*200d0*/  LDL R6, [R1+0x1e58] ;  /* 0x001e580001067983 */ /* 0x002f280000100800 */
[----:B--2---:R1:W-:Y:S01]  /*200e0*/  STL [R1+0xb34], R17 ;  /* 0x000b341101007387 */ /* 0x0043e20000100800 */
[----:B------:R-:W-:Y:S01]  /*200f0*/  PRMT R21, RZ, 0x7610, R21 ;  /* 0x00007610ff157816 */ /* 0x000fe20000000015 */
[----:B0-----:R-:W-:-:S02]  /*20100*/  @P0 IMAD.MOV.U32 R4, RZ, RZ, R9 ;  /* 0x000000ffff040224 */ /* 0x001fc400078e0009 */
[----:B------:R-:W-:Y:S01]  /*20110*/  @P0 IMAD.MOV.U32 R5, RZ, RZ, R11 ;  /* 0x000000ffff050224 */ /* 0x000fe200078e000b */
[----:B------:R-:W-:Y:S02]  /*20120*/  PRMT R20, RZ, 0x7610, R20 ;  /* 0x00007610ff147816 */ /* 0x000fe40000000014 */
[----:B------:R-:W-:Y:S01]  /*20130*/  PRMT R16, RZ, 0x7610, R16 ;  /* 0x00007610ff107816 */ /* 0x000fe20000000010 */
[----:B------:R-:W2:Y:S04]  /*20140*/  LDL R15, [R1+0x1f1c] ;  /* 0x001f1c00010f7983 */ /* 0x000ea80000100800 */
[----:B------:R0:W2:Y:S04]  /*20150*/  @P0 LDG.E.U16 R21, [R4.64] ;  /* 0x0000000604150981 */ /* 0x0000a8000c1e1500 */
[----:B-1----:R-:W2:Y:S04]  /*20160*/  LDL R17, [R1+0x1e60] ;  /* 0x001e600001117983 */ /* 0x002ea80000100800 */
[----:B------:R-:W2:Y:S01]  /*20170*/  LDL R14, [R1+0x1f24] ;  /* 0x001f2400010e7983 */ /* 0x000ea20000100800 */
[----:B0-----:R-:W-:-:S03]  /*20180*/  @P0 IMAD.MOV.U32 R5, RZ, RZ, R7 ;  /* 0x000000ffff050224 */ /* 0x001fc600078e0007 */
[----:B---3--:R-:W-:Y:S01]  /*20190*/  STL [R1+0x6b00], R2 ;  /* 0x006b000201007387 */ /* 0x008fe20000100800 */
[----:B------:R-:W3:Y:S02]  /*201a0*/  LDL R11, [R1+0x1f10] ;  /* 0x001f1000010b7983 */ /* 0x000ee40000100800 */
[----:B------:R-:W3:Y:S02]  /*201b0*/  LDL R9, [R1+0x1f2c] ;  /* 0x001f2c0001097983 */ /* 0x000ee40000100800 */
[----:B----4-:R-:W-:-:S05]  /*201c0*/  @P0 IMAD.MOV.U32 R4, RZ, RZ, R6 ;  /* 0x000000ffff040224 */ /* 0x010fca00078e0006 */
[----:B------:R0:W4:Y:S02]  /*201d0*/  @P0 LDG.E.U16 R20, [R4.64] ;  /* 0x0000000604140981 */ /* 0x000124000c1e1500 */
[----:B0-----:R-:W-:Y:S02]  /*201e0*/  @P0 IMAD.MOV.U32 R5, RZ, RZ, R19 ;  /* 0x000000ffff050224 */ /* 0x001fe400078e0013 */
[----:B--2---:R-:W-:-:S05]  /*201f0*/  @P0 IMAD.MOV.U32 R4, RZ, RZ, R17 ;  /* 0x000000ffff040224 */ /* 0x004fca00078e0011 */
[----:B------:R0:W2:Y:S01]  /*20200*/  @P0 LDG.E.U16 R16, [R4.64] ;  /* 0x0000000604100981 */ /* 0x0000a2000c1e1500 */
[----:B------:R-:W-:-:S03]  /*20210*/  ISETP.GT.AND P1, PT, R3, 0x3e, PT ;  /* 0x0000003e0300780c */ /* 0x000fc60003f24270 */
[----:B------:R-:W-:Y:S01]  /*20220*/  STL [R1+0xb4c], R25 ;  /* 0x000b4c1901007387 */ /* 0x000fe20000100800 */
[----:B------:R-:W4:Y:S02]  /*20230*/  LDL R7, [R1+0x1f28] ;  /* 0x001f280001077983 */ /* 0x000f240000100800 */
[----:B------:R-:W4:Y:S01]  /*20240*/  LDL R6, [R1+0x1f38] ;  /* 0x001f380001067983 */ /* 0x000f220000100800 */
[----:B------:R-:W-:Y:S01]  /*20250*/  PRMT R12, RZ, 0x7610, R12 ;  /* 0x00007610ff0c7816 */ /* 0x000fe2000000000c */
[----:B------:R-:W4:Y:S01]  /*20260*/  LDL R17, [R1+0x1f34] ;  /* 0x001f340001117983 */ /* 0x000f220000100800 */
[----:B------:R-:W-:-:S04]  /*20270*/  PRMT R8, RZ, 0x7610, R8 ;  /* 0x00007610ff087816 */ /* 0x000fc80000000008 */
[----:B0-----:R-:W-:Y:S02]  /*20280*/  @P1 IMAD.MOV.U32 R4, RZ, RZ, R14 ;  /* 0x000000ffff041224 */ /* 0x001fe400078e000e */
[----:B------:R-:W-:-:S05]  /*20290*/  @P1 IMAD.MOV.U32 R5, RZ, RZ, R15 ;  /* 0x000000ffff051224 */ /* 0x000fca00078e000f */
[----:B------:R3:W4:Y:S02]  /*202a0*/  @P1 LDG.E.U16 R12, [R4.64] ;  /* 0x00000006040c1981 */ /* 0x000724000c1e1500 */
[----:B---3--:R-:W-:Y:S02]  /*202b0*/  @P1 IMAD.MOV.U32 R4, RZ, RZ, R9 ;  /* 0x000000ffff041224 */ /* 0x008fe400078e0009 */
[----:B------:R-:W-:-:S05]  /*202c0*/  @P1 IMAD.MOV.U32 R5, RZ, RZ, R11 ;  /* 0x000000ffff051224 */ /* 0x000fca00078e000b */
[----:B------:R4:W3:Y:S04]  /*202d0*/  @P1 LDG.E.U16 R8, [R4.64] ;  /* 0x0000000604081981 */ /* 0x0008e8000c1e1500 */
[----:B--2---:R0:W-:Y:S01]  /*202e0*/  STL [R1+0xb14], R16 ;  /* 0x000b141001007387 */ /* 0x0041e20000100800 */
[----:B------:R-:W-:Y:S01]  /*202f0*/  STL [R1+0xb3c], R23 ;  /* 0x000b3c1701007387 */ /* 0x000fe20000100800 */
[----:B------:R-:W-:Y:S01]  /*20300*/  PRMT R18, RZ, 0x7610, R18 ;  /* 0x00007610ff127816 */ /* 0x000fe20000000012 */
[----:B----4-:R-:W-:Y:S02]  /*20310*/  @P1 IMAD.MOV.U32 R5, RZ, RZ, R7 ;  /* 0x000000ffff051224 */ /* 0x010fe400078e0007 */
[----:B------:R-:W-:Y:S01]  /*20320*/  @P1 IMAD.MOV.U32 R4, RZ, RZ, R6 ;  /* 0x000000ffff041224 */ /* 0x000fe200078e0006 */
[----:B------:R-:W2:Y:S04]  /*20330*/  LDL R15, [R1+0x1f3c] ;  /* 0x001f3c00010f7983 */ /* 0x000ea80000100800 */
[----:B------:R-:W4:Y:S04]  /*20340*/  LDL R14, [R1+0x1f44] ;  /* 0x001f4400010e7983 */ /* 0x000f280000100800 */
[----:B------:R1:W2:Y:S04]  /*20350*/  @P1 LDG.E.U16 R18, [R4.64] ;  /* 0x0000000604121981 */ /* 0x0002a8000c1e1500 */
[----:B0-----:R-:W2:Y:S01]  /*20360*/  LDL R16, [R1+0x1f40] ;  /* 0x001f400001107983 */ /* 0x001ea20000100800 */
[----:B------:R-:W-:Y:S01]  /*20370*/  PRMT R2, RZ, 0x7610, R2 ;  /* 0x00007610ff027816 */ /* 0x000fe20000000002 */
[----:B-1----:R-:W-:-:S02]  /*20380*/  @P1 IMAD.MOV.U32 R5, RZ, RZ, R17 ;  /* 0x000000ffff051224 */ /* 0x002fc400078e0011 */
[----:B------:R0:W-:Y:S01]  /*20390*/  STL [R1+0xb0c], R12 ;  /* 0x000b0c0c01007387 */ /* 0x0001e20000100800 */
[----:B------:R-:W4:Y:S02]  /*203a0*/  LDL R11, [R1+0x1f4c] ;  /* 0x001f4c00010b7983 */ /* 0x000f240000100800 */
[----:B------:R-:W4:Y:S01]  /*203b0*/  LDL R9, [R1+0x1f48] ;  /* 0x001f480001097983 */ /* 0x000f220000100800 */
[----:B0-----:R-:W4:Y:S04]  /*203c0*/  LDL R12, [R1+0x1f30] ;  /* 0x001f3000010c7983 */ /* 0x001f280000100800 */
[----:B---3--:R0:W-:Y:S01]  /*203d0*/  STL [R1+0xb04], R8 ;  /* 0x000b040801007387 */ /* 0x0081e20000100800 */
[----:B------:R-:W3:Y:S02]  /*203e0*/  LDL R7, [R1+0x1f50] ;  /* 0x001f500001077983 */ /* 0x000ee40000100800 */
[----:B------:R-:W3:Y:S01]  /*203f0*/  LDL R6, [R1+0x1f54] ;  /* 0x001f540001067983 */ /* 0x000ee20000100800 */
[----:B0-----:R-:W3:Y:S01]  /*20400*/  LDL R8, [R1+0x1f58] ;  /* 0x001f580001087983 */ /* 0x001ee20000100800 */
[----:B--2---:R-:W-:-:S05]  /*20410*/  @P1 IMAD.MOV.U32 R4, RZ, RZ, R16 ;  /* 0x000000ffff041224 */ /* 0x004fca00078e0010 */
[----:B------:R4:W2:Y:S01]  /*20420*/  @P1 LDG.E.U16 R2, [R4.64] ;  /* 0x0000000604021981 */ /* 0x0008a2000c1e1500 */
[----:B------:R-:W-:Y:S02]  /*20430*/  ISETP.GT.AND P0, PT, R3, 0x3f, PT ;  /* 0x0000003f0300780c */ /* 0x000fe40003f04270 */
[----:B------:R-:W-:Y:S02]  /*20440*/  PRMT R13, RZ, 0x7610, R13 ;  /* 0x00007610ff0d7816 */ /* 0x000fe4000000000d */
[----:B------:R-:W-:Y:S01]  /*20450*/  PRMT R10, RZ, 0x7610, R10 ;  /* 0x00007610ff0a7816 */ /* 0x000fe2000000000a */
[----:B------:R-:W-:Y:S08]  /*20460*/  STL [R1+0xb24], R21 ;  /* 0x000b241501007387 */ /* 0x000ff00000100800 */
[----:B----4-:R-:W-:-:S02]  /*20470*/  @P0 IMAD.MOV.U32 R4, RZ, RZ, R14 ;  /* 0x000000ffff040224 */ /* 0x010fc400078e000e */
[----:B------:R-:W-:-:S05]  /*20480*/  @P0 IMAD.MOV.U32 R5, RZ, RZ, R15 ;  /* 0x000000ffff050224 */ /* 0x000fca00078e000f */
[----:B------:R0:W4:Y:S02]  /*20490*/  @P0 LDG.E.U16 R13, [R4.64] ;  /* 0x00000006040d0981 */ /* 0x000124000c1e1500 */
[----:B0-----:R-:W-:Y:S02]  /*204a0*/  @P0 IMAD.MOV.U32 R4, RZ, RZ, R11 ;  /* 0x000000ffff040224 */ /* 0x001fe400078e000b */
[----:B------:R-:W-:-:S05]  /*204b0*/  @P0 IMAD.MOV.U32 R5, RZ, RZ, R12 ;  /* 0x000000ffff050224 */ /* 0x000fca00078e000c */
[----:B------:R3:W4:Y:S01]  /*204c0*/  @P0 LDG.E.U16 R10, [R4.64] ;  /* 0x00000006040a0981 */ /* 0x000722000c1e1500 */
[----:B------:R-:W-:Y:S01]  /*204d0*/  PRMT R0, RZ, 0x7610, R0 ;  /* 0x00007610ff007816 */ /* 0x000fe20000000000 */
[----:B---3--:R-:W-:Y:S02]  /*204e0*/  @P0 IMAD.MOV.U32 R4, RZ, RZ, R8 ;  /* 0x000000ffff040224 */ /* 0x008fe400078e0008 */
[----:B------:R-:W-:Y:S01]  /*204f0*/  @P0 IMAD.MOV.U32 R5, RZ, RZ, R9 ;  /* 0x000000ffff050224 */ /* 0x000fe200078e0009 */
[----:B--2---:R-:W-:Y:S01]  /*20500*/  STL [R1+0x6c98], R2 ;  /* 0x006c980201007387 */ /* 0x004fe20000100800 */
[----:B------:R-:W-:Y:S02]  /*20510*/  STL [R1+0xb1c], R20 ;  /* 0x000b1c1401007387 */ /* 0x000fe40000100800 */
[----:B------:R0:W-:Y:S02]  /*20520*/  STL [R1+0x6ca8], R2 ;  /* 0x006ca80201007387 */ /* 0x0001e40000100800 */
[----:B------:R-:W2:Y:S01]  /*20530*/  LDL.LU R29, [R1+0xc08] ;  /* 0x000c0800011d7983 */ /* 0x000ea20000300800 */
[----:B0-----:R-:W-:-:S06]  /*20540*/  PRMT R2, RZ, 0x7610, R2 ;  /* 0x00007610ff027816 */ /* 0x001fcc0000000002 */
[----:B------:R0:W3:Y:S02]  /*20550*/  @P0 LDG.E.U16 R2, [R4.64] ;  /* 0x0000000604020981 */ /* 0x0000e4000c1e1500 */
[----:B0-----:R-:W-:Y:S02]  /*20560*/  @P0 IMAD.MOV.U32 R4, RZ, RZ, R6 ;  /* 0x000000ffff040224 */ /* 0x001fe400078e0006 */
[----:B------:R-:W-:-:S05]  /*20570*/  @P0 IMAD.MOV.U32 R5, RZ, RZ, R7 ;  /* 0x000000ffff050224 */ /* 0x000fca00078e0007 */
[----:B------:R-:W2:Y:S04]  /*20580*/  @P0 LDG.E.U16 R0, [R4.64] ;  /* 0x0000000604000981 */ /* 0x000ea8000c1e1500 */
[----:B------:R-:W0:Y:S01]  /*20590*/  S2R R28, SR_TID.X ;  /* 0x00000000001c7919 */ /* 0x000e220000002100 */
[----:B------:R-:W-:Y:S01]  /*205a0*/  BAR.SYNC.DEFER_BLOCKING 0x0 ;  /* 0x0000000000007b1d */ /* 0x000fe20000010000 */
[----:B0-----:R-:W-:-:S04]  /*205b0*/  LOP3.LUT R28, R28, 0x3f, RZ, 0xc0, !PT ;  /* 0x0000003f1c1c7812 */ /* 0x001fc800078ec0ff */
[----:B------:R-:W-:Y:S02]  /*205c0*/  ISETP.GE.AND P0, PT, R28, R3, PT ;  /* 0x000000031c00720c */ /* 0x000fe40003f06270 */
[----:B------:R-:W0:Y:S04]  /*205d0*/  S2R R28, SR_TID.X ;  /* 0x00000000001c7919 */ /* 0x000e280000002100 */
[----:B--2---:R1:W-:Y:S04]  /*205e0*/  STL [R1+0xae4], R0 ;  /* 0x000ae40001007387 */ /* 0x0043e80000100800 */
[----:B-1----:R-:W2:Y:S01]  /*205f0*/  LDL.LU R0, [R1+0xc04] ;  /* 0x000c040001007983 */ /* 0x002ea20000300800 */
[----:B------:R-:W2:Y:S02]  /*20600*/  LDL.LU R4, [R1+0xbfc] ;  /* 0x000bfc0001047983 */ /* 0x000ea40000300800 */
[----:B------:R-:W2:Y:S02]  /*20610*/  LDL.LU R5, [R1+0xb98] ;  /* 0x000b980001057983 */ /* 0x000ea40000300800 */
[----:B---3--:R1:W-:Y:S02]  /*20620*/  STL [R1+0xaec], R2 ;  /* 0x000aec0201007387 */ /* 0x0083e40000100800 */
[----:B-1----:R-:W3:Y:S01]  /*20630*/  LDL.LU R2, [R1+0xb94] ;  /* 0x000b940001027983 */ /* 0x002ee20000300800 */
[----:B------:R-:W3:Y:S02]  /*20640*/  LDL.LU R6, [R1+0xb90] ;  /* 0x000b900001067983 */ /* 0x000ee40000300800 */
[----:B------:R-:W3:Y:S02]  /*20650*/  LDL.LU R7, [R1+0xb8c] ;  /* 0x000b8c0001077983 */ /* 0x000ee40000300800 */
[----:B------:R-:W3:Y:S01]  /*20660*/  LDL.LU R8, [R1+0xae8] ;  /* 0x000ae80001087983 */ /* 0x000ee20000300800 */
[----:B------:R-:W3:Y:S01]  /*20670*/  LDL.LU R9, [R1+0xae0] ;  /* 0x000ae00001097983 */ /* 0x000ee20000300800 */
[----:B----4-:R1:W-:Y:S03]  /*20680*/  STL [R1+0xaf0], R10 ;  /* 0x000af00a01007387 */ /* 0x0103e60000100800 */
[----:B-1----:R-:W4:Y:S01]  /*20690*/  LDL.LU R10, [R1+0xadc] ;  /* 0x000adc00010a7983 */ /* 0x002f220000300800 */
[----:B------:R-:W-:Y:S02]  /*206a0*/  STL [R1+0xafc], R18 ;  /* 0x000afc1201007387 */ /* 0x000fe40000100800 */
[----:B------:R-:W3:Y:S02]  /*206b0*/  LDL.LU R11, [R1+0xad8] ;  /* 0x000ad800010b7983 */ /* 0x000ee40000300800 */
[----:B------:R-:W3:Y:S01]  /*206c0*/  LDL.LU R12, [R1+0xa84] ;  /* 0x000a8400010c7983 */ /* 0x000ee20000300800 */
[----:B------:R1:W-:Y:S01]  /*206d0*/  STL [R1+0xaf4], R13 ;  /* 0x000af40d01007387 */ /* 0x0003e20000100800 */
[----:B0-----:R-:W-:-:S03]  /*206e0*/  LOP3.LUT R28, R28, 0x7f, RZ, 0xc0, !PT ;  /* 0x0000007f1c1c7812 */ /* 0x001fc600078ec0ff */
[----:B-1----:R-:W3:Y:S01]  /*206f0*/  LDL.LU R13, [R1+0xa80] ;  /* 0x000a8000010d7983 */ /* 0x002ee20000300800 */
[----:B------:R-:W3:Y:S02]  /*20700*/  LDL.LU R14, [R1+0xa7c] ;  /* 0x000a7c00010e7983 */ /* 0x000ee40000300800 */
[----:B------:R-:W3:Y:S02]  /*20710*/  LDL.LU R15, [R1+0xa78] ;  /* 0x000a7800010f7983 */ /* 0x000ee40000300800 */
[----:B------:R-:W3:Y:S01]  /*20720*/  LDL.LU R16, [R1+0x124] ;  /* 0x0001240001107983 */ /* 0x000ee20000300800 */
[----:B------:R-:W3:Y:S01]  /*20730*/  LDL.LU R17, [R1+0x120] ;  /* 0x0001200001117983 */ /* 0x000ee20000300800 */
[----:B------:R-:W3:Y:S02]  /*20740*/  LDL.LU R18, [R1+0x11c] ;  /* 0x00011c0001127983 */ /* 0x000ee40000300800 */
[----:B------:R-:W3:Y:S02]  /*20750*/  LDL.LU R19, [R1+0x118] ;  /* 0x0001180001137983 */ /* 0x000ee40000300800 */
[----:B------:R-:W3:Y:S01]  /*20760*/  LDL.LU R20, [R1+0xc4] ;  /* 0x0000c40001147983 */ /* 0x000ee20000300800 */
[----:B------:R-:W3:Y:S01]  /*20770*/  LDL.LU R21, [R1+0xc0] ;  /* 0x0000c00001157983 */ /* 0x000ee20000300800 */
[----:B------:R-:W3:Y:S02]  /*20780*/  LDL.LU R22, [R1+0xbc] ;  /* 0x0000bc0001167983 */ /* 0x000ee40000300800 */
[----:B------:R-:W3:Y:S02]  /*20790*/  LDL.LU R23, [R1+0xb8] ;  /* 0x0000b80001177983 */ /* 0x000ee40000300800 */
[----:B------:R-:W3:Y:S02]  /*207a0*/  LDL.LU R24, [R1+0x64] ;  /* 0x0000640001187983 */ /* 0x000ee40000300800 */
[----:B------:R-:W-:Y:S01]  /*207b0*/  IMAD.SHL.U32 R28, R28, 0x2, RZ ;  /* 0x000000021c1c7824 */ /* 0x000fe200078e00ff */
[----:B------:R-:W4:Y:S01]  /*207c0*/  LDL.LU R25, [R1+0x60] ;  /* 0x0000600001197983 */ /* 0x000f220000300800 */
[----:B------:R-:W4:Y:S02]  /*207d0*/  LDL.LU R26, [R1+0x5c] ;  /* 0x00005c00011a7983 */ /* 0x000f240000300800 */
[----:B------:R-:W4:Y:S02]  /*207e0*/  LDL.LU R27, [R1+0x58] ;  /* 0x00005800011b7983 */ /* 0x000f240000300800 */
[----:B------:R0:W-:Y:S01]  /*207f0*/  STL [R1+0x6cac], R3 ;  /* 0x006cac0301007387 */ /* 0x0001e20000100800 */
[----:B------:R1:W-:Y:S04]  /*20800*/  STS.U16 [R28], R29 ;  /* 0x0000001d1c007388 */ /* 0x0003e80000000400 */
[----:B0-----:R-:W4:Y:S01]  /*20810*/  LDL.LU R3, [R1+0xc00] ;  /* 0x000c000001037983 */ /* 0x001f220000300800 */
[----:B-1----:R-:W4:Y:S03]  /*20820*/  LDL.LU R29, [R1+0x6d58] ;  /* 0x006d5800011d7983 */ /* 0x002f260000300800 */
[----:B--2---:R0:W-:Y:S04]  /*20830*/  STS.U16 [R28+0x100], R0 ;  /* 0x000100001c007388 */ /* 0x0041e80000000400 */
[----:B0-----:R-:W2:Y:S04]  /*20840*/  LDL.LU R0, [R1+0x6d54] ;  /* 0x006d540001007983 */ /* 0x001ea80000300800 */
[----:B---3--:R0:W-:Y:S04]  /*20850*/  STS.U16 [R28+0xc000], R24 ;  /* 0x00c000181c007388 */ /* 0x0081e80000000400 */
[----:B----4-:R-:W-:Y:S04]  /*20860*/  STS.U16 [R28+0xc100], R25 ;  /* 0x00c100191c007388 */ /* 0x010fe80000000400 */
[----:B0-----:R-:W3:Y:S04]  /*20870*/  LDL.LU R24, [R1+0xc] ;  /* 0x00000c0001187983 */ /* 0x001ee80000300800 */
[----:B--2---:R0:W-:Y:S02]  /*20880*/  STS.U16 [R28+0xe000], R0 ;  /* 0x00e000001c007388 */ /* 0x0041e40000000400 */
[----:B0-----:R-:W-:-:S05]  /*20890*/  LOP3.LUT R0, R28, 0x10, RZ, 0x3c, !PT ;  /* 0x000000101c007812 */ /* 0x001fca00078e3cff */
[----:B------:R0:W-:Y:S04]  /*208a0*/  STL [R1+0x6d50], R0 ;  /* 0x006d500001007387 */ /* 0x0001e80000100800 */
[----:B0-----:R-:W2:Y:S01]  /*208b0*/  LDL.LU R0, [R1+0x8] ;  /* 0x0000080001007983 */ /* 0x001ea20000300800 */
[----:B------:R-:W4:Y:S03]  /*208c0*/  LDL.LU R25, [R1+0xbf4] ;  /* 0x000bf40001197983 */ /* 0x000f260000300800 */
[----:B------:R-:W-:Y:S04]  /*208d0*/  STS.U16 [R28+0xc200], R26 ;  /* 0x00c2001a1c007388 */ /* 0x000fe80000000400 */
        /* <DEDUP_REMOVED lines=24> */
[----:B---3--:R-:W-:Y:S04]  /*20a60*/  STS.U16 [R28+0xe200], R24 ;  /* 0x00e200181c007388 */ /* 0x008fe80000000400 */
[----:B----4-:R0:W-:Y:S04]  /*20a70*/  STL [R1+0x6d4c], R25 ;  /* 0x006d4c1901007387 */ /* 0x0101e80000100800 */
[----:B0-----:R-:W3:Y:S01]  /*20a80*/  LDL.LU R25, [R1+0xbf8] ;  /* 0x000bf80001197983 */ /* 0x001ee20000300800 */
[----:B------:R-:W4:Y:S02]  /*20a90*/  LDL.LU R26, [R1+0xbf0] ;  /* 0x000bf000011a7983 */ /* 0x000f240000300800 */
        /* <DEDUP_REMOVED lines=24> */
[----:B------:R-:W3:Y:S01]  /*20c20*/  LDL.LU R24, [R1] ;  /* 0x0000000001187983 */ /* 0x000ee20000300800 */
[----:B--2---:R0:W-:Y:S04]  /*20c30*/  STS.U16 [R28+0xe300], R0 ;  /* 0x00e300001c007388 */ /* 0x0041e80000000400 */
[----:B0-----:R-:W3:Y:S01]  /*20c40*/  LDL.LU R0, [R1+0x6d50] ;  /* 0x006d500001007983 */ /* 0x001ee20000300800 */
[----:B------:R-:W2:Y:S03]  /*20c50*/  LDL.LU R28, [R1+0xb88] ;  /* 0x000b8800011c7983 */ /* 0x000ea60000300800 */
[----:B---3--:R0:W-:Y:S04]  /*20c60*/  STS.U16 [R0+0x400], R25 ;  /* 0x0004001900007388 */ /* 0x0081e80000000400 */
[----:B0-----:R-:W3:Y:S04]  /*20c70*/  LDL.LU R25, [R1+0x6d4c] ;  /* 0x006d4c0001197983 */ /* 0x001ee80000300800 */
[----:B---3--:R0:W-:Y:S01]  /*20c80*/  STS.U16 [R0+0x500], R25 ;  /* 0x0005001900007388 */ /* 0x0081e20000000400 */
[----:B----4-:R1:W-:Y:S02]  /*20c90*/  STS.U16 [R0+0x600], R26 ;  /* 0x0006001a00007388 */ /* 0x0103e40000000400 */
[----:B------:R3:W-:Y:S01]  /*20ca0*/  STS.U16 [R0+0x700], R27 ;  /* 0x0007001b00007388 */ /* 0x0007e20000000400 */
[----:B0-----:R-:W4:Y:S01]  /*20cb0*/  LDL.LU R25, [R1+0x6d48] ;  /* 0x006d480001197983 */ /* 0x001f220000300800 */
[----:B-1----:R-:W4:Y:S02]  /*20cc0*/  LDL.LU R26, [R1+0x6d44] ;  /* 0x006d4400011a7983 */ /* 0x002f240000300800 */
[----:B---3--:R-:W3:Y:S02]  /*20cd0*/  LDL.LU R27, [R1+0x6d40] ;  /* 0x006d4000011b7983 */ /* 0x008ee40000300800 */
[----:B--2---:R-:W-:Y:S01]  /*20ce0*/  STS.U16 [R0+0x2400], R28 ;  /* 0x0024001c00007388 */ /* 0x004fe20000000400 */
[----:B------:R-:W-:Y:S01]  /*20cf0*/  STS.U16 [R0+0x2500], R3 ;  /* 0x0025000300007388 */ /* 0x000fe20000000400 */
[----:B------:R-:W-:Y:S02]  /*20d00*/  STS.U16 [R0+0x2600], R4 ;  /* 0x0026000400007388 */ /* 0x000fe40000000400 */
[----:B------:R-:W-:Y:S02]  /*20d10*/  STS.U16 [R0+0x2700], R5 ;  /* 0x0027000500007388 */ /* 0x000fe40000000400 */
[----:B------:R-:W-:Y:S01]  /*20d20*/  STS.U16 [R0+0x4400], R2 ;  /* 0x0044000200007388 */ /* 0x000fe20000000400 */
        /* <DEDUP_REMOVED lines=16> */
[----:B------:R0:W-:Y:S04]  /*20e30*/  STS.U16 [R0+0xc500], R29 ;  /* 0x00c5001d00007388 */ /* 0x0001e80000000400 */
[----:B0-----:R-:W0:Y:S04]  /*20e40*/  S2R R29, SR_TID.X ;  /* 0x00000000001d7919 */ /* 0x001e280000002100 */
[----:B---3--:R-:W-:Y:S01]  /*20e50*/  STL [R1+0x6cb0], R27 ;  /* 0x006cb01b01007387 */ /* 0x008fe20000100800 */
[----:B------:R-:W2:Y:S01]  /*20e60*/  LDL.LU R20, [R1+0xbe8] ;  /* 0x000be80001147983 */ /* 0x000ea20000300800 */
[----:B0-----:R-:W-:-:S05]  /*20e70*/  LOP3.LUT R29, R29, 0x7f, RZ, 0xc0, !PT ;  /* 0x0000007f1d1d7812 */ /* 0x001fca00078ec0ff */
[----:B------:R-:W-:Y:S02]  /*20e80*/  IMAD.SHL.U32 R2, R29, 0x2, RZ ;  /* 0x000000021d027824 */ /* 0x000fe400078e00ff */
[----:B------:R-:W0:Y:S04]  /*20e90*/  S2R R29, SR_TID.X ;  /* 0x00000000001d7919 */ /* 0x000e280000002100 */
[----:B------:R1:W-:Y:S01]  /*20ea0*/  STS.U16 [R0+0xc600], R22 ;  /* 0x00c6001600007388 */ /* 0x0003e20000000400 */
[----:B------:R3:W-:Y:S02]  /*20eb0*/  STS.U16 [R0+0xc700], R23 ;  /* 0x00c7001700007388 */ /* 0x0007e40000000400 */
[----:B------:R-:W-:Y:S02]  /*20ec0*/  STS.U16 [R0+0xe400], R24 ;  /* 0x00e4001800007388 */ /* 0x000fe40000000400 */
[----:B------:R0:W-:Y:S01]  /*20ed0*/  STS.U16 [R0+0xe500], R27 ;  /* 0x00e5001b00007388 */ /* 0x0001e20000000400 */
[----:B----4-:R-:W-:Y:S04]  /*20ee0*/  STS.U16 [R0+0xe600], R26 ;  /* 0x00e6001a00007388 */ /* 0x010fe80000000400 */
[----:B--2---:R2:W-:Y:S01]  /*20ef0*/  STL [R1+0x6d3c], R20 ;  /* 0x006d3c1401007387 */ /* 0x0045e20000100800 */
[----:B------:R-:W4:Y:S02]  /*20f00*/  LDL.LU R21, [R1+0xbe4] ;  /* 0x000be40001157983 */ /* 0x000f240000300800 */
[----:B-1----:R-:W4:Y:S02]  /*20f10*/  LDL.LU R22, [R1+0xbe0] ;  /* 0x000be00001167983 */ /* 0x002f240000300800 */
[----:B---3--:R-:W3:Y:S01]  /*20f20*/  LDL.LU R23, [R1+0xbdc] ;  /* 0x000bdc0001177983 */ /* 0x008ee20000300800 */
[----:B0-----:R-:W3:Y:S01]  /*20f30*/  LDL.LU R27, [R1+0xb70] ;  /* 0x000b7000011b7983 */ /* 0x001ee20000300800 */
        /* <DEDUP_REMOVED lines=8> */
[----:B--2---:R-:W-:Y:S01]  /*20fc0*/  LOP3.LUT R20, R29, 0x7f, RZ, 0xc0, !PT ;  /* 0x0000007f1d147812 */ /* 0x004fe200078ec0ff */
[----:B------:R-:W2:Y:S02]  /*20fd0*/  LDL.LU R10, [R1+0x158] ;  /* 0x00015800010a7983 */ /* 0x000ea40000300800 */
[----:B------:R-:W2:Y:S01]  /*20fe0*/  LDL.LU R11, [R1+0x104] ;  /* 0x00010400010b7983 */ /* 0x000ea20000300800 */
[----:B------:R-:W2:Y:S01]  /*20ff0*/  LDL.LU R12, [R1+0x100] ;  /* 0x00010000010c7983 */ /* 0x000ea20000300800 */
[----:B------:R-:W2:Y:S02]  /*21000*/  LDL.LU R13, [R1+0xfc] ;  /* 0x0000fc00010d7983 */ /* 0x000ea40000300800 */
[----:B------:R-:W2:Y:S02]  /*21010*/  LDL.LU R14, [R1+0xf8] ;  /* 0x0000f800010e7983 */ /* 0x000ea40000300800 */
[----:B------:R-:W-:Y:S01]  /*21020*/  IMAD.SHL.U32 R20, R20, 0x2, RZ ;  /* 0x0000000214147824 */ /* 0x000fe200078e00ff */
[----:B------:R-:W2:Y:S01]  /*21030*/  LDL.LU R15, [R1+0xa4] ;  /* 0x0000a400010f7983 */ /* 0x000ea20000300800 */
[----:B------:R-:W2:Y:S02]  /*21040*/  LDL.LU R16, [R1+0xa0] ;  /* 0x0000a00001107983 */ /* 0x000ea40000300800 */
[----:B------:R-:W2:Y:S02]  /*21050*/  LDL.LU R17, [R1+0x9c] ;  /* 0x00009c0001117983 */ /* 0x000ea40000300800 */
[----:B------:R-:W2:Y:S01]  /*21060*/  LDL.LU R18, [R1+0x98] ;  /* 0x0000980001127983 */ /* 0x000ea20000300800 */
[----:B------:R-:W2:Y:S01]  /*21070*/  LDL.LU R19, [R1+0x44] ;  /* 0x0000440001137983 */ /* 0x000ea20000300800 */
[----:B------:R-:W-:Y:S01]  /*21080*/  LOP3.LUT R20, R20, 0x10, RZ, 0x3c, !PT ;  /* 0x0000001014147812 */ /* 0x000fe200078e3cff */
[----:B------:R-:W2:Y:S02]  /*21090*/  LDL.LU R24, [R1+0x40] ;  /* 0x0000400001187983 */ /* 0x000ea40000300800 */
[----:B------:R-:W2:Y:S01]  /*210a0*/  LDL.LU R0, [R1+0x3c] ;  /* 0x00003c0001007983 */ /* 0x000ea20000300800 */
[----:B------:R-:W2:Y:S01]  /*210b0*/  LDL.LU R29, [R1+0x38] ;  /* 0x00003800011d7983 */ /* 0x000ea20000300800 */
[----:B------:R0:W-:Y:S03]  /*210c0*/  STL [R1+0x6cb4], R26 ;  /* 0x006cb41a01007387 */ /* 0x0001e60000100800 */
[----:B------:R1:W-:Y:S04]  /*210d0*/  STS.U16 [R20+0xe700], R25 ;  /* 0x00e7001914007388 */ /* 0x0003e80000000400 */
[----:B0-----:R-:W2:Y:S01]  /*210e0*/  LDL.LU R26, [R1+0xb74] ;  /* 0x000b7400011a7983 */ /* 0x001ea20000300800 */
[----:B-1----:R-:W2:Y:S02]  /*210f0*/  LDL.LU R20, [R1+0x6d3c] ;  /* 0x006d3c0001147983 */ /* 0x002ea40000300800 */
[----:B------:R0:W-:Y:S01]  /*21100*/  STL [R1+0x6cb8], R25 ;  /* 0x006cb81901007387 */ /* 0x0001e20000100800 */
[----:B------:R-:W-:Y:S01]  /*21110*/  LOP3.LUT R2, R2, 0x20, RZ, 0x3c, !PT ;  /* 0x0000002002027812 */ /* 0x000fe200078e3cff */
[----:B0-----:R-:W3:Y:S04]  /*21120*/  LDL.LU R25, [R1+0xb78] ;  /* 0x000b780001197983 */ /* 0x001ee80000300800 */
[----:B--2---:R0:W-:Y:S01]  /*21130*/  STS.U16 [R2+0x800], R20 ;  /* 0x0008001402007388 */ /* 0x0041e20000000400 */
[----:B----4-:R1:W-:Y:S02]  /*21140*/  STS.U16 [R2+0x900], R21 ;  /* 0x0009001502007388 */ /* 0x0103e40000000400 */
[----:B------:R2:W-:Y:S02]  /*21150*/  STS.U16 [R2+0xa00], R22 ;  /* 0x000a001602007388 */ /* 0x0005e40000000400 */
[----:B---3--:R3:W-:Y:S01]  /*21160*/  STS.U16 [R2+0xb00], R23 ;  /* 0x000b001702007388 */ /* 0x0087e20000000400 */
[----:B0-----:R-:W4:Y:S01]  /*21170*/  LDL.LU R20, [R1+0x6d38] ;  /* 0x006d380001147983 */ /* 0x001f220000300800 */
[----:B-1----:R-:W4:Y:S02]  /*21180*/  LDL.LU R21, [R1+0x6d34] ;  /* 0x006d340001157983 */ /* 0x002f240000300800 */
[----:B--2---:R-:W2:Y:S01]  /*21190*/  LDL.LU R22, [R1+0x6d30] ;  /* 0x006d300001167983 */ /* 0x004ea20000300800 */
[----:B---3--:R-:W3:Y:S04]  /*211a0*/  LDL.LU R23, [R1+0x6d2c] ;  /* 0x006d2c0001177983 */ /* 0x008ee80000300800 */
        /* <DEDUP_REMOVED lines=11> */
[----:B------:R0:W-:Y:S01]  /*21260*/  STS.U16 [R2+0x6b00], R10 ;  /* 0x006b000a02007388 */ /* 0x0001e20000000400 */
[----:B------:R-:W-:Y:S01]  /*21270*/  STS.U16 [R2+0x8800], R11 ;  /* 0x0088000b02007388 */ /* 0x000fe20000000400 */
[----:B------:R-:W-:Y:S02]  /*21280*/  STS.U16 [R2+0x8900], R12 ;  /* 0x0089000c02007388 */ /* 0x000fe40000000400 */
[----:B------:R-:W-:Y:S02]  /*21290*/  STS.U16 [R2+0x8a00], R13 ;  /* 0x008a000d02007388 */ /* 0x000fe40000000400 */
[----:B------:R-:W-:Y:S01]  /*212a0*/  STS.U16 [R2+0x8b00], R14 ;  /* 0x008b000e02007388 */ /* 0x000fe20000000400 */
[----:B------:R-:W-:Y:S01]  /*212b0*/  STS.U16 [R2+0xa800], R15 ;  /* 0x00a8000f02007388 */ /* 0x000fe20000000400 */
[----:B------:R-:W-:Y:S02]  /*212c0*/  STS.U16 [R2+0xa900], R16 ;  /* 0x00a9001002007388 */ /* 0x000fe40000000400 */
[----:B------:R-:W-:Y:S01]  /*212d0*/  STS.U16 [R2+0xaa00], R17 ;  /* 0x00aa001102007388 */ /* 0x000fe20000000400 */
[----:B---3--:R-:W-:Y:S01]  /*212e0*/  STL [R1+0x6cbc], R23 ;  /* 0x006cbc1701007387 */ /* 0x008fe20000100800 */
[----:B0-----:R-:W3:Y:S02]  /*212f0*/  LDL.LU R10, [R1+0xbd8] ;  /* 0x000bd800010a7983 */ /* 0x001ee40000300800 */
[----:B------:R-:W-:Y:S02]  /*21300*/  STS.U16 [R2+0xab00], R18 ;  /* 0x00ab001202007388 */ /* 0x000fe40000000400 */
[----:B------:R-:W-:Y:S01]  /*21310*/  STS.U16 [R2+0xc800], R19 ;  /* 0x00c8001302007388 */ /* 0x000fe20000000400 */
[----:B------:R-:W-:Y:S01]  /*21320*/  STS.U16 [R2+0xc900], R24 ;  /* 0x00c9001802007388 */ /* 0x000fe20000000400 */
[----:B------:R0:W-:Y:S03]  /*21330*/  STS.U16 [R2+0xca00], R0 ;  /* 0x00ca000002007388 */ /* 0x0001e60000000400 */
[----:B0-----:R-:W0:Y:S01]  /*21340*/  S2R R0, SR_TID.X ;  /* 0x0000000000007919 */ /* 0x001e220000002100 */
[----:B------:R1:W-:Y:S02]  /*21350*/  STS.U16 [R2+0xcb00], R29 ;  /* 0x00cb001d02007388 */ /* 0x0003e40000000400 */
[----:B------:R0:W-:Y:S02]  /*21360*/  STS.U16 [R2+0xe800], R23 ;  /* 0x00e8001702007388 */ /* 0x0001e40000000400 */
[C---:B0-----:R-:W-:Y:S01]  /*21370*/  LOP3.LUT R14, R0.reuse, 0x7f, RZ, 0xc0, !PT ;  /* 0x0000007f000e7812 */ /* 0x041fe200078ec0ff */
[----:B------:R-:W-:Y:S01]  /*21380*/  LOP3.LUT R0, R0, 0x7f, RZ, 0xc0, !PT ;  /* 0x0000007f00007812 */ /* 0x000fe200078ec0ff */
[----:B---3--:R0:W-:Y:S01]  /*21390*/  STL [R1+0x6d28], R10 ;  /* 0x006d280a01007387 */ /* 0x0081e20000100800 */
[----:B------:R-:W3:Y:S02]  /*213a0*/  LDL.LU R11, [R1+0xbd4] ;  /* 0x000bd400010b7983 */ /* 0x000ee40000300800 */
[----:B------:R-:W3:Y:S02]  /*213b0*/  LDL.LU R15, [R1+0xbd0] ;  /* 0x000bd000010f7983 */ /* 0x000ee40000300800 */
[----:B------:R-:W3:Y:S01]  /*213c0*/  LDL.LU R16, [R1+0xbcc] ;  /* 0x000bcc0001107983 */ /* 0x000ee20000300800 */
[----:B------:R-:W3:Y:S01]  /*213d0*/  LDL.LU R17, [R1+0xb68] ;  /* 0x000b680001117983 */ /* 0x000ee20000300800 */
[----:B------:R-:W3:Y:S02]  /*213e0*/  LDL.LU R18, [R1+0xb64] ;  /* 0x000b640001127983 */ /* 0x000ee40000300800 */
[----:B-1----:R-:W3:Y:S02]  /*213f0*/  LDL.LU R29, [R1+0xb60] ;  /* 0x000b6000011d7983 */ /* 0x002ee40000300800 */
        /* <DEDUP_REMOVED lines=8> */
[----:B0-----:R-:W-:Y:S01]  /*21480*/  IMAD.SHL.U32 R10, R0, 0x2, RZ ;  /* 0x00000002000a7824 */ /* 0x001fe200078e00ff */
[----:B------:R-:W3:Y:S01]  /*21490*/  LDL.LU R2, [R1+0xec] ;  /* 0x0000ec0001027983 */ /* 0x000ee20000300800 */
[----:B------:R-:W3:Y:S02]  /*214a0*/  LDL.LU R6, [R1+0xe8] ;  /* 0x0000e80001067983 */ /* 0x000ee40000300800 */
[----:B------:R-:W3:Y:S02]  /*214b0*/  LDL.LU R7, [R1+0x94] ;  /* 0x0000940001077983 */ /* 0x000ee40000300800 */
[----:B------:R-:W3:Y:S01]  /*214c0*/  LDL.LU R8, [R1+0x90] ;  /* 0x0000900001087983 */ /* 0x000ee20000300800 */
[----:B------:R-:W3:Y:S01]  /*214d0*/  LDL.LU R9, [R1+0x8c] ;  /* 0x00008c0001097983 */ /* 0x000ee20000300800 */
[----:B------:R-:W-:Y:S01]  /*214e0*/  LOP3.LUT R10, R10, 0x20, RZ, 0x3c, !PT ;  /* 0x000000200a0a7812 */ /* 0x000fe200078e3cff */
[----:B------:R-:W3:Y:S02]  /*214f0*/  LDL.LU R13, [R1+0x88] ;  /* 0x00008800010d7983 */ /* 0x000ee40000300800 */
[----:B------:R-:W3:Y:S01]  /*21500*/  LDL.LU R19, [R1+0x34] ;  /* 0x0000340001137983 */ /* 0x000ee20000300800 */
[----:B------:R-:W3:Y:S01]  /*21510*/  LDL.LU R24, [R1+0x30] ;  /* 0x0000300001187983 */ /* 0x000ee20000300800 */
[----:B------:R-:W3:Y:S03]  /*21520*/  LDL.LU R0, [R1+0x2c] ;  /* 0x00002c0001007983 */ /* 0x000ee60000300800 */
[----:B--2---:R-:W-:Y:S01]  /*21530*/  STS.U16 [R10+0xe900], R22 ;  /* 0x00e900160a007388 */ /* 0x004fe20000000400 */
[----:B------:R0:W-:Y:S02]  /*21540*/  STL [R1+0x6cdc], R22 ;  /* 0x006cdc1601007387 */ /* 0x0001e40000100800 */
[----:B----4-:R-:W-:Y:S02]  /*21550*/  STS.U16 [R10+0xea00], R21 ;  /* 0x00ea00150a007388 */ /* 0x010fe40000000400 */
[----:B------:R-:W-:Y:S01]  /*21560*/  STS.U16 [R10+0xeb00], R20 ;  /* 0x00eb00140a007388 */ /* 0x000fe20000000400 */
[----:B0-----:R-:W2:Y:S01]  /*21570*/  LDL.LU R22, [R1+0xab0] ;  /* 0x000ab00001167983 */ /* 0x001ea20000300800 */
[----:B------:R0:W-:Y:S03]  /*21580*/  STL [R1+0x6ce0], R21 ;  /* 0x006ce01501007387 */ /* 0x0001e60000100800 */
[----:B0-----:R-:W3:Y:S01]  /*21590*/  LDL.LU R21, [R1+0xab4] ;  /* 0x000ab40001157983 */ /* 0x001ee20000300800 */
[----:B------:R-:W2:Y:S02]  /*215a0*/  LDL.LU R10, [R1+0x6d28] ;  /* 0x006d2800010a7983 */ /* 0x000ea40000300800 */
[----:B------:R0:W-:Y:S02]  /*215b0*/  STL [R1+0x6ce4], R20 ;  /* 0x006ce41401007387 */ /* 0x0001e40000100800 */
[----:B------:R-:W-:Y:S01]  /*215c0*/  IMAD.SHL.U32 R12, R14, 0x2, RZ ;  /* 0x000000020e0c7824 */ /* 0x000fe200078e00ff */
[----:B0-----:R-:W3:Y:S04]  /*215d0*/  LDL.LU R20, [R1+0xb5c] ;  /* 0x000b5c0001147983 */ /* 0x001ee80000300800 */
[----:B------:R-:W-:-:S05]  /*215e0*/  LOP3.LUT R12, R12, 0x30, RZ, 0x3c, !PT ;  /* 0x000000300c0c7812 */ /* 0x000fca00078e3cff */
[----:B--2---:R0:W-:Y:S01]  /*215f0*/  STS.U16 [R12+0xc00], R10 ;  /* 0x000c000a0c007388 */ /* 0x0041e20000000400 */
[----:B---3--:R1:W-:Y:S03]  /*21600*/  STS.U16 [R12+0xd00], R11 ;  /* 0x000d000b0c007388 */ /* 0x0083e60000000400 */
[----:B------:R2:W-:Y:S01]  /*21610*/  STS.U16 [R12+0xe00], R15 ;  /* 0x000e000f0c007388 */ /* 0x0005e20000000400 */
[----:B------:R3:W-:Y:S03]  /*21620*/  STS.U16 [R12+0xf00], R16 ;  /* 0x000f00100c007388 */ /* 0x0007e60000000400 */
[----:B------:R3:W-:Y:S01]  /*21630*/  STS.U16 [R12+0x2c00], R17 ;  /* 0x002c00110c007388 */ /* 0x0007e20000000400 */
[----:B------:R3:W-:Y:S03]  /*21640*/  STS.U16 [R12+0x2d00], R18 ;  /* 0x002d00120c007388 */ /* 0x0007e60000000400 */
[----:B0-----:R-:W4:Y:S04]  /*21650*/  LDL.LU R10, [R1+0x6d24] ;  /* 0x006d2400010a7983 */ /* 0x001f280000300800 */
[----:B-1----:R-:W4:Y:S01]  /*21660*/  LDL.LU R11, [R1+0x6d20] ;  /* 0x006d2000010b7983 */ /* 0x002f220000300800 */
[----:B--2---:R-:W2:Y:S02]  /*21670*/  LDL.LU R15, [R1+0x6d1c] ;  /* 0x006d1c00010f7983 */ /* 0x004ea40000300800 */
[----:B---3--:R-:W3:Y:S01]  /*21680*/  LDL.LU R16, [R1+0x6d18] ;  /* 0x006d180001107983 */ /* 0x008ee20000300800 */
[----:B------:R-:W2:Y:S01]  /*21690*/  LDL.LU R17, [R1+0x6d14] ;  /* 0x006d140001117983 */ /* 0x000ea20000300800 */
[----:B------:R-:W2:Y:S03]  /*216a0*/  LDL.LU R18, [R1+0x6d10] ;  /* 0x006d100001127983 */ /* 0x000ea60000300800 */
[----:B------:R0:W-:Y:S04]  /*216b0*/  STS.U16 [R12+0x2e00], R29 ;  /* 0x002e001d0c007388 */ /* 0x0001e80000000400 */
[----:B0-----:R-:W2:Y:S01]  /*216c0*/  LDL.LU R29, [R1+0x6d0c] ;  /* 0x006d0c00011d7983 */ /* 0x001ea20000300800 */
        /* <DEDUP_REMOVED lines=16> */
[----:B------:R0:W-:Y:S02]  /*217d0*/  STS.U16 [R12+0xaf00], R13 ;  /* 0x00af000d0c007388 */ /* 0x0001e40000000400 */
[----:B------:R-:W-:Y:S02]  /*217e0*/  STS.U16 [R12+0xcc00], R19 ;  /* 0x00cc00130c007388 */ /* 0x000fe40000000400 */
[----:B------:R-:W-:Y:S01]  /*217f0*/  STS.U16 [R12+0xcd00], R24 ;  /* 0x00cd00180c007388 */ /* 0x000fe20000000400 */
[----:B------:R1:W-:Y:S04]  /*21800*/  STS.U16 [R12+0xce00], R0 ;  /* 0x00ce00000c007388 */ /* 0x0003e80000000400 */
[----:B0-----:R-:W3:Y:S01]  /*21810*/  LDL.LU R13, [R1+0xbc8] ;  /* 0x000bc800010d7983 */ /* 0x001ee20000300800 */
[----:B-1----:R-:W3:Y:S03]  /*21820*/  LDL.LU R0, [R1+0xbc4] ;  /* 0x000bc40001007983 */ /* 0x002ee60000300800 */
[----:B--2---:R0:W-:Y:S04]  /*21830*/  STS.U16 [R12+0xcf00], R29 ;  /* 0x00cf001d0c007388 */ /* 0x0041e80000000400 */
[----:B0-----:R-:W2:Y:S01]  /*21840*/  LDL.LU R29, [R1+0xbc0] ;  /* 0x000bc000011d7983 */ /* 0x001ea20000300800 */
[----:B------:R-:W4:Y:S02]  /*21850*/  LDL.LU R20, [R1+0xb40] ;  /* 0x000b400001147983 */ /* 0x000f240000300800 */
[----:B------:R-:W4:Y:S02]  /*21860*/  LDL.LU R19, [R1+0xaa4] ;  /* 0x000aa40001137983 */ /* 0x000f240000300800 */
[----:B------:R-:W4:Y:S01]  /*21870*/  LDL.LU R21, [R1+0xaa0] ;  /* 0x000aa00001157983 */ /* 0x000f220000300800 */
[----:B------:R-:W4:Y:S01]  /*21880*/  LDL.LU R22, [R1+0xa9c] ;  /* 0x000a9c0001167983 */ /* 0x000f220000300800 */
[----:B------:R-:W4:Y:S02]  /*21890*/  LDL.LU R23, [R1+0xa98] ;  /* 0x000a980001177983 */ /* 0x000f240000300800 */
[----:B------:R-:W4:Y:S02]  /*218a0*/  LDL.LU R25, [R1+0x144] ;  /* 0x0001440001197983 */ /* 0x000f240000300800 */
[----:B------:R-:W4:Y:S01]  /*218b0*/  LDL.LU R26, [R1+0x140] ;  /* 0x00014000011a7983 */ /* 0x000f220000300800 */
[----:B------:R-:W4:Y:S04]  /*218c0*/  LDL.LU R24, [R1+0x13c] ;  /* 0x00013c0001187983 */ /* 0x000f280000300800 */
[----:B------:R-:W-:Y:S01]  /*218d0*/  STS.U16 [R12+0xec00], R18 ;  /* 0x00ec00120c007388 */ /* 0x000fe20000000400 */
[----:B------:R0:W-:Y:S02]  /*218e0*/  STL [R1+0x6ce8], R18 ;  /* 0x006ce81201007387 */ /* 0x0001e40000100800 */
[----:B------:R-:W-:Y:S01]  /*218f0*/  STS.U16 [R12+0xed00], R17 ;  /* 0x00ed00110c007388 */ /* 0x000fe20000000400 */
[----:B0-----:R-:W4:Y:S01]  /*21900*/  LDL.LU R18, [R1+0xb48] ;  /* 0x000b480001127983 */ /* 0x001f220000300800 */
[----:B------:R0:W-:Y:S02]  /*21910*/  STL [R1+0x6cf0], R17 ;  /* 0x006cf01101007387 */ /* 0x0001e40000100800 */
[----:B------:R-:W-:Y:S01]  /*21920*/  IMAD.SHL.U32 R4, R14, 0x2, RZ ;  /* 0x000000020e047824 */ /* 0x000fe200078e00ff */
[----:B0-----:R-:W4:Y:S01]  /*21930*/  LDL.LU R17, [R1+0xb50] ;  /* 0x000b500001117983 */ /* 0x001f220000300800 */
[----:B------:R-:W4:Y:S02]  /*21940*/  LDL.LU R27, [R1+0x138] ;  /* 0x00013800011b7983 */ /* 0x000f240000300800 */
[----:B------:R-:W4:Y:S02]  /*21950*/  LDL.LU R28, [R1+0xe4] ;  /* 0x0000e400011c7983 */ /* 0x000f240000300800 */
[----:B------:R-:W4:Y:S01]  /*21960*/  LDL.LU R3, [R1+0xe0] ;  /* 0x0000e00001037983 */ /* 0x000f220000300800 */
[----:B------:R-:W4:Y:S01]  /*21970*/  LDL.LU R5, [R1+0xdc] ;  /* 0x0000dc0001057983 */ /* 0x000f220000300800 */
[----:B------:R-:W4:Y:S02]  /*21980*/  LDL.LU R2, [R1+0xd8] ;  /* 0x0000d80001027983 */ /* 0x000f240000300800 */
[----:B------:R-:W4:Y:S02]  /*21990*/  LDL.LU R6, [R1+0x84] ;  /* 0x0000840001067983 */ /* 0x000f240000300800 */
[----:B------:R-:W4:Y:S01]  /*219a0*/  LDL.LU R7, [R1+0x80] ;  /* 0x0000800001077983 */ /* 0x000f220000300800 */
[----:B------:R-:W4:Y:S01]  /*219b0*/  LDL.LU R8, [R1+0x78] ;  /* 0x0000780001087983 */ /* 0x000f220000300800 */
[----:B------:R-:W4:Y:S02]  /*219c0*/  LDL.LU R9, [R1+0x24] ;  /* 0x0000240001097983 */ /* 0x000f240000300800 */
[----:B------:R-:W4:Y:S01]  /*219d0*/  LDL.LU R14, [R1+0x20] ;  /* 0x00002000010e7983 */ /* 0x000f220000300800 */
[----:B---3--:R-:W-:Y:S01]  /*219e0*/  STS.U16 [R12+0xee00], R16 ;  /* 0x00ee00100c007388 */ /* 0x008fe20000000400 */
[----:B------:R0:W-:Y:S02]  /*219f0*/  STL [R1+0x6cf4], R16 ;  /* 0x006cf41001007387 */ /* 0x0001e40000100800 */
[----:B------:R1:W-:Y:S01]  /*21a00*/  STS.U16 [R12+0xef00], R15 ;  /* 0x00ef000f0c007388 */ /* 0x0003e20000000400 */
[----:B0-----:R-:W3:Y:S01]  /*21a10*/  LDL.LU R16, [R1+0xb58] ;  /* 0x000b580001107983 */ /* 0x001ee20000300800 */
[----:B-1----:R-:W3:Y:S02]  /*21a20*/  LDL.LU R12, [R1+0x6d08] ;  /* 0x006d0800010c7983 */ /* 0x002ee40000300800 */
[----:B------:R0:W-:Y:S02]  /*21a30*/  STL [R1+0x6cf8], R15 ;  /* 0x006cf80f01007387 */ /* 0x0001e40000100800 */
[----:B0-----:R-:W3:Y:S01]  /*21a40*/  LDL.LU R15, [R1+0xbbc] ;  /* 0x000bbc00010f7983 */ /* 0x001ee20000300800 */
[----:B------:R-:W-:-:S05]  /*21a50*/  LOP3.LUT R4, R4, 0x40, RZ, 0x3c, !PT ;  /* 0x0000004004047812 */ /* 0x000fca00078e3cff */
[----:B------:R0:W-:Y:S01]  /*21a60*/  STS.U16 [R4+0x1000], R13 ;  /* 0x0010000d04007388 */ /* 0x0001e20000000400 */
[----:B------:R1:W-:Y:S03]  /*21a70*/  STS.U16 [R4+0x1100], R0 ;  /* 0x0011000004007388 */ /* 0x0003e60000000400 */
[----:B0-----:R-:W4:Y:S01]  /*21a80*/  LDL.LU R13, [R1+0x6d04] ;  /* 0x006d0400010d7983 */ /* 0x001f220000300800 */
[----:B-1----:R-:W4:Y:S03]  /*21a90*/  LDL.LU R0, [R1+0x6d00] ;  /* 0x006d000001007983 */ /* 0x002f260000300800 */
[----:B--2---:R0:W-:Y:S04]  /*21aa0*/  STS.U16 [R4+0x1200], R29 ;  /* 0x0012001d04007388 */ /* 0x0041e80000000400 */
[----:B0-----:R-:W2:Y:S04]  /*21ab0*/  LDL.LU R29, [R1+0x6cfc] ;  /* 0x006cfc00011d7983 */ /* 0x001ea80000300800 */
[----:B---3--:R-:W-:Y:S01]  /*21ac0*/  STS.U16 [R4+0x1300], R15 ;  /* 0x0013000f04007388 */ /* 0x008fe20000000400 */
[----:B------:R-:W-:Y:S02]  /*21ad0*/  STS.U16 [R4+0x3000], R16 ;  /* 0x0030001004007388 */ /* 0x000fe40000000400 */
[----:B----4-:R-:W-:Y:S01]  /*21ae0*/  STS.U16 [R4+0x3100], R17 ;  /* 0x0031001104007388 */ /* 0x010fe20000000400 */
[----:B------:R-:W-:Y:S04]  /*21af0*/  STS.U16 [R4+0x3200], R18 ;  /* 0x0032001204007388 */ /* 0x000fe80000000400 */
[----:B------:R-:W-:Y:S01]  /*21b00*/  STS.U16 [R4+0x3300], R20 ;  /* 0x0033001404007388 */ /* 0x000fe20000000400 */
[----:B------:R0:W-:Y:S02]  /*21b10*/  STS.U16 [R4+0x5000], R19 ;  /* 0x0050001304007388 */ /* 0x0001e40000000400 */
[----:B------:R-:W-:Y:S02]  /*21b20*/  STS.U16 [R4+0x5100], R21 ;  /* 0x0051001504007388 */ /* 0x000fe40000000400 */
[----:B------:R-:W-:Y:S01]  /*21b30*/  STS.U16 [R4+0x5200], R22 ;  /* 0x0052001604007388 */ /* 0x000fe20000000400 */
[----:B------:R-:W-:Y:S01]  /*21b40*/  STS.U16 [R4+0x5300], R23 ;  /* 0x0053001704007388 */ /* 0x000fe20000000400 */
[----:B------:R-:W-:Y:S02]  /*21b50*/  STS.U16 [R4+0x7000], R25 ;  /* 0x0070001904007388 */ /* 0x000fe40000000400 */
[----:B------:R-:W-:Y:S02]  /*21b60*/  STS.U16 [R4+0x7100], R26 ;  /* 0x0071001a04007388 */ /* 0x000fe40000000400 */
[----:B------:R1:W-:Y:S01]  /*21b70*/  STS.U16 [R4+0x7200], R24 ;  /* 0x0072001804007388 */ /* 0x0003e20000000400 */
[----:B------:R-:W-:Y:S04]  /*21b80*/  STS.U16 [R4+0x7300], R27 ;  /* 0x0073001b04007388 */ /* 0x000fe80000000400 */
[----:B0-----:R-:W3:Y:S01]  /*21b90*/  LDL.LU R19, [R1+0x18] ;  /* 0x0000180001137983 */ /* 0x001ee20000300800 */
[----:B------:R-:W-:Y:S02]  /*21ba0*/  STS.U16 [R4+0x9000], R28 ;  /* 0x0090001c04007388 */ /* 0x000fe40000000400 */
[----:B------:R-:W-:Y:S02]  /*21bb0*/  STS.U16 [R4+0x9100], R3 ;  /* 0x0091000304007388 */ /* 0x000fe40000000400 */
[----:B------:R-:W-:Y:S01]  /*21bc0*/  STS.U16 [R4+0x9200], R5 ;  /* 0x0092000504007388 */ /* 0x000fe20000000400 */
[----:B------:R-:W-:Y:S01]  /*21bd0*/  STS.U16 [R4+0x9300], R2 ;  /* 0x0093000204007388 */ /* 0x000fe20000000400 */
[----:B------:R-:W-:Y:S02]  /*21be0*/  STS.U16 [R4+0xb000], R6 ;  /* 0x00b0000604007388 */ /* 0x000fe40000000400 */
[----:B------:R-:W-:Y:S01]  /*21bf0*/  STS.U16 [R4+0xb100], R7 ;  /* 0x00b1000704007388 */ /* 0x000fe20000000400 */
[----:B-1----:R-:W4:Y:S01]  /*21c00*/  LDL.LU R24, [R1+0xbb8] ;  /* 0x000bb80001187983 */ /* 0x002f220000300800 */
[----:B------:R-:W4:Y:S02]  /*21c10*/  LDL.LU R15, [R1+0xbb4] ;  /* 0x000bb400010f7983 */ /* 0x000f240000300800 */
[----:B------:R-:W4:Y:S02]  /*21c20*/  LDL.LU R16, [R1+0xbb0] ;  /* 0x000bb00001107983 */ /* 0x000f240000300800 */
[----:B------:R-:W4:Y:S01]  /*21c30*/  LDL.LU R17, [R1+0xbac] ;  /* 0x000bac0001117983 */ /* 0x000f220000300800 */
[----:B--2---:R-:W-:Y:S01]  /*21c40*/  STS.U16 [R4+0xb200], R29 ;  /* 0x00b2001d04007388 */ /* 0x004fe20000000400 */
[----:B------:R-:W-:Y:S02]  /*21c50*/  STS.U16 [R4+0xb300], R8 ;  /* 0x00b3000804007388 */ /* 0x000fe40000000400 */
[----:B------:R-:W-:Y:S02]  /*21c60*/  STS.U16 [R4+0xd000], R9 ;  /* 0x00d0000904007388 */ /* 0x000fe40000000400 */
[----:B------:R-:W-:Y:S01]  /*21c70*/  STS.U16 [R4+0xd100], R14 ;  /* 0x00d1000e04007388 */ /* 0x000fe20000000400 */
[----:B------:R0:W-:Y:S04]  /*21c80*/  STS.U16 [R4+0xd200], R0 ;  /* 0x00d2000004007388 */ /* 0x0001e80000000400 */
[----:B0-----:R-:W2:Y:S04]  /*21c90*/  LDL.LU R0, [R1+0xb38] ;  /* 0x000b380001007983 */ /* 0x001ea80000300800 */
[----:B------:R-:W0:Y:S01]  /*21ca0*/  S2R R29, SR_TID.X ;  /* 0x00000000001d7919 */ /* 0x000e220000002100 */
[----:B------:R-:W2:Y:S02]  /*21cb0*/  LDL.LU R25, [R1+0xb30] ;  /* 0x000b300001197983 */ /* 0x000ea40000300800 */
[----:B------:R-:W2:Y:S02]  /*21cc0*/  LDL.LU R26, [R1+0xb28] ;  /* 0x000b2800011a7983 */ /* 0x000ea40000300800 */
[----:B------:R-:W2:Y:S01]  /*21cd0*/  LDL.LU R27, [R1+0xb20] ;  /* 0x000b2000011b7983 */ /* 0x000ea20000300800 */
[----:B------:R-:W2:Y:S01]  /*21ce0*/  LDL.LU R3, [R1+0xa94] ;  /* 0x000a940001037983 */ /* 0x000ea20000300800 */
        /* <DEDUP_REMOVED lines=11> */
[----:B0-----:R-:W-:-:S05]  /*21da0*/  LOP3.LUT R29, R29, 0x7f, RZ, 0xc0, !PT ;  /* 0x0000007f1d1d7812 */ /* 0x001fca00078ec0ff */
[----:B------:R-:W-:-:S05]  /*21db0*/  IMAD.SHL.U32 R23, R29, 0x2, RZ ;  /* 0x000000021d177824 */ /* 0x000fca00078e00ff */
[----:B------:R-:W-:Y:S01]  /*21dc0*/  LOP3.LUT R23, R23, 0x50, RZ, 0x3c, !PT ;  /* 0x0000005017177812 */ /* 0x000fe200078e3cff */
[----:B---3--:R0:W-:Y:S01]  /*21dd0*/  STS.U16 [R4+0xd300], R19 ;  /* 0x00d3001304007388 */ /* 0x0081e20000000400 */
[----:B------:R-:W-:Y:S02]  /*21de0*/  STS.U16 [R4+0xf000], R13 ;  /* 0x00f0000d04007388 */ /* 0x000fe40000000400 */
[----:B------:R-:W-:Y:S02]  /*21df0*/  STS.U16 [R4+0xf100], R12 ;  /* 0x00f1000c04007388 */ /* 0x000fe40000000400 */
[----:B------:R-:W-:Y:S01]  /*21e00*/  STS.U16 [R4+0xf200], R11 ;  /* 0x00f2000b04007388 */ /* 0x000fe20000000400 */
[----:B------:R-:W-:Y:S04]  /*21e10*/  STS.U16 [R4+0xf300], R10 ;  /* 0x00f3000a04007388 */ /* 0x000fe80000000400 */
[----:B----4-:R1:W-:Y:S04]  /*21e20*/  STS.U16 [R23+0x1400], R24 ;  /* 0x0014001817007388 */ /* 0x0103e80000000400 */
[----:B0-----:R-:W4:Y:S01]  /*21e30*/  LDL.LU R19, [R1+0x70] ;  /* 0x0000700001137983 */ /* 0x001f220000300800 */
[----:B------:R0:W-:Y:S02]  /*21e40*/  STS.U16 [R23+0x1500], R15 ;  /* 0x0015000f17007388 */ /* 0x0001e40000000400 */
[----:B------:R4:W-:Y:S02]  /*21e50*/  STS.U16 [R23+0x1600], R16 ;  /* 0x0016001017007388 */ /* 0x0009e40000000400 */
[----:B------:R4:W-:Y:S01]  /*21e60*/  STS.U16 [R23+0x1700], R17 ;  /* 0x0017001117007388 */ /* 0x0009e20000000400 */
[----:B-1----:R-:W4:Y:S01]  /*21e70*/  LDL.LU R24, [R1+0x6c] ;  /* 0x00006c0001187983 */ /* 0x002f220000300800 */
[----:B------:R-:W4:Y:S02]  /*21e80*/  LDL.LU R28, [R1+0x68] ;  /* 0x00006800011c7983 */ /* 0x000f240000300800 */
[----:B------:R-:W4:Y:S02]  /*21e90*/  LDL.LU R4, [R1+0x4] ;  /* 0x0000040001047983 */ /* 0x000f240000300800 */
[----:B0-----:R-:W4:Y:S02]  /*21ea0*/  LDL.LU R15, [R1+0x6cf8] ;  /* 0x006cf800010f7983 */ /* 0x001f240000300800 */
[----:B----4-:R-:W4:Y:S01]  /*21eb0*/  LDL.LU R16, [R1+0x6cf4] ;  /* 0x006cf40001107983 */ /* 0x010f220000300800 */
[----:B------:R-:W4:Y:S03]  /*21ec0*/  LDL.LU R17, [R1+0x6cf0] ;  /* 0x006cf00001117983 */ /* 0x000f260000300800 */
[----:B--2---:R0:W-:Y:S04]  /*21ed0*/  STS.U16 [R23+0x3400], R0 ;  /* 0x0034000017007388 */ /* 0x0041e80000000400 */
[----:B0-----:R-:W2:Y:S01]  /*21ee0*/  LDL.LU R0, [R1+0x6cec] ;  /* 0x006cec0001007983 */ /* 0x001ea20000300800 */
[----:B------:R0:W-:Y:S02]  /*21ef0*/  STS.U16 [R23+0x3500], R25 ;  /* 0x0035001917007388 */ /* 0x0001e40000000400 */
[----:B------:R1:W-:Y:S02]  /*21f00*/  STS.U16 [R23+0x3600], R26 ;  /* 0x0036001a17007388 */ /* 0x0003e40000000400 */
[----:B------:R1:W-:Y:S01]  /*21f10*/  STS.U16 [R23+0x3700], R27 ;  /* 0x0037001b17007388 */ /* 0x0003e20000000400 */
[----:B------:R1:W-:Y:S01]  /*21f20*/  STS.U16 [R23+0x5400], R3 ;  /* 0x0054000317007388 */ /* 0x0003e20000000400 */
[----:B------:R-:W-:Y:S02]  /*21f30*/  STS.U16 [R23+0x5500], R5 ;  /* 0x0055000517007388 */ /* 0x000fe40000000400 */
[----:B------:R1:W-:Y:S01]  /*21f40*/  STS.U16 [R23+0x5600], R2 ;  /* 0x0056000217007388 */ /* 0x0003e20000000400 */
[----:B0-----:R-:W4:Y:S01]  /*21f50*/  LDL.LU R25, [R1+0xba8] ;  /* 0x000ba80001197983 */ /* 0x001f220000300800 */
[----:B-1----:R-:W4:Y:S03]  /*21f60*/  LDL.LU R26, [R1+0xba4] ;  /* 0x000ba400011a7983 */ /* 0x002f260000300800 */
[----:B------:R-:W4:Y:S01]  /*21f70*/  LDL.LU R27, [R1+0xba0] ;  /* 0x000ba000011b7983 */ /* 0x000f220000300800 */
[----:B------:R-:W4:Y:S03]  /*21f80*/  LDL.LU R3, [R1+0xb9c] ;  /* 0x000b9c0001037983 */ /* 0x000f260000300800 */
[----:B------:R-:W4:Y:S04]  /*21f90*/  LDL.LU R2, [R1+0xb18] ;  /* 0x000b180001027983 */ /* 0x000f280000300800 */
[----:B--2---:R0:W-:Y:S01]  /*21fa0*/  STS.U16 [R23+0x5700], R0 ;  /* 0x0057000017007388 */ /* 0x0041e20000000400 */
[----:B------:R1:W-:Y:S02]  /*21fb0*/  STS.U16 [R23+0x7400], R18 ;  /* 0x0074001217007388 */ /* 0x0003e40000000400 */
[----:B------:R2:W-:Y:S02]  /*21fc0*/  STS.U16 [R23+0x7500], R20 ;  /* 0x0075001417007388 */ /* 0x0005e40000000400 */
[----:B------:R2:W-:Y:S01]  /*21fd0*/  STS.U16 [R23+0x7600], R21 ;  /* 0x0076001517007388 */ /* 0x0005e20000000400 */
[----:B------:R4:W-:Y:S01]  /*21fe0*/  STS.U16 [R23+0x7700], R22 ;  /* 0x0077001617007388 */ /* 0x0009e20000000400 */
[----:B------:R4:W-:Y:S03]  /*21ff0*/  STS.U16 [R23+0x9400], R6 ;  /* 0x0094000617007388 */ /* 0x0009e60000000400 */
[----:B0-----:R-:W3:Y:S01]  /*22000*/  LDL.LU R0, [R1+0xb10] ;  /* 0x000b100001007983 */ /* 0x001ee20000300800 */
[----:B------:R-:W3:Y:S02]  /*22010*/  LDL.LU R5, [R1+0xb00] ;  /* 0x000b000001057983 */ /* 0x000ee40000300800 */
[----:B-1----:R-:W3:Y:S02]  /*22020*/  LDL.LU R18, [R1+0x6ce8] ;  /* 0x006ce80001127983 */ /* 0x002ee40000300800 */
[----:B--2---:R-:W2:Y:S01]  /*22030*/  LDL.LU R20, [R1+0x6ce4] ;  /* 0x006ce40001147983 */ /* 0x004ea20000300800 */
[----:B------:R-:W2:Y:S01]  /*22040*/  LDL.LU R21, [R1+0x6ce0] ;  /* 0x006ce00001157983 */ /* 0x000ea20000300800 */
[----:B----4-:R-:W3:Y:S02]  /*22050*/  LDL.LU R22, [R1+0x6cdc] ;  /* 0x006cdc0001167983 */ /* 0x010ee40000300800 */
[----:B------:R-:W2:Y:S01]  /*22060*/  LDL.LU R6, [R1+0x6cd8] ;  /* 0x006cd80001067983 */ /* 0x000ea20000300800 */
[----:B------:R0:W-:Y:S01]  /*22070*/  STS.U16 [R23+0x9500], R7 ;  /* 0x0095000717007388 */ /* 0x0001e20000000400 */
[----:B------:R1:W-:Y:S02]  /*22080*/  STS.U16 [R23+0x9600], R8 ;  /* 0x0096000817007388 */ /* 0x0003e40000000400 */
[----:B------:R1:W-:Y:S02]  /*22090*/  STS.U16 [R23+0x9700], R9 ;  /* 0x0097000917007388 */ /* 0x0003e40000000400 */
[----:B------:R1:W-:Y:S01]  /*220a0*/  STS.U16 [R23+0xb400], R14 ;  /* 0x00b4000e17007388 */ /* 0x0003e20000000400 */
[----:B------:R1:W-:Y:S01]  /*220b0*/  STS.U16 [R23+0xb500], R19 ;  /* 0x00b5001317007388 */ /* 0x0003e20000000400 */
[----:B------:R1:W-:Y:S03]  /*220c0*/  STS.U16 [R23+0xb600], R24 ;  /* 0x00b6001817007388 */ /* 0x0003e60000000400 */
[----:B0-----:R-:W2:Y:S01]  /*220d0*/  LDL.LU R7, [R1+0x6cd4] ;  /* 0x006cd40001077983 */ /* 0x001ea20000300800 */
[----:B-1----:R-:W2:Y:S03]  /*220e0*/  LDL.LU R8, [R1+0x6cd0] ;  /* 0x006cd00001087983 */ /* 0x002ea60000300800 */
[----:B------:R-:W2:Y:S01]  /*220f0*/  LDL.LU R9, [R1+0x6ccc] ;  /* 0x006ccc0001097983 */ /* 0x000ea20000300800 */
[----:B------:R-:W2:Y:S03]  /*22100*/  LDL.LU R14, [R1+0x6cc8] ;  /* 0x006cc800010e7983 */ /* 0x000ea60000300800 */
[----:B------:R-:W2:Y:S01]  /*22110*/  LDL.LU R19, [R1+0x6cc4] ;  /* 0x006cc40001137983 */ /* 0x000ea20000300800 */
[----:B------:R-:W2:Y:S02]  /*22120*/  LDL.LU R24, [R1+0x6cc0] ;  /* 0x006cc00001187983 */ /* 0x000ea40000300800 */
[----:B------:R-:W-:Y:S01]  /*22130*/  IMAD.SHL.U32 R29, R29, 0x2, RZ ;  /* 0x000000021d1d7824 */ /* 0x000fe200078e00ff */
[----:B------:R-:W-:Y:S01]  /*22140*/  STS.U16 [R23+0xb700], R28 ;  /* 0x00b7001c17007388 */ /* 0x000fe20000000400 */
[----:B------:R0:W-:Y:S03]  /*22150*/  STS.U16 [R23+0xd400], R4 ;  /* 0x00d4000417007388 */ /* 0x0001e60000000400 */
[----:B------:R-:W-:Y:S01]  /*22160*/  LOP3.LUT R29, R29, 0x60, RZ, 0x3c, !PT ;  /* 0x000000601d1d7812 */ /* 0x000fe200078e3cff */
[----:B0-----:R-:W3:Y:S01]  /*22170*/  LDL R4, [R1+0x2340] ;  /* 0x0023400001047983 */ /* 0x001ee20000100800 */
[----:B------:R-:W3:Y:S03]  /*22180*/  LDL.LU R28, [R1+0x232c] ;  /* 0x00232c00011c7983 */ /* 0x000ee60000300800 */
[----:B--2---:R-:W-:Y:S01]  /*22190*/  STS.U16 [R23+0xd500], R24 ;  /* 0x00d5001817007388 */ /* 0x004fe20000000400 */
[----:B------:R-:W-:Y:S02]  /*221a0*/  STS.U16 [R23+0xd600], R19 ;  /* 0x00d6001317007388 */ /* 0x000fe40000000400 */
[----:B------:R-:W-:Y:S02]  /*221b0*/  STS.U16 [R23+0xd700], R14 ;  /* 0x00d7000e17007388 */ /* 0x000fe40000000400 */
[----:B------:R-:W-:Y:S01]  /*221c0*/  STS.U16 [R23+0xf400], R9 ;  /* 0x00f4000917007388 */ /* 0x000fe20000000400 */
[----:B------:R-:W-:Y:S01]  /*221d0*/  STS.U16 [R23+0xf500], R8 ;  /* 0x00f5000817007388 */ /* 0x000fe20000000400 */
[----:B------:R-:W-:Y:S02]  /*221e0*/  STS.U16 [R23+0xf600], R7 ;  /* 0x00f6000717007388 */ /* 0x000fe40000000400 */
[----:B------:R0:W-:Y:S02]  /*221f0*/  STS.U16 [R23+0xf700], R6 ;  /* 0x00f7000617007388 */ /* 0x0001e40000000400 */
[----:B------:R1:W-:Y:S01]  /*22200*/  STS.U16 [R29+0x1800], R25 ;  /* 0x001800191d007388 */ /* 0x0003e20000000400 */
[----:B------:R2:W-:Y:S01]  /*22210*/  STS.U16 [R29+0x1900], R26 ;  /* 0x0019001a1d007388 */ /* 0x0005e20000000400 */
[----:B------:R3:W-:Y:S02]  /*22220*/  STS.U16 [R29+0x1a00], R27 ;  /* 0x001a001b1d007388 */ /* 0x0007e40000000400 */
[----:B------:R3:W-:Y:S02]  /*22230*/  STS.U16 [R29+0x1b00], R3 ;  /* 0x001b00031d007388 */ /* 0x0007e40000000400 */
[----:B------:R3:W-:Y:S01]  /*22240*/  STS.U16 [R29+0x3800], R2 ;  /* 0x003800021d007388 */ /* 0x0007e20000000400 */
[----:B0-----:R-:W4:Y:S01]  /*22250*/  LDL.LU R23, [R1+0x6cbc] ;  /* 0x006cbc0001177983 */ /* 0x001f220000300800 */
[----:B-1----:R-:W4:Y:S02]  /*22260*/  LDL.LU R25, [R1+0x6cb8] ;  /* 0x006cb80001197983 */ /* 0x002f240000300800 */
[----:B--2---:R-:W2:Y:S02]  /*22270*/  LDL.LU R26, [R1+0x6cb4] ;  /* 0x006cb400011a7983 */ /* 0x004ea40000300800 */
[----:B---3--:R-:W3:Y:S01]  /*22280*/  LDL.LU R27, [R1+0x6cb0] ;  /* 0x006cb000011b7983 */ /* 0x008ee20000300800 */
[----:B------:R-:W2:Y:S01]  /*22290*/  LDL.LU R3, [R1+0x6cac] ;  /* 0x006cac0001037983 */ /* 0x000ea20000300800 */
[----:B------:R-:W2:Y:S03]  /*222a0*/  LDL.LU R2, [R1+0x6ca8] ;  /* 0x006ca80001027983 */ /* 0x000ea60000300800 */
[----:B------:R0:W-:Y:S04]  /*222b0*/  STS.U16 [R29+0x3900], R0 ;  /* 0x003900001d007388 */ /* 0x0001e80000000400 */
[----:B0-----:R-:W3:Y:S01]  /*222c0*/  LDL.LU R0, [R1+0x6ca4] ;  /* 0x006ca40001007983 */ /* 0x001ee20000300800 */
[----:B--2---:R-:W-:-:S03]  /*222d0*/  PRMT R2, RZ, 0x7610, R2 ;  /* 0x00007610ff027816 */ /* 0x004fc60000000002 */
[----:B---3--:R0:W-:Y:S01]  /*222e0*/  STS.U16 [R29+0x3a00], R0 ;  /* 0x003a00001d007388 */ /* 0x0081e20000000400 */
[----:B------:R1:W-:Y:S03]  /*222f0*/  STS.U16 [R29+0x3b00], R5 ;  /* 0x003b00051d007388 */ /* 0x0003e60000000400 */
[----:B0-----:R-:W2:Y:S01]  /*22300*/  LDL.LU R0, [R1+0x6ca0] ;  /* 0x006ca00001007983 */ /* 0x001ea20000300800 */
[----:B-1----:R-:W-:Y:S02]  /*22310*/  @!P0 IMAD.MOV.U32 R5, RZ, RZ, R28 ;  /* 0x000000ffff058224 */ /* 0x002fe400078e001c */
[----:B------:R-:W3:Y:S03]  /*22320*/  LDL.LU R29, [R1+0x6c9c] ;  /* 0x006c9c00011d7983 */ /* 0x000ee60000300800 */
[----:B------:R-:W2:Y:S01]  /*22330*/  @!P0 LDG.E.U16 R2, [R4.64] ;  /* 0x0000000604028981 */ /* 0x000ea2000c1e1500 */
[----:B------:R-:W-:Y:S03]  /*22340*/  STL [R1+0x238c], R28 ;  /* 0x00238c1c01007387 */ /* 0x000fe60000100800 */
[----:B--2---:R0:W-:Y:S04]  /*22350*/  STL [R1+0xa98], R2 ;  /* 0x000a980201007387 */ /* 0x0041e80000100800 */
[----:B0-----:R-:W2:Y:S01]  /*22360*/  LDL.LU R2, [R1+0x6c98] ;  /* 0x006c980001027983 */ /* 0x001ea20000300800 */
[----:B------:R-:W2:Y:S02]  /*22370*/  LDL R4, [R1+0x233c] ;  /* 0x00233c0001047983 */ /* 0x000ea40000100800 */
[----:B------:R-:W2:Y:S01]  /*22380*/  LDL R5, [R1+0x2354] ;  /* 0x0023540001057983 */ /* 0x000ea20000100800 */
[----:B---3--:R-:W-:-:S02]  /*22390*/  PRMT R29, RZ, 0x7610, R29 ;  /* 0x00007610ff1d7816 */ /* 0x008fc4000000001d */
[----:B--2---:R-:W-:-:S04]  /*223a0*/  @!P0 LOP3.LUT R5, R5, R4, RZ, 0x3c, !PT ;  /* 0x0000000405058212 */ /* 0x004fc800078e3cff */
[----:B------:R-:W-:-:S04]  /*223b0*/  @!P0 LOP3.LUT R4, R5, R4, RZ, 0x3c, !PT ;  /* 0x0000000405048212 */ /* 0x000fc800078e3cff */
[----:B------:R-:W-:-:S05]  /*223c0*/  @!P0 LOP3.LUT R5, R5, R4, RZ, 0x3c, !PT ;  /* 0x0000000405058212 */ /* 0x000fca00078e3cff */
[----:B------:R-:W2:Y:S04]  /*223d0*/  @!P0 LDG.E.U16 R29, [R4.64] ;  /* 0x00000006041d8981 */ /* 0x000ea8000c1e1500 */
[----:B--2---:R0:W-:Y:S04]  /*223e0*/  STL [R1+0xaa0], R29 ;  /* 0x000aa01d01007387 */ /* 0x0041e80000100800 */
[----:B0-----:R-:W2:Y:S01]  /*223f0*/  LDL.LU R29, [R1+0x6c94] ;  /* 0x006c9400011d7983 */ /* 0x001ea20000300800 */
[----:B------:R-:W3:Y:S02]  /*22400*/  LDL R4, [R1+0x1f68] ;  /* 0x001f680001047983 */ /* 0x000ee40000100800 */
[----:B------:R-:W3:Y:S01]  /*22410*/  LDL R5, [R1+0x2240] ;  /* 0x0022400001057983 */ /* 0x000ee20000100800 */
[----:B------:R-:W-:-:S02]  /*22420*/  PRMT R0, RZ, 0x7610, R0 ;  /* 0x00007610ff007816 */ /* 0x000fc40000000000 */
[----:B---3--:R-:W-:-:S04]  /*22430*/  @!P0 LOP3.LUT R5, R5, R4, RZ, 0x3c, !PT ;  /* 0x0000000405058212 */ /* 0x008fc800078e3cff */
[----:B------:R-:W-:-:S04]  /*22440*/  @!P0 LOP3.LUT R4, R5, R4, RZ, 0x3c, !PT ;  /* 0x0000000405048212 */ /* 0x000fc800078e3cff */
[----:B------:R-:W-:-:S05]  /*22450*/  @!P0 LOP3.LUT R5, R5, R4, RZ, 0x3c, !PT ;  /* 0x0000000405058212 */ /* 0x000fca00078e3cff */
[----:B------:R-:W3:Y:S04]  /*22460*/  @!P0 LDG.E.U16 R0, [R4.64] ;  /* 0x0000000604008981 */ /* 0x000ee8000c1e1500 */
[----:B---3--:R0:W-:Y:S04]  /*22470*/  STL [R1+0xa9c], R0 ;  /* 0x000a9c0001007387 */ /* 0x0081e80000100800 */
[----:B0-----:R-:W3:Y:S01]  /*22480*/  LDL.LU R0, [R1+0x6c90] ;  /* 0x006c900001007983 */ /* 0x001ee20000300800 */
[----:B------:R-:W3:Y:S02]  /*22490*/  LDL R4, [R1+0x222c] ;  /* 0x00222c0001047983 */ /* 0x000ee40000100800 */
[----:B------:R-:W3:Y:S01]  /*224a0*/  LDL R5, [R1+0x2230] ;  /* 0x0022300001057983 */ /* 0x000ee20000100800 */
[----:B--2---:R-:W-:-:S02]  /*224b0*/  PRMT R29, RZ, 0x7610, R29 ;  /* 0x00007610ff1d7816 */ /* 0x004fc4000000001d */
[----:B---3--:R-:W-:-:S04]  /*224c0*/  @!P0 LOP3.LUT R5, R5, R4, RZ, 0x3c, !PT ;  /* 0x0000000405058212 */ /* 0x008fc800078e3cff */
        /* <DEDUP_REMOVED lines=497> */
[----:B------:R0:W3:Y:S04]  /*243e0*/  @!P0 LDG.E.U16 R28, [R4.64] ;  /* 0x00000006041c8981 */ /* 0x0000e8000c1e1500 */
[----:B0-----:R-:W2:Y:S04]  /*243f0*/  LDL R4, [R1+0x227c] ;  /* 0x00227c0001047983 */ /* 0x001ea80000100800 */
[----:B------:R-:W2:Y:S01]  /*24400*/  LDL R5, [R1+0x22b8] ;  /* 0x0022b80001057983 */ /* 0x000ea20000100800 */
[----:B------:R-:W-:Y:S02]  /*24410*/  PRMT R0, RZ, 0x7610, R0 ;  /* 0x00007610ff007816 */ /* 0x000fe40000000000 */
[----:B--2---:R-:W-:-:S04]  /*24420*/  @!P0 LOP3.LUT R5, R5, R4, RZ, 0x3c, !PT ;  /* 0x0000000405058212 */ /* 0x004fc800078e3cff */
[----:B------:R-:W-:-:S04]  /*24430*/  @!P0 LOP3.LUT R4, R5, R4, RZ, 0x3c, !PT ;  /* 0x0000000405048212 */ /* 0x000fc800078e3cff */
[----:B------:R-:W-:-:S05]  /*24440*/  @!P0 LOP3.LUT R5, R5, R4, RZ, 0x3c, !PT ;  /* 0x0000000405058212 */ /* 0x000fca00078e3cff */
[----:B------:R-:W2:Y:S04]  /*24450*/  @!P0 LDG.E.U16 R0, [R4.64] ;  /* 0x0000000604008981 */ /* 0x000ea8000c1e1500 */
[----:B---3--:R0:W-:Y:S04]  /*24460*/  STL [R1+0xb8], R28 ;  /* 0x0000b81c01007387 */ /* 0x0081e80000100800 */
[----:B0-----:R-:W3:Y:S04]  /*24470*/  LDL R28, [R1+0x2348] ;  /* 0x00234800011c7983 */ /* 0x001ee80000100800 */
[----:B--2---:R0:W-:Y:S04]  /*24480*/  STL [R1+0xb4], R0 ;  /* 0x0000b40001007387 */ /* 0x0041e80000100800 */
[----:B0-----:R-:W2:Y:S01]  /*24490*/  LDL.LU R0, [R1+0x6bb0] ;  /* 0x006bb00001007983 */ /* 0x001ea20000300800 */
[----:B------:R-:W2:Y:S02]  /*244a0*/  LDL R4, [R1+0x229c] ;  /* 0x00229c0001047983 */ /* 0x000ea40000100800 */
[----:B------:R-:W2:Y:S01]  /*244b0*/  LDL R5, [R1+0x22d8] ;  /* 0x0022d80001057983 */ /* 0x000ea20000100800 */
[----:B------:R-:W-:-:S02]  /*244c0*/  PRMT R29, RZ, 0x7610, R29 ;  /* 0x00007610ff1d7816 */ /* 0x000fc4000000001d */
[----:B--2---:R-:W-:-:S04]  /*244d0*/  @!P0 LOP3.LUT R5, R5, R4, RZ, 0x3c, !PT ;  /* 0x0000000405058212 */ /* 0x004fc800078e3cff */
[----:B------:R-:W-:-:S04]  /*244e0*/  @!P0 LOP3.LUT R4, R5, R4, RZ, 0x3c, !PT ;  /* 0x0000000405048212 */ /* 0x000fc800078e3cff */
[----:B------:R-:W-:-:S05]  /*244f0*/  @!P0 LOP3.LUT R5, R5, R4, RZ, 0x3c, !PT ;  /* 0x0000000405058212 */ /* 0x000fca00078e3cff */
[----:B------:R-:W2:Y:S04]  /*24500*/  @!P0 LDG.E.U16 R29, [R4.64] ;  /* 0x00000006041d8981 */ /* 0x000ea8000c1e1500 */
        /* <DEDUP_REMOVED lines=26> */
[----:B------:R-:W2:Y:S01]  /*246b0*/  @!P0 LDG.E.U16 R0, [R4.64] ;  /* 0x0000000604008981 */ /* 0x000ea2000c1e1500 */
[----:B------:R-:W-:-:S03]  /*246c0*/  PRMT R29, RZ, 0x7610, R29 ;  /* 0x00007610ff1d7816 */ /* 0x000fc6000000001d */
[----:B--2---:R0:W-:Y:S04]  /*246d0*/  STL [R1+0xa4], R0 ;  /* 0x0000a40001007387 */ /* 0x0041e80000100800 */
[----:B0-----:R-:W2:Y:S01]  /*246e0*/  LDL.LU R0, [R1+0x6ba0] ;  /* 0x006ba00001007983 */ /* 0x001ea20000300800 */
[----:B------:R-:W2:Y:S02]  /*246f0*/  LDL R5, [R1+0x231c] ;  /* 0x00231c0001057983 */ /* 0x000ea40000100800 */
[----:B---3--:R-:W-:Y:S02]  /*24700*/  @!P0 IMAD.MOV.U32 R4, RZ, RZ, R28 ;  /* 0x000000ffff048224 */ /* 0x008fe400078e001c */
[----:B------:R-:W3:Y:S04]  /*24710*/  LDL.LU R28, [R1+0x2344] ;  /* 0x00234400011c7983 */ /* 0x000ee80000300800 */
[----:B--2---:R-:W2:Y:S04]  /*24720*/  @!P0 LDG.E.U16 R29, [R4.64] ;  /* 0x00000006041d8981 */ /* 0x004ea8000c1e1500 */
        /* <DEDUP_REMOVED lines=129> */
[----:B------:R-:W2:Y:S02]  /*24f40*/  LDL R5, [R1+0x20a0] ;  /* 0x0020a00001057983 */ /* 0x000ea40000100800 */
[----:B--2---:R-:W-:-:S02]  /*24f50*/  @!P0 LOP3.LUT R5, R5, R4, RZ, 0x3c, !PT ;  /* 0x0000000405058212 */ /* 0x004fc400078e3cff */
[----:B------:R-:W-:Y:S02]  /*24f60*/  PRMT R29, RZ, 0x7610, R29 ;  /* 0x00007610ff1d7816 */ /* 0x000fe4000000001d */
        /* <DEDUP_REMOVED lines=149> */
[----:B------:R-:W4:Y:S02]  /*258c0*/  LDL R5, [R1+0x2324] ;  /* 0x0023240001057983 */ /* 0x000f240000100800 */
[----:B---3--:R-:W-:Y:S01]  /*258d0*/  @!P0 IMAD.MOV.U32 R4, RZ, RZ, R28 ;  /* 0x000000ffff048224 */ /* 0x008fe200078e001c */
[----:B--2---:R-:W-:-:S06]  /*258e0*/  PRMT R29, RZ, 0x7610, R29 ;  /* 0x00007610ff1d7816 */ /* 0x004fcc000000001d */
[----:B----4-:R-:W2:Y:S04]  /*258f0*/  @!P0 LDG.E.U16 R29, [R4.64] ;  /* 0x00000006041d8981 */ /* 0x010ea8000c1e1500 */
[----:B------:R0:W-:Y:S04]  /*25900*/  STL [R1+0x2390], R28 ;  /* 0x0023901c01007387 */ /* 0x0001e80000100800 */
[----:B0-----:R-:W3:Y:S04]  /*25910*/  LDL.LU R28, [R1+0x22cc] ;  /* 0x0022cc00011c7983 */ /* 0x001ee80000300800 */
[----:B--2---:R0:W-:Y:S04]  /*25920*/  STL [R1+0x20], R29 ;  /* 0x0000201d01007387 */ /* 0x0041e80000100800 */
[----:B0-----:R-:W2:Y:S01]  /*25930*/  LDL.LU R29, [R1+0x6b1c] ;  /* 0x006b1c00011d7983 */ /* 0x001ea20000300800 */
[----:B------:R-:W4:Y:S02]  /*25940*/  LDL R4, [R1+0x1f6c] ;  /* 0x001f6c0001047983 */ /* 0x000f240000100800 */
[----:B------:R-:W4:Y:S02]  /*25950*/  LDL R5, [R1+0x2244] ;  /* 0x0022440001057983 */ /* 0x000f240000100800 */
[----:B----4-:R-:W-:-:S02]  /*25960*/  @!P0 LOP3.LUT R5, R5, R4, RZ, 0x3c, !PT ;  /* 0x0000000405058212 */ /* 0x010fc400078e3cff */
[----:B--2---:R-:W-:Y:S02]  /*25970*/  PRMT R29, RZ, 0x7610, R29 ;  /* 0x00007610ff1d7816 */ /* 0x004fe4000000001d */
[----:B------:R-:W-:-:S04]  /*25980*/  @!P0 LOP3.LUT R4, R5, R4, RZ, 0x3c, !PT ;  /* 0x0000000405048212 */ /* 0x000fc800078e3cff */
[----:B------:R-:W-:-:S05]  /*25990*/  @!P0 LOP3.LUT R5, R5, R4, RZ, 0x3c, !PT ;  /* 0x0000000405058212 */ /* 0x000fca00078e3cff */
[----:B------:R-:W2:Y:S04]  /*259a0*/  @!P0 LDG.E.U16 R29, [R4.64] ;  /* 0x00000006041d8981 */ /* 0x000ea8000c1e1500 */
        /* <DEDUP_REMOVED lines=53> */
[----:B------:R0:W2:Y:S04]  /*25d00*/  @!P0 LDG.E.U16 R29, [R4.64] ;  /* 0x00000006041d8981 */ /* 0x0000a8000c1e1500 */
[----:B0-----:R-:W4:Y:S04]  /*25d10*/  LDL R4, [R1+0x2174] ;  /* 0x0021740001047983 */ /* 0x001f280000100800 */
[----:B------:R-:W4:Y:S01]  /*25d20*/  LDL R5, [R1+0x2178] ;  /* 0x0021780001057983 */ /* 0x000f220000100800 */
[----:B------:R-:W-:Y:S02]  /*25d30*/  PRMT R0, RZ, 0x7610, R0 ;  /* 0x00007610ff007816 */ /* 0x000fe40000000000 */
[----:B----4-:R-:W-:-:S04]  /*25d40*/  @!P0 LOP3.LUT R5, R5, R4, RZ, 0x3c, !PT ;  /* 0x0000000405058212 */ /* 0x010fc800078e3cff */
[----:B------:R-:W-:-:S04]  /*25d50*/  @!P0 LOP3.LUT R4, R5, R4, RZ, 0x3c, !PT ;  /* 0x0000000405048212 */ /* 0x000fc800078e3cff */
[----:B------:R-:W-:Y:S01]  /*25d60*/  @!P0 LOP3.LUT R5, R5, R4, RZ, 0x3c, !PT ;  /* 0x0000000405058212 */ /* 0x000fe200078e3cff */
[----:B--2---:R0:W-:Y:S04]  /*25d70*/  STL [R1+0x6aa4], R29 ;  /* 0x006aa41d01007387 */ /* 0x0041e80000100800 */
[----:B------:R1:W2:Y:S01]  /*25d80*/  @!P0 LDG.E.U16 R0, [R4.64] ;  /* 0x0000000604008981 */ /* 0x0002a2000c1e1500 */
[----:B------:R-:W-:-:S03]  /*25d90*/  PRMT R27, RZ, 0x7610, R27 ;  /* 0x00007610ff1b7816 */ /* 0x000fc6000000001b */
[----:B0-----:R-:W4:Y:S04]  /*25da0*/  LDL R29, [R1+0x20f8] ;  /* 0x0020f800011d7983 */ /* 0x001f280000100800 */
[----:B-1----:R-:W2:Y:S04]  /*25db0*/  LDL R4, [R1+0x2154] ;  /* 0x0021540001047983 */ /* 0x002ea80000100800 */
[----:B------:R-:W2:Y:S02]  /*25dc0*/  LDL R5, [R1+0x2158] ;  /* 0x0021580001057983 */ /* 0x000ea40000100800 */
[----:B--2---:R-:W-:-:S04]  /*25dd0*/  @!P0 LOP3.LUT R5, R5, R4, RZ, 0x3c, !PT ;  /* 0x0000000405058212 */ /* 0x004fc800078e3cff */
[----:B------:R-:W-:-:S04]  /*25de0*/  @!P0 LOP3.LUT R4, R5, R4, RZ, 0x3c, !PT ;  /* 0x0000000405048212 */ /* 0x000fc800078e3cff */
[----:B------:R-:W-:Y:S01]  /*25df0*/  @!P0 LOP3.LUT R5, R5, R4, RZ, 0x3c, !PT ;  /* 0x0000000405058212 */ /* 0x000fe200078e3cff */
[----:B------:R0:W-:Y:S04]  /*25e00*/  STL [R1+0x6aa8], R0 ;  /* 0x006aa80001007387 */ /* 0x0001e80000100800 */
[----:B------:R1:W2:Y:S01]  /*25e10*/  @!P0 LDG.E.U16 R27, [R4.64] ;  /* 0x00000006041b8981 */ /* 0x0002a2000c1e1500 */
[----:B------:R-:W-:-:S03]  /*25e20*/  PRMT R26, RZ, 0x7610, R26 ;  /* 0x00007610ff1a7816 */ /* 0x000fc6000000001a */
[----:B0-----:R-:W2:Y:S04]  /*25e30*/  LDL R0, [R1+0x2118] ;  /* 0x0021180001007983 */ /* 0x001ea80000100800 */
        /* <DEDUP_REMOVED lines=8> */
[----:B0-----:R-:W3:Y:S04]  /*25ec0*/  LDL R27, [R1+0x20d8] ;  /* 0x0020d800011b7983 */ /* 0x001ee80000100800 */
[----:B-1----:R-:W3:Y:S01]  /*25ed0*/  LDL R5, [R1+0x2114] ;  /* 0x0021140001057983 */ /* 0x002ee20000100800 */
[----:B------:R-:W-:-:S03]  /*25ee0*/  @!P0 IMAD.MOV.U32 R4, RZ, RZ, R0 ;  /* 0x000000ffff048224 */ /* 0x000fc600078e0000 */
[----:B--2---:R0:W-:Y:S01]  /*25ef0*/  STL [R1+0x6ab0], R26 ;  /* 0x006ab01a01007387 */ /* 0x0041e20000100800 */
[----:B------:R-:W-:Y:S01]  /*25f00*/  PRMT R24, RZ, 0x7610, R24 ;  /* 0x00007610ff187816 */ /* 0x000fe20000000018 */
[----:B------:R-:W2:Y:S02]  /*25f10*/  LDL R0, [R1+0x2098] ;  /* 0x0020980001007983 */ /* 0x000ea40000100800 */
[----:B---3--:R1:W3:Y:S04]  /*25f20*/  @!P0 LDG.E.U16 R25, [R4.64] ;  /* 0x0000000604198981 */ /* 0x0082e8000c1e1500 */
[----:B0-----:R-:W2:Y:S04]  /*25f30*/  LDL R26, [R1+0x2094] ;  /* 0x00209400011a7983 */ /* 0x001ea80000100800 */
[----:B-1----:R-:W2:Y:S01]  /*25f40*/  LDL R5, [R1+0x20f4] ;  /* 0x0020f40001057983 */ /* 0x002ea20000100800 */
[----:B----4-:R-:W-:-:S03]  /*25f50*/  @!P0 IMAD.MOV.U32 R4, RZ, RZ, R29 ;  /* 0x000000ffff048224 */ /* 0x010fc600078e001d */
[----:B---3--:R0:W-:Y:S01]  /*25f60*/  STL [R1+0x6ab4], R25 ;  /* 0x006ab41901007387 */ /* 0x0081e20000100800 */
[----:B------:R-:W-:Y:S01]  /*25f70*/  PRMT R23, RZ, 0x7610, R23 ;  /* 0x00007610ff177816 */ /* 0x000fe20000000017 */
[----:B------:R-:W3:Y:S02]  /*25f80*/  LDL R29, [R1+0x2074] ;  /* 0x00207400011d7983 */ /* 0x000ee40000100800 */
[----:B--2---:R1:W2:Y:S04]  /*25f90*/  @!P0 LDG.E.U16 R24, [R4.64] ;  /* 0x0000000604188981 */ /* 0x0042a8000c1e1500 */
[----:B0-----:R-:W4:Y:S04]  /*25fa0*/  LDL R25, [R1+0x2078] ;  /* 0x0020780001197983 */ /* 0x001f280000100800 */
[----:B-1----:R-:W3:Y:S01]  /*25fb0*/  LDL R5, [R1+0x20d4] ;  /* 0x0020d40001057983 */ /* 0x002ee20000100800 */
[----:B------:R-:W-:-:S03]  /*25fc0*/  @!P0 IMAD.MOV.U32 R4, RZ, RZ, R27 ;  /* 0x000000ffff048224 */ /* 0x000fc600078e001b */
[----:B--2---:R0:W-:Y:S01]  /*25fd0*/  STL [R1+0x6ab8], R24 ;  /* 0x006ab81801007387 */ /* 0x0041e20000100800 */
[----:B------:R-:W-:Y:S01]  /*25fe0*/  PRMT R22, RZ, 0x7610, R22 ;  /* 0x00007610ff167816 */ /* 0x000fe20000000016 */
[----:B------:R-:W2:Y:S02]  /*25ff0*/  LDL R27, [R1+0x2054] ;  /* 0x00205400011b7983 */ /* 0x000ea40000100800 */
[----:B---3--:R1:W3:Y:S04]  /*26000*/  @!P0 LDG.E.U16 R23, [R4.64] ;  /* 0x0000000604178981 */ /* 0x0082e8000c1e1500 */
[----:B0-----:R-:W2:Y:S04]  /*26010*/  LDL R24, [R1+0x2058] ;  /* 0x0020580001187983 */ /* 0x001ea80000100800 */
[----:B-1----:R-:W2:Y:S04]  /*26020*/  LDL R4, [R1+0x20b4] ;  /* 0x0020b40001047983 */ /* 0x002ea80000100800 */
[----:B------:R-:W2:Y:S02]  /*26030*/  LDL R5, [R1+0x20b8] ;  /* 0x0020b80001057983 */ /* 0x000ea40000100800 */
[----:B--2---:R-:W-:-:S04]  /*26040*/  @!P0 LOP3.LUT R5, R5, R4, RZ, 0x3c, !PT ;  /* 0x0000000405058212 */ /* 0x004fc800078e3cff */
[----:B------:R-:W-:-:S04]  /*26050*/  @!P0 LOP3.LUT R4, R5, R4, RZ, 0x3c, !PT ;  /* 0x0000000405048212 */ /* 0x000fc800078e3cff */
[----:B------:R-:W-:-:S05]  /*26060*/  @!P0 LOP3.LUT R5, R5, R4, RZ, 0x3c, !PT ;  /* 0x0000000405058212 */ /* 0x000fca00078e3cff */
[----:B------:R0:W2:Y:S04]  /*26070*/  @!P0 LDG.E.U16 R22, [R4.64] ;  /* 0x0000000604168981 */ /* 0x0000a8000c1e1500 */
[----:B---3--:R-:W-:Y:S01]  /*26080*/  STL [R1+0x6abc], R23 ;  /* 0x006abc1701007387 */ /* 0x008fe20000100800 */
[----:B------:R-:W-:Y:S01]  /*26090*/  PRMT R21, RZ, 0x7610, R21 ;  /* 0x00007610ff157816 */ /* 0x000fe20000000015 */
[----:B0-----:R-:W-:Y:S02]  /*260a0*/  @!P0 IMAD.MOV.U32 R4, RZ, RZ, R0 ;  /* 0x000000ffff048224 */ /* 0x001fe400078e0000 */
[----:B------:R-:W-:-:S05]  /*260b0*/  @!P0 IMAD.MOV.U32 R5, RZ, RZ, R26 ;  /* 0x000000ffff058224 */ /* 0x000fca00078e001a */
[----:B------:R4:W3:Y:S01]  /*260c0*/  @!P0 LDG.E.U16 R21, [R4.64] ;  /* 0x0000000604158981 */ /* 0x0008e2000c1e1500 */
[----:B------:R-:W-:Y:S01]  /*260d0*/  PRMT R20, RZ, 0x7610, R20 ;  /* 0x00007610ff147816 */ /* 0x000fe20000000014 */
[----:B----4-:R-:W-:Y:S02]  /*260e0*/  @!P0 IMAD.MOV.U32 R4, RZ, RZ, R25 ;  /* 0x000000ffff048224 */ /* 0x010fe400078e0019 */
[----:B------:R-:W-:-:S05]  /*260f0*/  @!P0 IMAD.MOV.U32 R5, RZ, RZ, R29 ;  /* 0x000000ffff058224 */ /* 0x000fca00078e001d */
[----:B------:R0:W4:Y:S04]  /*26100*/  @!P0 LDG.E.U16 R20, [R4.64] ;  /* 0x0000000604148981 */ /* 0x000128000c1e1500 */
[----:B--2---:R1:W-:Y:S01]  /*26110*/  STL [R1+0x6ac0], R22 ;  /* 0x006ac01601007387 */ /* 0x0043e20000100800 */
[----:B------:R-:W2:Y:S02]  /*26120*/  LDL R26, [R1+0x2034] ;  /* 0x00203400011a7983 */ /* 0x000ea40000100800 */
[----:B------:R-:W2:Y:S01]  /*26130*/  LDL R0, [R1+0x2038] ;  /* 0x0020380001007983 */ /* 0x000ea20000100800 */
[----:B------:R-:W-:Y:S01]  /*26140*/  PRMT R19, RZ, 0x7610, R19 ;  /* 0x00007610ff137816 */ /* 0x000fe20000000013 */
[----:B0-----:R-:W-:Y:S02]  /*26150*/  @!P0 IMAD.MOV.U32 R4, RZ, RZ, R24 ;  /* 0x000000ffff048224 */ /* 0x001fe400078e0018 */
[----:B------:R-:W-:-:S05]  /*26160*/  @!P0 IMAD.MOV.U32 R5, RZ, RZ, R27 ;  /* 0x000000ffff058224 */ /* 0x000fca00078e001b */
[----:B------:R2:W2:Y:S01]  /*26170*/  @!P0 LDG.E.U16 R19, [R4.64] ;  /* 0x0000000604138981 */ /* 0x0004a2000c1e1500 */
[----:B------:R-:W-:-:S03]  /*26180*/  PRMT R18, RZ, 0x7610, R18 ;  /* 0x00007610ff127816 */ /* 0x000fc60000000012 */
[----:B---3--:R0:W-:Y:S01]  /*26190*/  STL [R1+0x6ac4], R21 ;  /* 0x006ac41501007387 */ /* 0x0081e20000100800 */
[----:B-1----:R-:W3:Y:S02]  /*261a0*/  LDL R22, [R1+0x2018] ;  /* 0x0020180001167983 */ /* 0x002ee40000100800 */
[----:B------:R-:W3:Y:S01]  /*261b0*/  LDL R25, [R1+0x2014] ;  /* 0x0020140001197983 */ /* 0x000ee20000100800 */
[----:B----4-:R1:W-:Y:S01]  /*261c0*/  STL [R1+0x6ac8], R20 ;  /* 0x006ac81401007387 */ /* 0x0103e20000100800 */
[----:B------:R-:W4:Y:S02]  /*261d0*/  LDL R24, [R1+0x1ff4] ;  /* 0x001ff40001187983 */ /* 0x000f240000100800 */
[----:B------:R-:W4:Y:S02]  /*261e0*/  LDL R23, [R1+0x1ff8] ;  /* 0x001ff80001177983 */ /* 0x000f240000100800 */
[----:B0-----:R-:W4:Y:S01]  /*261f0*/  LDL R21, [R1+0x1fd4] ;  /* 0x001fd40001157983 */ /* 0x001f220000100800 */
[----:B-1----:R-:W4:Y:S01]  /*26200*/  LDL R20, [R1+0x1fd8] ;  /* 0x001fd80001147983 */ /* 0x002f220000100800 */
[----:B--2---:R-:W-:-:S02]  /*26210*/  @!P0 IMAD.MOV.U32 R5, RZ, RZ, R26 ;  /* 0x000000ffff058224 */ /* 0x004fc400078e001a */
[----:B------:R-:W-:-:S05]  /*26220*/  @!P0 IMAD.MOV.U32 R4, RZ, RZ, R0 ;  /* 0x000000ffff048224 */ /* 0x000fca00078e0000 */
[----:B------:R3:W2:Y:S04]  /*26230*/  @!P0 LDG.E.U16 R18, [R4.64] ;  /* 0x0000000604128981 */ /* 0x0006a8000c1e1500 */
[----:B------:R0:W-:Y:S01]  /*26240*/  STL [R1+0x6acc], R19 ;  /* 0x006acc1301007387 */ /* 0x0001e20000100800 */
[----:B------:R-:W2:Y:S03]  /*26250*/  LDL R0, [R1+0x1fb8] ;  /* 0x001fb80001007983 */ /* 0x000ea60000100800 */
[----:B0-----:R-:W2:Y:S01]  /*26260*/  LDL R19, [R1+0x1fb4] ;  /* 0x001fb40001137983 */ /* 0x001ea20000100800 */
[----:B---3--:R-:W-:Y:S01]  /*26270*/  @!P0 IMAD.MOV.U32 R4, RZ, RZ, R22 ;  /* 0x000000ffff048224 */ /* 0x008fe200078e0016 */
[----:B------:R-:W-:Y:S01]  /*26280*/  PRMT R17, RZ, 0x7610, R17 ;  /* 0x00007610ff117816 */ /* 0x000fe20000000011 */
[----:B------:R-:W-:Y:S01]  /*26290*/  @!P0 IMAD.MOV.U32 R5, RZ, RZ, R25 ;  /* 0x000000ffff058224 */ /* 0x000fe200078e0019 */
[----:B------:R-:W-:-:S04]  /*262a0*/  PRMT R16, RZ, 0x7610, R16 ;  /* 0x00007610ff107816 */ /* 0x000fc80000000010 */
[----:B------:R4:W3:Y:S02]  /*262b0*/  @!P0 LDG.E.U16 R17, [R4.64] ;  /* 0x0000000604118981 */ /* 0x0008e4000c1e1500 */
[----:B----4-:R-:W-:Y:S02]  /*262c0*/  @!P0 IMAD.MOV.U32 R4, RZ, RZ, R23 ;  /* 0x000000ffff048224 */ /* 0x010fe400078e0017 */
[----:B------:R-:W-:-:S05]  /*262d0*/  @!P0 IMAD.MOV.U32 R5, RZ, RZ, R24 ;  /* 0x000000ffff058224 */ /* 0x000fca00078e0018 */
[----:B------:R0:W4:Y:S04]  /*262e0*/  @!P0 LDG.E.U16 R16, [R4.64] ;  /* 0x0000000604108981 */ /* 0x000128000c1e1500 */
[----:B--2---:R1:W-:Y:S01]  /*262f0*/  STL [R1+0x6ad0], R18 ;  /* 0x006ad01201007387 */ /* 0x0043e20000100800 */
[----:B------:R-:W2:Y:S03]  /*26300*/  LDL R22, [R1+0x1f94] ;  /* 0x001f940001167983 */ /* 0x000ea60000100800 */
[----:B-1----:R-:W2:Y:S01]  /*26310*/  LDL R18, [R1+0x1f98] ;  /* 0x001f980001127983 */ /* 0x002ea20000100800 */
[----:B------:R-:W-:Y:S01]  /*26320*/  PRMT R15, RZ, 0x7610, R15 ;  /* 0x00007610ff0f7816 */ /* 0x000fe2000000000f */
[----:B0-----:R-:W-:-:S02]  /*26330*/  @!P0 IMAD.MOV.U32 R4, RZ, RZ, R20 ;  /* 0x000000ffff048224 */ /* 0x001fc400078e0014 */
[----:B------:R-:W-:Y:S01]  /*26340*/  @!P0 IMAD.MOV.U32 R5, RZ, RZ, R21 ;  /* 0x000000ffff058224 */ /* 0x000fe200078e0015 */
[----:B------:R-:W-:-:S04]  /*26350*/  PRMT R14, RZ, 0x7610, R14 ;  /* 0x00007610ff0e7816 */ /* 0x000fc8000000000e */
[----:B------:R0:W2:Y:S02]  /*26360*/  @!P0 LDG.E.U16 R15, [R4.64] ;  /* 0x00000006040f8981 */ /* 0x0000a4000c1e1500 */
[----:B0-----:R-:W-:Y:S02]  /*26370*/  @!P0 IMAD.MOV.U32 R4, RZ, RZ, R0 ;  /* 0x000000ffff048224 */ /* 0x001fe400078e0000 */
[----:B------:R-:W-:-:S05]  /*26380*/  @!P0 IMAD.MOV.U32 R5, RZ, RZ, R19 ;  /* 0x000000ffff058224 */ /* 0x000fca00078e0013 */
[----:B------:R2:W2:Y:S01]  /*26390*/  @!P0 LDG.E.U16 R14, [R4.64] ;  /* 0x00000006040e8981 */ /* 0x0004a2000c1e1500 */
[----:B------:R-:W-:-:S03]  /*263a0*/  PRMT R13, RZ, 0x7610, R13 ;  /* 0x00007610ff0d7816 */ /* 0x000fc6000000000d */
[----:B---3--:R0:W-:Y:S01]  /*263b0*/  STL [R1+0x6ad4], R17 ;  /* 0x006ad41101007387 */ /* 0x0081e20000100800 */
[----:B----4-:R1:W-:Y:S02]  /*263c0*/  STL [R1+0x6ad8], R16 ;  /* 0x006ad81001007387 */ /* 0x0103e40000100800 */
[----:B------:R-:W3:Y:S02]  /*263d0*/  LDL R21, [R1+0x1f84] ;  /* 0x001f840001157983 */ /* 0x000ee40000100800 */
[----:B------:R-:W4:Y:S02]  /*263e0*/  LDL R20, [R1+0x2268] ;  /* 0x0022680001147983 */ /* 0x000f240000100800 */
[----:B--2---:R-:W-:Y:S02]  /*263f0*/  @!P0 IMAD.MOV.U32 R5, RZ, RZ, R22 ;  /* 0x000000ffff058224 */ /* 0x004fe400078e0016 */
[----:B------:R-:W-:-:S05]  /*26400*/  @!P0 IMAD.MOV.U32 R4, RZ, RZ, R18 ;  /* 0x000000ffff048224 */ /* 0x000fca00078e0012 */
[----:B------:R4:W2:Y:S04]  /*26410*/  @!P0 LDG.E.U16 R13, [R4.64] ;  /* 0x00000006040d8981 */ /* 0x0008a8000c1e1500 */
[----:B------:R0:W-:Y:S01]  /*26420*/  STL [R1+0x6adc], R15 ;  /* 0x006adc0f01007387 */ /* 0x0001e20000100800 */
[----:B------:R-:W2:Y:S02]  /*26430*/  LDL R19, [R1+0x224c] ;  /* 0x00224c0001137983 */ /* 0x000ea40000100800 */
[----:B------:R-:W2:Y:S01]  /*26440*/  LDL R0, [R1+0x2288] ;  /* 0x0022880001007983 */ /* 0x000ea20000100800 */
[----:B------:R2:W-:Y:S01]  /*26450*/  STL [R1+0x6ae0], R14 ;  /* 0x006ae00e01007387 */ /* 0x0005e20000100800 */
[----:B------:R-:W2:Y:S02]  /*26460*/  LDL R18, [R1+0x226c] ;  /* 0x00226c0001127983 */ /* 0x000ea40000100800 */
[----:B0-----:R-:W2:Y:S02]  /*26470*/  LDL R17, [R1+0x22a8] ;  /* 0x0022a80001117983 */ /* 0x001ea40000100800 */
[----:B-1----:R-:W2:Y:S01]  /*26480*/  LDL R16, [R1+0x228c] ;  /* 0x00228c0001107983 */ /* 0x002ea20000100800 */
[----:B------:R-:W2:Y:S01]  /*26490*/  LDL R15, [R1+0x22c8] ;  /* 0x0022c800010f7983 */ /* 0x000ea20000100800 */
[----:B------:R-:W-:Y:S01]  /*264a0*/  PRMT R12, RZ, 0x7610, R12 ;  /* 0x00007610ff0c7816 */ /* 0x000fe2000000000c */
[----:B----4-:R-:W-:-:S02]  /*264b0*/  @!P0 IMAD.MOV.U32 R4, RZ, RZ, R20 ;  /* 0x000000ffff048224 */ /* 0x010fc400078e0014 */
[----:B---3--:R-:W-:-:S05]  /*264c0*/  @!P0 IMAD.MOV.U32 R5, RZ, RZ, R21 ;  /* 0x000000ffff058224 */ /* 0x008fca00078e0015 */
[----:B------:R0:W3:Y:S04]  /*264d0*/  @!P0 LDG.E.U16 R12, [R4.64] ;  /* 0x00000006040c8981 */ /* 0x0000e8000c1e1500 */
[----:B--2---:R1:W-:Y:S01]  /*264e0*/  STL [R1+0x6ae4], R13 ;  /* 0x006ae40d01007387 */ /* 0x0043e20000100800 */
[----:B------:R-:W2:Y:S03]  /*264f0*/  LDL R14, [R1+0x22ac] ;  /* 0x0022ac00010e7983 */ /* 0x000ea60000100800 */
[----:B-1----:R-:W4:Y:S01]  /*26500*/  LDL R13, [R1+0x22e8] ;  /* 0x0022e800010d7983 */ /* 0x002f220000100800 */
[----:B------:R-:W-:Y:S01]  /*26510*/  PRMT R11, RZ, 0x7610, R11 ;  /* 0x00007610ff0b7816 */ /* 0x000fe2000000000b */
[----:B0-----:R-:W-:-:S02]  /*26520*/  @!P0 IMAD.MOV.U32 R4, RZ, RZ, R0 ;  /* 0x000000ffff048224 */ /* 0x001fc400078e0000 */
[----:B------:R-:W-:Y:S01]  /*26530*/  @!P0 IMAD.MOV.U32 R5, RZ, RZ, R19 ;  /* 0x000000ffff058224 */ /* 0x000fe200078e0013 */
[----:B------:R-:W-:-:S04]  /*26540*/  PRMT R10, RZ, 0x7610, R10 ;  /* 0x00007610ff0a7816 */ /* 0x000fc8000000000a */
[----:B------:R0:W3:Y:S01]  /*26550*/  @!P0 LDG.E.U16 R11, [R4.64] ;  /* 0x00000006040b8981 */ /* 0x0000e2000c1e1500 */
[----:B------:R-:W-:Y:S01]  /*26560*/  PRMT R9, RZ, 0x7610, R9 ;  /* 0x00007610ff097816 */ /* 0x000fe20000000009 */
[----:B0-----:R-:W-:Y:S02]  /*26570*/  @!P0 IMAD.MOV.U32 R4, RZ, RZ, R17 ;  /* 0x000000ffff048224 */ /* 0x001fe400078e0011 */
[----:B------:R-:W-:-:S05]  /*26580*/  @!P0 IMAD.MOV.U32 R5, RZ, RZ, R18 ;  /* 0x000000ffff058224 */ /* 0x000fca00078e0012 */
[----:B------:R0:W3:Y:S02]  /*26590*/  @!P0 LDG.E.U16 R10, [R4.64] ;  /* 0x00000006040a8981 */ /* 0x0000e4000c1e1500 */
[----:B0-----:R-:W-:Y:S02]  /*265a0*/  @!P0 IMAD.MOV.U32 R4, RZ, RZ, R15 ;  /* 0x000000ffff048224 */ /* 0x001fe400078e000f */
[----:B------:R-:W-:-:S05]  /*265b0*/  @!P0 IMAD.MOV.U32 R5, RZ, RZ, R16 ;  /* 0x000000ffff058224 */ /* 0x000fca00078e0010 */
[----:B------:R2:W3:Y:S01]  /*265c0*/  @!P0 LDG.E.U16 R9, [R4.64] ;  /* 0x0000000604098981 */ /* 0x0004e2000c1e1500 */
[----:B------:R-:W-:Y:S01]  /*265d0*/  PRMT R8, RZ, 0x7610, R8 ;  /* 0x00007610ff087816 */ /* 0x000fe20000000008 */
[----:B--2---:R-:W-:Y:S02]  /*265e0*/  @!P0 IMAD.MOV.U32 R5, RZ, RZ, R14 ;  /* 0x000000ffff058224 */ /* 0x004fe400078e000e */
[----:B----4-:R-:W-:-:S05]  /*265f0*/  @!P0 IMAD.MOV.U32 R4, RZ, RZ, R13 ;  /* 0x000000ffff048224 */ /* 0x010fca00078e000d */
[----:B------:R-:W2:Y:S04]  /*26600*/  @!P0 LDG.E.U16 R8, [R4.64] ;  /* 0x0000000604088981 */ /* 0x000ea8000c1e1500 */
[----:B---3--:R-:W-:Y:S01]  /*26610*/  STL [R1+0x6ae8], R12 ;  /* 0x006ae80c01007387 */ /* 0x008fe20000100800 */
[----:B------:R-:W3:Y:S02]  /*26620*/  LDL R0, [R1+0x2308] ;  /* 0x0023080001007983 */ /* 0x000ee40000100800 */
[----:B------:R0:W-:Y:S01]  /*26630*/  STL [R1+0x6aec], R11 ;  /* 0x006aec0b01007387 */ /* 0x0001e20000100800 */
[----:B------:R1:W-:Y:S01]  /*26640*/  STL [R1+0x6af0], R10 ;  /* 0x006af00a01007387 */ /* 0x0003e20000100800 */
[----:B------:R-:W4:Y:S03]  /*26650*/  LDL.LU R23, [R1+0xc84] ;  /* 0x000c840001177983 */ /* 0x000f260000300800 */
[----:B------:R1:W-:Y:S01]  /*26660*/  STL [R1+0x6af4], R9 ;  /* 0x006af40901007387 */ /* 0x0003e20000100800 */
[----:B------:R-:W4:Y:S03]  /*26670*/  LDL R16, [R1+0x22ec] ;  /* 0x0022ec0001107983 */ /* 0x000f260000100800 */
[----:B0-----:R-:W4:Y:S01]  /*26680*/  LDL R11, [R1+0x2328] ;  /* 0x00232800010b7983 */ /* 0x001f220000100800 */
[----:B-1----:R-:W4:Y:S03]  /*26690*/  LDL R10, [R1+0x230c] ;  /* 0x00230c00010a7983 */ /* 0x002f260000100800 */
[----:B------:R-:W4:Y:S01]  /*266a0*/  LDL R9, [R1+0x2350] ;  /* 0x0023500001097983 */ /* 0x000f220000100800 */
[----:B------:R-:W4:Y:S02]  /*266b0*/  LDL.LU R24, [R1+0xc80] ;  /* 0x000c800001187983 */ /* 0x000f240000300800 */
[----:B------:R-:W4:Y:S01]  /*266c0*/  LDL.LU R19, [R1+0xc7c] ;  /* 0x000c7c0001137983 */ /* 0x000f220000300800 */
[----:B--2---:R-:W-:Y:S01]  /*266d0*/  STL [R1+0x6af8], R8 ;  /* 0x006af80801007387 */ /* 0x004fe20000100800 */
[----:B------:R-:W2:Y:S02]  /*266e0*/  LDL.LU R12, [R1+0xc78] ;  /* 0x000c7800010c7983 */ /* 0x000ea40000300800 */
[----:B------:R-:W2:Y:S02]  /*266f0*/  LDL.LU R29, [R1+0xc64] ;  /* 0x000c6400011d7983 */ /* 0x000ea40000300800 */
[----:B---3--:R-:W-:Y:S01]  /*26700*/  @!P0 IMAD.MOV.U32 R4, RZ, RZ, R0 ;  /* 0x000000ffff048224 */ /* 0x008fe200078e0000 */
[----:B------:R-:W3:Y:S04]  /*26710*/  LDL.LU R25, [R1+0xc60] ;  /* 0x000c600001197983 */ /* 0x000ee80000300800 */
[----:B------:R-:W0:Y:S01]  /*26720*/  S2R R0, SR_TID.X ;  /* 0x0000000000007919 */ /* 0x000e220000002100 */
[----:B------:R-:W-:Y:S02]  /*26730*/  STL [R1+0x2394], R28 ;  /* 0x0023941c01007387 */ /* 0x000fe40000100800 */
[----:B------:R-:W3:Y:S02]  /*26740*/  LDL.LU R13, [R1+0xc5c] ;  /* 0x000c5c00010d7983 */ /* 0x000ee40000300800 */
[----:B------:R-:W3:Y:S01]  /*26750*/  LDL.LU R14, [R1+0xc58] ;  /* 0x000c5800010e7983 */ /* 0x000ee20000300800 */
[----:B------:R-:W3:Y:S01]  /*26760*/  LDL.LU R27, [R1+0xc44] ;  /* 0x000c4400011b7983 */ /* 0x000ee20000300800 */
[----:B------:R-:W-:Y:S01]  /*26770*/  PRMT R7, RZ, 0x7610, R7 ;  /* 0x00007610ff077816 */ /* 0x000fe20000000007 */
[----:B------:R-:W3:Y:S02]  /*26780*/  LDL.LU R15, [R1+0xc40] ;  /* 0x000c4000010f7983 */ /* 0x000ee40000300800 */
[----:B------:R-:W-:Y:S01]  /*26790*/  @!P0 IMAD.MOV.U32 R5, RZ, RZ, R28 ;  /* 0x000000ffff058224 */ /* 0x000fe200078e001c */
[----:B------:R-:W3:Y:S01]  /*267a0*/  LDL.LU R18, [R1+0xc3c] ;  /* 0x000c3c0001127983 */ /* 0x000ee20000300800 */
[----:B------:R-:W3:Y:S02]  /*267b0*/  LDL.LU R21, [R1+0xc38] ;  /* 0x000c380001157983 */ /* 0x000ee40000300800 */
[----:B------:R-:W3:Y:S01]  /*267c0*/  LDL.LU R22, [R1+0xc24] ;  /* 0x000c240001167983 */ /* 0x000ee20000300800 */
[----:B------:R-:W-:Y:S01]  /*267d0*/  PRMT R6, RZ, 0x7610, R6 ;  /* 0x00007610ff067816 */ /* 0x000fe20000000006 */
[----:B------:R4:W3:Y:S01]  /*267e0*/  @!P0 LDG.E.U16 R7, [R4.64] ;  /* 0x0000000604078981 */ /* 0x0008e2000c1e1500 */
[----:B0-----:R-:W-:-:S03]  /*267f0*/  LOP3.LUT R20, R0, 0x7f, RZ, 0xc0, !PT ;  /* 0x0000007f00147812 */ /* 0x001fc600078ec0ff */
[----:B------:R-:W3:Y:S02]  /*26800*/  LDL.LU R0, [R1+0xc20] ;  /* 0x000c200001007983 */ /* 0x000ee40000300800 */
[----:B------:R-:W-:Y:S02]  /*26810*/  IMAD.SHL.U32 R26, R20, 0x2, RZ ;  /* 0x00000002141a7824 */ /* 0x000fe400078e00ff */
[----:B----4-:R-:W-:Y:S02]  /*26820*/  @!P0 IMAD.MOV.U32 R5, RZ, RZ, R16 ;  /* 0x000000ffff058224 */ /* 0x010fe400078e0010 */
[----:B------:R-:W-:Y:S01]  /*26830*/  @!P0 IMAD.MOV.U32 R4, RZ, RZ, R11 ;  /* 0x000000ffff048224 */ /* 0x000fe200078e000b */
[----:B------:R-:W-:-:S04]  /*26840*/  LOP3.LUT R26, R26, 0x60, RZ, 0x3c, !PT ;  /* 0x000000601a1a7812 */ /* 0x000fc800078e3cff */
[----:B------:R0:W4:Y:S04]  /*26850*/  @!P0 LDG.E.U16 R6, [R4.64] ;  /* 0x0000000604068981 */ /* 0x000128000c1e1500 */
[----:B------:R1:W-:Y:S01]  /*26860*/  STS.U16 [R26+0x5800], R23 ;  /* 0x005800171a007388 */ /* 0x0003e20000000400 */
[----:B------:R1:W-:Y:S03]  /*26870*/  STS.U16 [R26+0x5900], R24 ;  /* 0x005900181a007388 */ /* 0x0003e60000000400 */
[----:B------:R1:W-:Y:S01]  /*26880*/  STS.U16 [R26+0x5a00], R19 ;  /* 0x005a00131a007388 */ /* 0x0003e20000000400 */
[----:B0-----:R-:W-:-:S03]  /*26890*/  @!P0 IMAD.MOV.U32 R5, RZ, RZ, R10 ;  /* 0x000000ffff058224 */ /* 0x001fc600078e000a */
[----:B------:R-:W4:Y:S01]  /*268a0*/  LDL.LU R10, [R1+0xc1c] ;  /* 0x000c1c00010a7983 */ /* 0x000f220000300800 */
[----:B-1----:R-:W4:Y:S02]  /*268b0*/  LDL.LU R23, [R1+0xc18] ;  /* 0x000c180001177983 */ /* 0x002f240000300800 */
[----:B------:R-:W4:Y:S02]  /*268c0*/  LDL.LU R11, [R1+0xb4c] ;  /* 0x000b4c00010b7983 */ /* 0x000f240000300800 */
[----:B------:R-:W4:Y:S01]  /*268d0*/  LDL.LU R16, [R1+0xb44] ;  /* 0x000b440001107983 */ /* 0x000f220000300800 */
[----:B------:R-:W4:Y:S01]  /*268e0*/  LDL.LU R24, [R1+0xb3c] ;  /* 0x000b3c0001187983 */ /* 0x000f220000300800 */
[----:B------:R-:W4:Y:S02]  /*268f0*/  LDL.LU R17, [R1+0xb34] ;  /* 0x000b340001117983 */ /* 0x000f240000300800 */
[----:B------:R-:W4:Y:S01]  /*26900*/  LDL.LU R19, [R1+0xb0c] ;  /* 0x000b0c0001137983 */ /* 0x000f220000300800 */
[----:B--2---:R-:W-:Y:S01]  /*26910*/  STS.U16 [R26+0x5b00], R12 ;  /* 0x005b000c1a007388 */ /* 0x004fe20000000400 */
[----:B------:R0:W-:Y:S03]  /*26920*/  STS.U16 [R26+0x7800], R29 ;  /* 0x0078001d1a007388 */ /* 0x0001e60000000400 */
[----:B0-----:R-:W2:Y:S04]  /*26930*/  LDL.LU R29, [R1+0xb04] ;  /* 0x000b0400011d7983 */ /* 0x001ea80000300800 */
[----:B---3--:R0:W-:Y:S01]  /*26940*/  STS.U16 [R26+0x7900], R25 ;  /* 0x007900191a007388 */ /* 0x0081e20000000400 */
[----:B------:R-:W-:Y:S02]  /*26950*/  STS.U16 [R26+0x7a00], R13 ;  /* 0x007a000d1a007388 */ /* 0x000fe40000000400 */
[----:B------:R-:W-:Y:S01]  /*26960*/  STS.U16 [R26+0x7b00], R14 ;  /* 0x007b000e1a007388 */ /* 0x000fe20000000400 */
[----:B------:R1:W-:Y:S01]  /*26970*/  STS.U16 [R26+0x9800], R27 ;  /* 0x0098001b1a007388 */ /* 0x0003e20000000400 */
[----:B------:R3:W-:Y:S03]  /*26980*/  STS.U16 [R26+0x9900], R15 ;  /* 0x0099000f1a007388 */ /* 0x0007e60000000400 */
[----:B0-----:R-:W2:Y:S01]  /*26990*/  LDL.LU R25, [R1+0xafc] ;  /* 0x000afc0001197983 */ /* 0x001ea20000300800 */
[----:B-1----:R-:W2:Y:S02]  /*269a0*/  LDL.LU R27, [R1+0xca4] ;  /* 0x000ca400011b7983 */ /* 0x002ea40000300800 */
[----:B------:R-:W2:Y:S02]  /*269b0*/  LDL.LU R12, [R1+0xca0] ;  /* 0x000ca000010c7983 */ /* 0x000ea40000300800 */
[----:B------:R-:W2:Y:S01]  /*269c0*/  LDL.LU R13, [R1+0xc9c] ;  /* 0x000c9c00010d7983 */ /* 0x000ea20000300800 */
[----:B------:R-:W2:Y:S04]  /*269d0*/  LDL.LU R14, [R1+0xc98] ;  /* 0x000c9800010e7983 */ /* 0x000ea80000300800 */
[----:B------:R0:W-:Y:S01]  /*269e0*/  STS.U16 [R26+0x9a00], R18 ;  /* 0x009a00121a007388 */ /* 0x0001e20000000400 */
[----:B---3--:R-:W3:Y:S02]  /*269f0*/  LDL.LU R15, [R1+0xc94] ;  /* 0x000c9400010f7983 */ /* 0x008ee40000300800 */
[----:B------:R1:W-:Y:S02]  /*26a00*/  STS.U16 [R26+0x9b00], R21 ;  /* 0x009b00151a007388 */ /* 0x0003e40000000400 */
[----:B------:R1:W-:Y:S01]  /*26a10*/  STS.U16 [R26+0xb800], R22 ;  /* 0x00b800161a007388 */ /* 0x0003e20000000400 */
[----:B------:R1:W-:Y:S04]  /*26a20*/  STS.U16 [R26+0xb900], R0 ;  /* 0x00b900001a007388 */ /* 0x0003e80000000400 */
[----:B0-----:R-:W3:Y:S01]  /*26a30*/  LDL.LU R18, [R1+0xc90] ;  /* 0x000c900001127983 */ /* 0x001ee20000300800 */
[----:B-1----:R-:W3:Y:S03]  /*26a40*/  LDL.LU R21, [R1+0xc8c] ;  /* 0x000c8c0001157983 */ /* 0x002ee60000300800 */
[----:B------:R-:W3:Y:S04]  /*26a50*/  LDL.LU R22, [R1+0xc88] ;  /* 0x000c880001167983 */ /* 0x000ee80000300800 */
[----:B------:R-:W3:Y:S04]  /*26a60*/  LDL.LU R0, [R1+0xc74] ;  /* 0x000c740001007983 */ /* 0x000ee80000300800 */
[----:B----4-:R-:W-:Y:S01]  /*26a70*/  STS.U16 [R26+0xba00], R10 ;  /* 0x00ba000a1a007388 */ /* 0x010fe20000000400 */
[----:B------:R0:W-:Y:S02]  /*26a80*/  STS.U16 [R26+0xbb00], R23 ;  /* 0x00bb00171a007388 */ /* 0x0001e40000000400 */
[----:B------:R-:W-:Y:S02]  /*26a90*/  STS.U16 [R26+0xd800], R11 ;  /* 0x00d8000b1a007388 */ /* 0x000fe40000000400 */
[----:B------:R-:W-:Y:S01]  /*26aa0*/  STS.U16 [R26+0xd900], R16 ;  /* 0x00d900101a007388 */ /* 0x000fe20000000400 */
[----:B------:R1:W-:Y:S01]  /*26ab0*/  STS.U16 [R26+0xda00], R24 ;  /* 0x00da00181a007388 */ /* 0x0003e20000000400 */
[----:B------:R-:W-:Y:S02]  /*26ac0*/  STS.U16 [R26+0xdb00], R17 ;  /* 0x00db00111a007388 */ /* 0x000fe40000000400 */
[----:B------:R-:W-:Y:S01]  /*26ad0*/  STS.U16 [R26+0xf800], R19 ;  /* 0x00f800131a007388 */ /* 0x000fe20000000400 */
[----:B0-----:R-:W4:Y:S01]  /*26ae0*/  LDL.LU R23, [R1+0xc70] ;  /* 0x000c700001177983 */ /* 0x001f220000300800 */
[----:B-1----:R-:W4:Y:S03]  /*26af0*/  LDL.LU R24, [R1+0xc6c] ;  /* 0x000c6c0001187983 */ /* 0x002f260000300800 */
[----:B--2---:R0:W-:Y:S04]  /*26b00*/  STS.U16 [R26+0xf900], R29 ;  /* 0x00f9001d1a007388 */ /* 0x0041e80000000400 */
[----:B0-----:R-:W2:Y:S01]  /*26b10*/  LDL.LU R29, [R1+0xc68] ;  /* 0x000c6800011d7983 */ /* 0x001ea20000300800 */
[----:B------:R-:W-:Y:S01]  /*26b20*/  PRMT R3, RZ, 0x7610, R3 ;  /* 0x00007610ff037816 */ /* 0x000fe20000000003 */
[----:B------:R-:W-:-:S05]  /*26b30*/  @!P0 IMAD.MOV.U32 R4, RZ, RZ, R9 ;  /* 0x000000ffff048224 */ /* 0x000fca00078e0009 */
[----:B------:R0:W2:Y:S04]  /*26b40*/  @!P0 LDG.E.U16 R3, [R4.64] ;  /* 0x0000000604038981 */ /* 0x0000a8000c1e1500 */
[----:B------:R1:W-:Y:S01]  /*26b50*/  STS.U16 [R26+0xfa00], R25 ;  /* 0x00fa00191a007388 */ /* 0x0003e20000000400 */
[----:B0-----:R-:W-:-:S03]  /*26b60*/  IMAD.SHL.U32 R4, R20, 0x2, RZ ;  /* 0x0000000214047824 */ /* 0x001fc600078e00ff */
[----:B------:R0:W-:Y:S04]  /*26b70*/  STS.U16 [R26+0xfb00], R2 ;  /* 0x00fb00021a007388 */ /* 0x0001e80000000400 */
[----:B-1----:R-:W2:Y:S01]  /*26b80*/  LDL.LU R25, [R1+0xc54] ;  /* 0x000c540001197983 */ /* 0x002ea20000300800 */
[----:B------:R-:W-:-:S05]  /*26b90*/  LOP3.LUT R4, R4, 0x70, RZ, 0x3c, !PT ;  /* 0x0000007004047812 */ /* 0x000fca00078e3cff */
[----:B------:R1:W-:Y:S04]  /*26ba0*/  STS.U16 [R4+0x1c00], R27 ;  /* 0x001c001b04007388 */ /* 0x0003e80000000400 */
[----:B0-----:R-:W2:Y:S01]  /*26bb0*/  LDL.LU R2, [R1+0x6b00] ;  /* 0x006b000001027983 */ /* 0x001ea20000300800 */
[----:B------:R-:W-:Y:S02]  /*26bc0*/  STS.U16 [R4+0x1d00], R12 ;  /* 0x001d000c04007388 */ /* 0x000fe40000000400 */
[----:B------:R-:W2:Y:S02]  /*26bd0*/  LDL.LU R26, [R1+0xc50] ;  /* 0x000c5000011a7983 */ /* 0x000ea40000300800 */
[----:B------:R-:W-:Y:S01]  /*26be0*/  STS.U16 [R4+0x1e00], R13 ;  /* 0x001e000d04007388 */ /* 0x000fe20000000400 */
[----:B------:R-:W2:Y:S04]  /*26bf0*/  LDL.LU R16, [R1+0xc4c] ;  /* 0x000c4c0001107983 */ /* 0x000ea80000300800 */
[----:B------:R-:W-:Y:S01]  /*26c00*/  STS.U16 [R4+0x1f00], R14 ;  /* 0x001f000e04007388 */ /* 0x000fe20000000400 */
[----:B------:R-:W2:Y:S02]  /*26c10*/  LDL.LU R17, [R1+0xc48] ;  /* 0x000c480001117983 */ /* 0x000ea40000300800 */
[----:B---3--:R-:W-:Y:S02]  /*26c20*/  STS.U16 [R4+0x3c00], R15 ;  /* 0x003c000f04007388 */ /* 0x008fe40000000400 */
[----:B------:R-:W3:Y:S01]  /*26c30*/  LDL.LU R19, [R1+0xc34] ;  /* 0x000c340001137983 */ /* 0x000ee20000300800 */
[----:B------:R-:W-:Y:S04]  /*26c40*/  STS.U16 [R4+0x3d00], R18 ;  /* 0x003d001204007388 */ /* 0x000fe80000000400 */
[----:B------:R-:W3:Y:S01]  /*26c50*/  LDL.LU R20, [R1+0xc30] ;  /* 0x000c300001147983 */ /* 0x000ee20000300800 */
[----:B------:R-:W-:Y:S02]  /*26c60*/  STS.U16 [R4+0x3e00], R21 ;  /* 0x003e001504007388 */ /* 0x000fe40000000400 */
[----:B-1----:R-:W3:Y:S02]  /*26c70*/  LDL.LU R27, [R1+0xc2c] ;  /* 0x000c2c00011b7983 */ /* 0x002ee40000300800 */
[----:B------:R-:W-:Y:S01]  /*26c80*/  STS.U16 [R4+0x3f00], R22 ;  /* 0x003f001604007388 */ /* 0x000fe20000000400 */
[----:B------:R0:W-:Y:S04]  /*26c90*/  STS.U16 [R4+0x5c00], R0 ;  /* 0x005c000004007388 */ /* 0x0001e80000000400 */
[----:B------:R-:W3:Y:S04]  /*26ca0*/  LDL.LU R9, [R1+0xc28] ;  /* 0x000c280001097983 */ /* 0x000ee80000300800 */
[----:B0-----:R-:W3:Y:S01]  /*26cb0*/  LDL.LU R0, [R1+0xc14] ;  /* 0x000c140001007983 */ /* 0x001ee20000300800 */
[----:B------:R-:W3:Y:S02]  /*26cc0*/  LDL.LU R10, [R1+0xc10] ;  /* 0x000c1000010a7983 */ /* 0x000ee40000300800 */
[----:B------:R-:W3:Y:S02]  /*26cd0*/  LDL.LU R11, [R1+0xc0c] ;  /* 0x000c0c00010b7983 */ /* 0x000ee40000300800 */
[----:B------:R-:W3:Y:S01]  /*26ce0*/  LDL.LU R12, [R1+0xb54] ;  /* 0x000b5400010c7983 */ /* 0x000ee20000300800 */
[----:B------:R-:W3:Y:S01]  /*26cf0*/  LDL.LU R18, [R1+0xb24] ;  /* 0x000b240001127983 */ /* 0x000ee20000300800 */
[----:B------:R-:W3:Y:S03]  /*26d00*/  LDL.LU R21, [R1+0xb1c] ;  /* 0x000b1c0001157983 */ /* 0x000ee60000300800 */
[----:B----4-:R0:W-:Y:S01]  /*26d10*/  STS.U16 [R4+0x5d00], R23 ;  /* 0x005d001704007388 */ /* 0x0101e20000000400 */
[----:B------:R-:W4:Y:S02]  /*26d20*/  LDL.LU R22, [R1+0xb14] ;  /* 0x000b140001167983 */ /* 0x000f240000300800 */
[----:B------:R1:W-:Y:S01]  /*26d30*/  STS.U16 [R4+0x5e00], R24 ;  /* 0x005e001804007388 */ /* 0x0003e20000000400 */
[----:B0-----:R-:W4:Y:S01]  /*26d40*/  LDL.LU R23, [R1+0xaf4] ;  /* 0x000af40001177983 */ /* 0x001f220000300800 */
[----:B-1----:R-:W4:Y:S03]  /*26d50*/  LDL.LU R24, [R1+0xaf0] ;  /* 0x000af00001187983 */ /* 0x002f260000300800 */
[----:B--2---:R0:W-:Y:S04]  /*26d60*/  STS.U16 [R4+0x5f00], R29 ;  /* 0x005f001d04007388 */ /* 0x0041e80000000400 */
[----:B0-----:R-:W2:Y:S04]  /*26d70*/  LDL.LU R29, [R1+0xaec] ;  /* 0x000aec00011d7983 */ /* 0x001ea80000300800 */
[----:B------:R0:W-:Y:S04]  /*26d80*/  STS.U16 [R4+0x7c00], R25 ;  /* 0x007c001904007388 */ /* 0x0001e80000000400 */
[----:B0-----:R-:W2:Y:S04]  /*26d90*/  LDL.LU R25, [R1+0xae4] ;  /* 0x000ae40001197983 */ /* 0x001ea80000300800 */
[----:B------:R0:W-:Y:S01]  /*26da0*/  STS.U16 [R4+0x7d00], R26 ;  /* 0x007d001a04007388 */ /* 0x0001e20000000400 */
[----:B------:R1:W-:Y:S03]  /*26db0*/  STS.U16 [R4+0x7e00], R16 ;  /* 0x007e001004007388 */ /* 0x0003e60000000400 */
[----:B------:R1:W-:Y:S01]  /*26dc0*/  STS.U16 [R4+0x7f00], R17 ;  /* 0x007f001104007388 */ /* 0x0003e20000000400 */
[----:B---3--:R3:W-:Y:S03]  /*26dd0*/  STS.U16 [R4+0x9c00], R19 ;  /* 0x009c001304007388 */ /* 0x0087e60000000400 */
[----:B------:R3:W-:Y:S04]  /*26de0*/  STS.U16 [R4+0x9d00], R20 ;  /* 0x009d001404007388 */ /* 0x0007e80000000400 */
[----:B0-----:R-:W2:Y:S01]  /*26df0*/  LDL.LU R26, [R1+0xaa0] ;  /* 0x000aa000011a7983 */ /* 0x001ea20000300800 */
[----:B------:R-:W2:Y:S02]  /*26e00*/  LDL.LU R13, [R1+0xa9c] ;  /* 0x000a9c00010d7983 */ /* 0x000ea40000300800 */
[----:B------:R-:W2:Y:S02]  /*26e10*/  LDL.LU R14, [R1+0xa94] ;  /* 0x000a9400010e7983 */ /* 0x000ea40000300800 */
[----:B------:R0:W-:Y:S01]  /*26e20*/  STS.U16 [R4+0x9e00], R27 ;  /* 0x009e001b04007388 */ /* 0x0001e20000000400 */
[----:B------:R-:W2:Y:S01]  /*26e30*/  LDL.LU R15, [R1+0xa90] ;  /* 0x000a9000010f7983 */ /* 0x000ea20000300800 */
[----:B-1----:R-:W2:Y:S03]  /*26e40*/  LDL.LU R16, [R1+0xa8c] ;  /* 0x000a8c0001107983 */ /* 0x002ea60000300800 */
[----:B------:R-:W-:Y:S01]  /*26e50*/  STS.U16 [R4+0x9f00], R9 ;  /* 0x009f000904007388 */ /* 0x000fe20000000400 */
[----:B------:R-:W2:Y:S02]  /*26e60*/  LDL.LU R17, [R1+0xa88] ;  /* 0x000a880001117983 */ /* 0x000ea40000300800 */
[----:B---3--:R-:W3:Y:S02]  /*26e70*/  LDL.LU R19, [R1+0xa84] ;  /* 0x000a840001137983 */ /* 0x008ee40000300800 */
[----:B------:R-:W3:Y:S01]  /*26e80*/  LDL.LU R20, [R1+0xa80] ;  /* 0x000a800001147983 */ /* 0x000ee20000300800 */
[----:B------:R1:W-:Y:S01]  /*26e90*/  STS.U16 [R4+0xbc00], R0 ;  /* 0x00bc000004007388 */ /* 0x0003e20000000400 */
[----:B------:R-:W-:Y:S02]  /*26ea0*/  STS.U16 [R4+0xbd00], R10 ;  /* 0x00bd000a04007388 */ /* 0x000fe40000000400 */
[----:B------:R-:W-:Y:S01]  /*26eb0*/  STS.U16 [R4+0xbe00], R11 ;  /* 0x00be000b04007388 */ /* 0x000fe20000000400 */
[----:B0-----:R-:W3:Y:S01]  /*26ec0*/  LDL.LU R27, [R1+0xa7c] ;  /* 0x000a7c00011b7983 */ /* 0x001ee20000300800 */
[----:B------:R-:W-:Y:S02]  /*26ed0*/  STS.U16 [R4+0xbf00], R12 ;  /* 0x00bf000c04007388 */ /* 0x000fe40000000400 */
[----:B------:R0:W-:Y:S01]  /*26ee0*/  STS.U16 [R4+0xdc00], R2 ;  /* 0x00dc000204007388 */ /* 0x0001e20000000400 */
[----:B-1----:R-:W3:Y:S04]  /*26ef0*/  LDL.LU R0, [R1+0xa78] ;  /* 0x000a780001007983 */ /* 0x002ee80000300800 */
[----:B0-----:R-:W3:Y:S01]  /*26f00*/  LDL.LU R2, [R1+0x6afc] ;  /* 0x006afc0001027983 */ /* 0x001ee20000300800 */
[----:B------:R-:W-:Y:S02]  /*26f10*/  STS.U16 [R4+0xdd00], R18 ;  /* 0x00dd001204007388 */ /* 0x000fe40000000400 */
[----:B------:R0:W-:Y:S02]  /*26f20*/  STS.U16 [R4+0xde00], R21 ;  /* 0x00de001504007388 */ /* 0x0001e40000000400 */
[----:B----4-:R-:W-:Y:S01]  /*26f30*/  STS.U16 [R4+0xdf00], R22 ;  /* 0x00df001604007388 */ /* 0x010fe20000000400 */
[----:B------:R-:W-:Y:S01]  /*26f40*/  STS.U16 [R4+0xfc00], R23 ;  /* 0x00fc001704007388 */ /* 0x000fe20000000400 */
[----:B------:R-:W-:Y:S03]  /*26f50*/  STS.U16 [R4+0xfd00], R24 ;  /* 0x00fd001804007388 */ /* 0x000fe60000000400 */
[----:B0-----:R-:W4:Y:S04]  /*26f60*/  LDL.LU R21, [R1+0xa74] ;  /* 0x000a740001157983 */ /* 0x001f280000300800 */
[----:B--2---:R0:W-:Y:S04]  /*26f70*/  STS.U16 [R4+0xfe00], R29 ;  /* 0x00fe001d04007388 */ /* 0x0041e80000000400 */
[----:B0-----:R-:W2:Y:S01]  /*26f80*/  LDL.LU R29, [R1+0xa70] ;  /* 0x000a7000011d7983 */ /* 0x001ea20000300800 */
[----:B------:R-:W2:Y:S02]  /*26f90*/  LDL.LU R22, [R1+0xa6c] ;  /* 0x000a6c0001167983 */ /* 0x000ea40000300800 */
[----:B------:R-:W2:Y:S02]  /*26fa0*/  LDL.LU R18, [R1+0xa68] ;  /* 0x000a680001127983 */ /* 0x000ea40000300800 */
[----:B------:R-:W2:Y:S01]  /*26fb0*/  LDL.LU R23, [R1+0xa64] ;  /* 0x000a640001177983 */ /* 0x000ea20000300800 */
[----:B------:R-:W2:Y:S04]  /*26fc0*/  LDL.LU R24, [R1+0xa60] ;  /* 0x000a600001187983 */ /* 0x000ea80000300800 */
[----:B------:R0:W-:Y:S04]  /*26fd0*/  STS.U16 [R4+0xff00], R25 ;  /* 0x00ff001904007388 */ /* 0x0001e80000000400 */
[----:B0-----:R-:W2:Y:S04]  /*26fe0*/  LDL.LU R25, [R1+0x15c] ;  /* 0x00015c0001197983 */ /* 0x001ea80000300800 */
[----:B---3--:R0:W-:Y:S04]  /*26ff0*/  STS.U16 [R2+0x10000], R26 ;  /* 0x0100001a02007388 */ /* 0x0081e80000000400 */
[----:B------:R1:W-:Y:S04]  /*27000*/  STS.U16 [R2+0x12000], R27 ;  /* 0x0120001b02007388 */ /* 0x0003e80000000400 */
[----:B------:R3:W-:Y:S04]  /*27010*/  STS.U16 [R2+0x10400], R13 ;  /* 0x0104000d02007388 */ /* 0x0007e80000000400 */
[----:B------:R3:W-:Y:S04]  /*27020*/  STS.U16 [R2+0x10800], R14 ;  /* 0x0108000e02007388 */ /* 0x0007e80000000400 */
[----:B0-----:R-:W2:Y:S01]  /*27030*/  LDL.LU R26, [R1+0x158] ;  /* 0x00015800011a7983 */ /* 0x001ea20000300800 */
[----:B------:R-:W2:Y:S02]  /*27040*/  LDL.LU R8, [R1+0x154] ;  /* 0x0001540001087983 */ /* 0x000ea40000300800 */
[----:B-1----:R-:W2:Y:S02]  /*27050*/  LDL.LU R27, [R1+0x150] ;  /* 0x00015000011b7983 */ /* 0x002ea40000300800 */
[----:B------:R-:W2:Y:S01]  /*27060*/  LDL.LU R9, [R1+0x14c] ;  /* 0x00014c0001097983 */ /* 0x000ea20000300800 */
[----:B------:R-:W2:Y:S01]  /*27070*/  LDL.LU R10, [R1+0x148] ;  /* 0x00014800010a7983 */ /* 0x000ea20000300800 */
[----:B------:R-:W2:Y:S02]  /*27080*/  LDL.LU R11, [R1+0x144] ;  /* 0x00014400010b7983 */ /* 0x000ea40000300800 */
[----:B------:R-:W2:Y:S02]  /*27090*/  LDL.LU R12, [R1+0x140] ;  /* 0x00014000010c7983 */ /* 0x000ea40000300800 */
[----:B---3--:R-:W3:Y:S01]  /*270a0*/  LDL.LU R13, [R1+0x13c] ;  /* 0x00013c00010d7983 */ /* 0x008ee20000300800 */
[----:B------:R0:W-:Y:S04]  /*270b0*/  STS.U16 [R2+0x11800], R19 ;  /* 0x0118001302007388 */ /* 0x0001e80000000400 */
[----:B------:R-:W3:Y:S04]  /*270c0*/  LDL.LU R14, [R1+0x138] ;  /* 0x00013800010e7983 */ /* 0x000ee80000300800 */
[----:B------:R1:W-:Y:S04]  /*270d0*/  STS.U16 [R2+0x11c00], R20 ;  /* 0x011c001402007388 */ /* 0x0003e80000000400 */
[----:B------:R1:W-:Y:S04]  /*270e0*/  STS.U16 [R2+0x12400], R0 ;  /* 0x0124000002007388 */ /* 0x0003e80000000400 */
[----:B----4-:R4:W-:Y:S04]  /*270f0*/  STS.U16 [R2+0x12800], R21 ;  /* 0x0128001502007388 */ /* 0x0109e80000000400 */
[----:B0-----:R-:W3:Y:S01]  /*27100*/  LDL.LU R19, [R1+0x134] ;  /* 0x0001340001137983 */ /* 0x001ee20000300800 */
[----:B-1----:R-:W3:Y:S02]  /*27110*/  LDL.LU R20, [R1+0x130] ;  /* 0x0001300001147983 */ /* 0x002ee40000300800 */
[----:B------:R-:W3:Y:S01]  /*27120*/  LDL.LU R0, [R1+0x12c] ;  /* 0x00012c0001007983 */ /* 0x000ee20000300800 */
[----:B----4-:R-:W4:Y:S04]  /*27130*/  LDL.LU R21, [R1+0x128] ;  /* 0x0001280001157983 */ /* 0x010f280000300800 */
[----:B--2---:R0:W-:Y:S04]  /*27140*/  STS.U16 [R2+0x12c00], R29 ;  /* 0x012c001d02007388 */ /* 0x0041e80000000400 */
[----:B0-----:R-:W2:Y:S04]  /*27150*/  LDL.LU R29, [R1+0x124] ;  /* 0x00012400011d7983 */ /* 0x001ea80000300800 */
[----:B------:R0:W-:Y:S04]  /*27160*/  STS.U16 [R2+0x13000], R22 ;  /* 0x0130001602007388 */ /* 0x0001e80000000400 */
[----:B------:R1:W-:Y:S04]  /*27170*/  STS.U16 [R2+0x10c00], R15 ;  /* 0x010c000f02007388 */ /* 0x0003e80000000400 */
[----:B------:R1:W-:Y:S04]  /*27180*/  STS.U16 [R2+0x11000], R16 ;  /* 0x0110001002007388 */ /* 0x0003e80000000400 */
[----:B------:R1:W-:Y:S04]  /*27190*/  STS.U16 [R2+0x11400], R17 ;  /* 0x0114001102007388 */ /* 0x0003e80000000400 */
[----:B------:R1:W-:Y:S04]  /*271a0*/  STS.U16 [R2+0x13400], R18 ;  /* 0x0134001202007388 */ /* 0x0003e80000000400 */
[----:B------:R1:W-:Y:S04]  /*271b0*/  STS.U16 [R2+0x13800], R23 ;  /* 0x0138001702007388 */ /* 0x0003e80000000400 */
[----:B0-----:R-:W4:Y:S01]  /*271c0*/  LDL.LU R22, [R1+0x120] ;  /* 0x0001200001167983 */ /* 0x001f220000300800 */
[----:B-1----:R-:W4:Y:S02]  /*271d0*/  LDL.LU R15, [R1+0x11c] ;  /* 0x00011c00010f7983 */ /* 0x002f240000300800 */
[----:B------:R-:W4:Y:S02]  /*271e0*/  LDL.LU R16, [R1+0x118] ;  /* 0x0001180001107983 */ /* 0x000f240000300800 */
[----:B------:R-:W4:Y:S01]  /*271f0*/  LDL.LU R17, [R1+0x114] ;  /* 0x0001140001117983 */ /* 0x000f220000300800 */
[----:B------:R-:W4:Y:S04]  /*27200*/  LDL.LU R18, [R1+0x110] ;  /* 0x0001100001127983 */ /* 0x000f280000300800 */
[----:B------:R0:W-:Y:S01]  /*27210*/  STS.U16 [R2+0x13c00], R24 ;  /* 0x013c001802007388 */ /* 0x0001e20000000400 */
[----:B------:R-:W4:Y:S03]  /*27220*/  LDL.LU R23, [R1+0x10c] ;  /* 0x00010c0001177983 */ /* 0x000f260000300800 */
[----:B0-----:R-:W4:Y:S04]  /*27230*/  LDL.LU R24, [R1+0x108] ;  /* 0x0001080001187983 */ /* 0x001f280000300800 */
[----:B------:R0:W-:Y:S04]  /*27240*/  STS.U16 [R2+0x14000], R25 ;  /* 0x0140001902007388 */ /* 0x0001e80000000400 */
[----:B0-----:R-:W4:Y:S04]  /*27250*/  LDL.LU R25, [R1+0x104] ;  /* 0x0001040001197983 */ /* 0x001f280000300800 */
[----:B------:R0:W-:Y:S04]  /*27260*/  STS.U16 [R2+0x14400], R26 ;  /* 0x0144001a02007388 */ /* 0x0001e80000000400 */
[----:B------:R1:W-:Y:S04]  /*27270*/  STS.U16 [R2+0x14c00], R27 ;  /* 0x014c001b02007388 */ /* 0x0003e80000000400 */
[----:B0-----:R-:W4:Y:S01]  /*27280*/  LDL.LU R26, [R1+0x100] ;  /* 0x00010000011a7983 */ /* 0x001f220000300800 */
[----:B-1----:R-:W4:Y:S03]  /*27290*/  LDL.LU R27, [R1+0xfc] ;  /* 0x0000fc00011b7983 */ /* 0x002f260000300800 */
[----:B---3--:R0:W-:Y:S04]  /*272a0*/  STS.U16 [R2+0x17000], R0 ;  /* 0x0170000002007388 */ /* 0x0081e80000000400 */
[----:B0-----:R-:W3:Y:S04]  /*272b0*/  LDL.LU R0, [R1+0xf8] ;  /* 0x0000f80001007983 */ /* 0x001ee80000300800 */
[----:B--2---:R0:W-:Y:S04]  /*272c0*/  STS.U16 [R2+0x17800], R29 ;  /* 0x0178001d02007388 */ /* 0x0041e80000000400 */
[----:B0-----:R-:W2:Y:S01]  /*272d0*/  LDL.LU R29, [R1+0xf4] ;  /* 0x0000f400011d7983 */ /* 0x001ea20000300800 */
[----:B------:R-:W-:-:S03]  /*272e0*/  LOP3.LUT R4, R2, 0x20, RZ, 0x3c, !PT ;  /* 0x0000002002047812 */ /* 0x000fc600078e3cff */
[----:B------:R-:W-:Y:S04]  /*272f0*/  STS.U16 [R2+0x14800], R8 ;  /* 0x0148000802007388 */ /* 0x000fe80000000400 */
[----:B------:R-:W-:Y:S04]  /*27300*/  STS.U16 [R2+0x15000], R9 ;  /* 0x0150000902007388 */ /* 0x000fe80000000400 */
[----:B------:R-:W-:Y:S04]  /*27310*/  STS.U16 [R2+0x15400], R10 ;  /* 0x0154000a02007388 */ /* 0x000fe80000000400 */
[----:B------:R-:W-:Y:S04]  /*27320*/  STS.U16 [R2+0x15800], R11 ;  /* 0x0158000b02007388 */ /* 0x000fe80000000400 */
[----:B------:R-:W-:Y:S04]  /*27330*/  STS.U16 [R2+0x15c00], R12 ;  /* 0x015c000c02007388 */ /* 0x000fe80000000400 */
[----:B------:R-:W-:Y:S04]  /*27340*/  STS.U16 [R2+0x16000], R13 ;  /* 0x0160000d02007388 */ /* 0x000fe80000000400 */
[----:B------:R-:W-:Y:S04]  /*27350*/  STS.U16 [R2+0x16400], R14 ;  /* 0x0164000e02007388 */ /* 0x000fe80000000400 */
[----:B------:R0:W-:Y:S04]  /*27360*/  STS.U16 [R2+0x16800], R19 ;  /* 0x0168001302007388 */ /* 0x0001e80000000400 */
[----:B------:R1:W-:Y:S04]  /*27370*/  STS.U16 [R2+0x16c00], R20 ;  /* 0x016c001402007388 */ /* 0x0003e80000000400 */
[----:B----4-:R4:W-:Y:S04]  /*27380*/  STS.U16 [R2+0x17400], R21 ;  /* 0x0174001502007388 */ /* 0x0109e80000000400 */
[----:B------:R4:W-:Y:S01]  /*27390*/  STS.U16 [R2+0x17c00], R22 ;  /* 0x017c001602007388 */ /* 0x0009e20000000400 */
[----:B------:R-:W-:Y:S02]  /*273a0*/  STS.U16 [R4+0x10100], R15 ;  /* 0x0101000f04007388 */ /* 0x000fe40000000400 */
[----:B------:R-:W-:Y:S02]  /*273b0*/  STS.U16 [R4+0x10500], R16 ;  /* 0x0105001004007388 */ /* 0x000fe40000000400 */
[----:B------:R-:W-:Y:S01]  /*273c0*/  STS.U16 [R4+0x10900], R17 ;  /* 0x0109001104007388 */ /* 0x000fe20000000400 */
[----:B------:R-:W-:Y:S04]  /*273d0*/  STS.U16 [R4+0x10d00], R18 ;  /* 0x010d001204007388 */ /* 0x000fe80000000400 */
[----:B0-----:R-:W2:Y:S01]  /*273e0*/  LDL.LU R19, [R1+0xf0] ;  /* 0x0000f00001137983 */ /* 0x001ea20000300800 */
[----:B-1----:R-:W2:Y:S02]  /*273f0*/  LDL.LU R20, [R1+0xec] ;  /* 0x0000ec0001147983 */ /* 0x002ea40000300800 */
[----:B------:R-:W-:Y:S01]  /*27400*/  STS.U16 [R4+0x11100], R23 ;  /* 0x0111001704007388 */ /* 0x000fe20000000400 */
[----:B----4-:R-:W4:Y:S01]  /*27410*/  LDL.LU R21, [R1+0xe8] ;  /* 0x0000e80001157983 */ /* 0x010f220000300800 */
[----:B------:R-:W4:Y:S02]  /*27420*/  LDL.LU R22, [R1+0xe4] ;  /* 0x0000e40001167983 */ /* 0x000f240000300800 */
[----:B------:R-:W-:Y:S02]  /*27430*/  STL [R1+0x2398], R2 ;  /* 0x0023980201007387 */ /* 0x000fe40000100800 */
[----:B------:R0:W-:Y:S01]  /*27440*/  STS.U16 [R4+0x11500], R24 ;  /* 0x0115001804007388 */ /* 0x0001e20000000400 */
[----:B------:R-:W4:Y:S04]  /*27450*/  LDL.LU R5, [R1+0xe0] ;  /* 0x0000e00001057983 */ /* 0x000f280000300800 */
        /* <DEDUP_REMOVED lines=8> */
[----:B------:R0:W-:Y:S04]  /*274e0*/  STS.U16 [R4+0x11900], R25 ;  /* 0x0119001904007388 */ /* 0x0001e80000000400 */
[----:B------:R-:W4:Y:S04]  /*274f0*/  LDL.LU R23, [R1+0xbc] ;  /* 0x0000bc0001177983 */ /* 0x000f280000300800 */
[----:B------:R1:W-:Y:S01]  /*27500*/  STS.U16 [R4+0x11d00], R26 ;  /* 0x011d001a04007388 */ /* 0x0003e20000000400 */
[----:B------:R1:W-:Y:S03]  /*27510*/  STS.U16 [R4+0x12100], R27 ;  /* 0x0121001b04007388 */ /* 0x0003e60000000400 */
[----:B0-----:R-:W4:Y:S04]  /*27520*/  LDL.LU R25, [R1+0xb8] ;  /* 0x0000b80001197983 */ /* 0x001f280000300800 */
[----:B-1----:R-:W4:Y:S01]  /*27530*/  LDL.LU R26, [R1+0xb4] ;  /* 0x0000b400011a7983 */ /* 0x002f220000300800 */
[----:B------:R-:W4:Y:S03]  /*27540*/  LDL.LU R27, [R1+0xb0] ;  /* 0x0000b000011b7983 */ /* 0x000f260000300800 */
[----:B---3--:R0:W-:Y:S04]  /*27550*/  STS.U16 [R4+0x12500], R0 ;  /* 0x0125000004007388 */ /* 0x0081e80000000400 */
[----:B0-----:R-:W3:Y:S04]  /*27560*/  LDL.LU R0, [R1+0xac] ;  /* 0x0000ac0001007983 */ /* 0x001ee80000300800 */
[----:B--2---:R0:W-:Y:S04]  /*27570*/  STS.U16 [R4+0x12900], R29 ;  /* 0x0129001d04007388 */ /* 0x0041e80000000400 */
[----:B0-----:R-:W2:Y:S01]  /*27580*/  LDL.LU R29, [R1+0xa8] ;  /* 0x0000a800011d7983 */ /* 0x001ea20000300800 */
[----:B------:R-:W2:Y:S02]  /*27590*/  LDL.LU R14, [R1+0xa4] ;  /* 0x0000a400010e7983 */ /* 0x000ea40000300800 */
[----:B------:R-:W2:Y:S02]  /*275a0*/  LDL.LU R15, [R1+0xa0] ;  /* 0x0000a000010f7983 */ /* 0x000ea40000300800 */
[----:B------:R-:W2:Y:S01]  /*275b0*/  LDL.LU R16, [R1+0x9c] ;  /* 0x00009c0001107983 */ /* 0x000ea20000300800 */
[----:B------:R-:W2:Y:S04]  /*275c0*/  LDL.LU R17, [R1+0x98] ;  /* 0x0000980001117983 */ /* 0x000ea80000300800 */
[----:B------:R0:W-:Y:S01]  /*275d0*/  STS.U16 [R4+0x12d00], R19 ;  /* 0x012d001304007388 */ /* 0x0001e20000000400 */
[----:B------:R1:W-:Y:S02]  /*275e0*/  STS.U16 [R4+0x13100], R20 ;  /* 0x0131001404007388 */ /* 0x0003e40000000400 */
[----:B------:R-:W2:Y:S01]  /*275f0*/  LDL.LU R18, [R1+0x94] ;  /* 0x0000940001127983 */ /* 0x000ea20000300800 */
[----:B----4-:R4:W-:Y:S01]  /*27600*/  STS.U16 [R4+0x13500], R21 ;  /* 0x0135001504007388 */ /* 0x0109e20000000400 */
[----:B------:R4:W-:Y:S03]  /*27610*/  STS.U16 [R4+0x13900], R22 ;  /* 0x0139001604007388 */ /* 0x0009e60000000400 */
[----:B0-----:R-:W2:Y:S01]  /*27620*/  LDL.LU R19, [R1+0x90] ;  /* 0x0000900001137983 */ /* 0x001ea20000300800 */
[----:B-1----:R-:W2:Y:S03]  /*27630*/  LDL.LU R20, [R1+0x8c] ;  /* 0x00008c0001147983 */ /* 0x002ea60000300800 */
[----:B------:R-:W-:Y:S04]  /*27640*/  STS.U16 [R4+0x13d00], R5 ;  /* 0x013d000504007388 */ /* 0x000fe80000000400 */
[----:B----4-:R-:W4:Y:S01]  /*27650*/  LDL.LU R21, [R1+0x88] ;  /* 0x0000880001157983 */ /* 0x010f220000300800 */
[----:B------:R-:W4:Y:S03]  /*27660*/  LDL.LU R22, [R1+0x84] ;  /* 0x0000840001167983 */ /* 0x000f260000300800 */
[----:B------:R0:W-:Y:S04]  /*27670*/  STS.U16 [R4+0x14100], R24 ;  /* 0x0141001804007388 */ /* 0x0001e80000000400 */
[----:B0-----:R-:W4:Y:S01]  /*27680*/  LDL R24, [R1+0x235c] ;  /* 0x00235c0001187983 */ /* 0x001f220000100800 */
[----:B------:R-:W-:Y:S02]  /*27690*/  STS.U16 [R4+0x14500], R28 ;  /* 0x0145001c04007388 */ /* 0x000fe40000000400 */
[----:B------:R-:W-:Y:S02]  /*276a0*/  STS.U16 [R4+0x14900], R8 ;  /* 0x0149000804007388 */ /* 0x000fe40000000400 */
[----:B------:R-:W-:Y:S01]  /*276b0*/  STS.U16 [R4+0x14d00], R9 ;  /* 0x014d000904007388 */ /* 0x000fe20000000400 */
[----:B------:R-:W-:Y:S01]  /*276c0*/  STS.U16 [R4+0x15100], R10 ;  /* 0x0151000a04007388 */ /* 0x000fe20000000400 */
[----:B------:R-:W-:Y:S02]  /*276d0*/  STS.U16 [R4+0x15500], R11 ;  /* 0x0155000b04007388 */ /* 0x000fe40000000400 */
[----:B------:R-:W-:Y:S02]  /*276e0*/  STS.U16 [R4+0x15900], R12 ;  /* 0x0159000c04007388 */ /* 0x000fe40000000400 */
[----:B------:R-:W-:Y:S01]  /*276f0*/  STS.U16 [R4+0x15d00], R13 ;  /* 0x015d000d04007388 */ /* 0x000fe20000000400 */
[----:B------:R0:W-:Y:S01]  /*27700*/  STS.U16 [R4+0x16100], R23 ;  /* 0x0161001704007388 */ /* 0x0001e20000000400 */
[----:B------:R1:W-:Y:S03]  /*27710*/  STS.U16 [R4+0x16500], R25 ;  /* 0x0165001904007388 */ /* 0x0003e60000000400 */
[----:B------:R1:W-:Y:S01]  /*27720*/  STS.U16 [R4+0x16900], R26 ;  /* 0x0169001a04007388 */ /* 0x0003e20000000400 */
[----:B------:R1:W-:Y:S03]  /*27730*/  STS.U16 [R4+0x16d00], R27 ;  /* 0x016d001b04007388 */ /* 0x0003e60000000400 */
[----:B0-----:R-:W4:Y:S01]  /*27740*/  LDL.LU R23, [R1+0x80] ;  /* 0x0000800001177983 */ /* 0x001f220000300800 */
[----:B-1----:R-:W4:Y:S03]  /*27750*/  LDL.LU R25, [R1+0x7c] ;  /* 0x00007c0001197983 */ /* 0x002f260000300800 */
[----:B------:R-:W4:Y:S01]  /*27760*/  LDL.LU R26, [R1+0x78] ;  /* 0x00007800011a7983 */ /* 0x000f220000300800 */
        /* <DEDUP_REMOVED lines=8> */
[----:B------:R-:W2:Y:S01]  /*277f0*/  LDL.LU R11, [R1+0x5c] ;  /* 0x00005c00010b7983 */ /* 0x000ea20000300800 */
[----:B------:R-:W2:Y:S03]  /*27800*/  LDL.LU R12, [R1+0x58] ;  /* 0x00005800010c7983 */ /* 0x000ea60000300800 */
[----:B------:R0:W-:Y:S01]  /*27810*/  STS.U16 [R4+0x17900], R14 ;  /* 0x0179000e04007388 */ /* 0x0001e20000000400 */
[----:B------:R-:W2:Y:S02]  /*27820*/  LDL.LU R13, [R1+0x54] ;  /* 0x00005400010d7983 */ /* 0x000ea40000300800 */
[----:B------:R1:W-:Y:S01]  /*27830*/  STS.U16 [R4+0x17d00], R15 ;  /* 0x017d000f04007388 */ /* 0x0003e20000000400 */
[----:B0-----:R-:W2:Y:S01]  /*27840*/  LDL.LU R14, [R1+0x50] ;  /* 0x00005000010e7983 */ /* 0x001ea20000300800 */
[----:B-1----:R-:W2:Y:S03]  /*27850*/  LDL.LU R15, [R1+0x4c] ;  /* 0x00004c00010f7983 */ /* 0x002ea60000300800 */
[----:B----4-:R0:W-:Y:S01]  /*27860*/  STS.U16 [R24+0x10200], R16 ;  /* 0x0102001018007388 */ /* 0x0101e20000000400 */
[----:B------:R1:W-:Y:S02]  /*27870*/  STS.U16 [R24+0x10600], R17 ;  /* 0x0106001118007388 */ /* 0x0003e40000000400 */
[----:B------:R4:W-:Y:S01]  /*27880*/  STS.U16 [R24+0x10a00], R18 ;  /* 0x010a001218007388 */ /* 0x0009e20000000400 */
[----:B0-----:R-:W2:Y:S01]  /*27890*/  LDL.LU R16, [R1+0x48] ;  /* 0x0000480001107983 */ /* 0x001ea20000300800 */
[----:B-1----:R-:W2:Y:S02]  /*278a0*/  LDL.LU R17, [R1+0x44] ;  /* 0x0000440001117983 */ /* 0x002ea40000300800 */
[----:B----4-:R-:W4:Y:S02]  /*278b0*/  LDL.LU R18, [R1+0x40] ;  /* 0x0000400001127983 */ /* 0x010f240000300800 */
[----:B------:R-:W4:Y:S01]  /*278c0*/  LDL.LU R4, [R1+0x3c] ;  /* 0x00003c0001047983 */ /* 0x000f220000300800 */
[----:B------:R0:W-:Y:S01]  /*278d0*/  STS.U16 [R24+0x10e00], R19 ;  /* 0x010e001318007388 */ /* 0x0001e20000000400 */
[----:B------:R1:W-:Y:S03]  /*278e0*/  STS.U16 [R24+0x11200], R20 ;  /* 0x0112001418007388 */ /* 0x0003e60000000400 */
[----:B0-----:R-:W4:Y:S01]  /*278f0*/  LDL.LU R19, [R1+0x38] ;  /* 0x0000380001137983 */ /* 0x001f220000300800 */
[----:B-1----:R-:W4:Y:S02]  /*27900*/  LDL.LU R20, [R1+0x34] ;  /* 0x0000340001147983 */ /* 0x002f240000300800 */
[----:B------:R-:W4:Y:S02]  /*27910*/  LDL.LU R2, [R1+0x30] ;  /* 0x0000300001027983 */ /* 0x000f240000300800 */
[----:B------:R0:W-:Y:S01]  /*27920*/  STS.U16 [R24+0x11600], R21 ;  /* 0x0116001518007388 */ /* 0x0001e20000000400 */
[----:B------:R1:W-:Y:S01]  /*27930*/  STS.U16 [R24+0x11a00], R22 ;  /* 0x011a001618007388 */ /* 0x0003e20000000400 */
[----:B------:R1:W-:Y:S02]  /*27940*/  STS.U16 [R24+0x11e00], R23 ;  /* 0x011e001718007388 */ /* 0x0003e40000000400 */
[----:B------:R1:W-:Y:S02]  /*27950*/  STS.U16 [R24+0x12200], R25 ;  /* 0x0122001918007388 */ /* 0x0003e40000000400 */
[----:B------:R1:W-:Y:S01]  /*27960*/  STS.U16 [R24+0x12600], R26 ;  /* 0x0126001a18007388 */ /* 0x0003e20000000400 */
[----:B0-----:R-:W4:Y:S01]  /*27970*/  LDL.LU R21, [R1+0x2c] ;  /* 0x00002c0001157983 */ /* 0x001f220000300800 */
[----:B-1----:R-:W4:Y:S02]  /*27980*/  LDL.LU R22, [R1+0x28] ;  /* 0x0000280001167983 */ /* 0x002f240000300800 */
[----:B------:R-:W4:Y:S02]  /*27990*/  LDL.LU R23, [R1+0x24] ;  /* 0x0000240001177983 */ /* 0x000f240000300800 */
[----:B------:R-:W4:Y:S01]  /*279a0*/  LDL.LU R25, [R1+0x20] ;  /* 0x0000200001197983 */ /* 0x000f220000300800 */
[----:B------:R0:W-:Y:S04]  /*279b0*/  STS.U16 [R24+0x12a00], R27 ;  /* 0x012a001b18007388 */ /* 0x0001e80000000400 */
[----:B------:R-:W4:Y:S01]  /*279c0*/  LDL.LU R26, [R1+0xa98] ;  /* 0x000a9800011a7983 */ /* 0x000f220000300800 */
[----:B---3--:R1:W-:Y:S03]  /*279d0*/  STS.U16 [R24+0x12e00], R0 ;  /* 0x012e000018007388 */ /* 0x0083e60000000400 */
[----:B0-----:R-:W3:Y:S01]  /*279e0*/  LDL.LU R27, [R1+0x1c] ;  /* 0x00001c00011b7983 */ /* 0x001ee20000300800 */
[----:B-1----:R-:W3:Y:S03]  /*279f0*/  LDL.LU R0, [R1+0x18] ;  /* 0x0000180001007983 */ /* 0x002ee60000300800 */
[----:B--2---:R0:W-:Y:S04]  /*27a00*/  STS.U16 [R24+0x13200], R29 ;  /* 0x0132001d18007388 */ /* 0x0041e80000000400 */
[----:B0-----:R-:W2:Y:S01]  /*27a10*/  LDL.LU R29, [R1+0x14] ;  /* 0x00001400011d7983 */ /* 0x001ea20000300800 */
[----:B------:R0:W-:Y:S02]  /*27a20*/  STS.U16 [R24+0x13600], R8 ;  /* 0x0136000818007388 */ /* 0x0001e40000000400 */
[----:B------:R1:W-:Y:S02]  /*27a30*/  STS.U16 [R24+0x13a00], R9 ;  /* 0x013a000918007388 */ /* 0x0003e40000000400 */
[----:B------:R1:W-:Y:S01]  /*27a40*/  STS.U16 [R24+0x13e00], R10 ;  /* 0x013e000a18007388 */ /* 0x0003e20000000400 */
[----:B------:R1:W-:Y:S01]  /*27a50*/  STS.U16 [R24+0x14200], R11 ;  /* 0x0142000b18007388 */ /* 0x0003e20000000400 */
[----:B------:R1:W-:Y:S02]  /*27a60*/  STS.U16 [R24+0x14600], R12 ;  /* 0x0146000c18007388 */ /* 0x0003e40000000400 */
[----:B------:R1:W-:Y:S02]  /*27a70*/  STS.U16 [R24+0x14a00], R13 ;  /* 0x014a000d18007388 */ /* 0x0003e40000000400 */
[----:B------:R1:W-:Y:S01]  /*27a80*/  STS.U16 [R24+0x14e00], R14 ;  /* 0x014e000e18007388 */ /* 0x0003e20000000400 */
[----:B------:R1:W-:Y:S04]  /*27a90*/  STS.U16 [R24+0x15200], R15 ;  /* 0x0152000f18007388 */ /* 0x0003e80000000400 */
[----:B------:R-:W2:Y:S01]  /*27aa0*/  LDL.LU R5, [R1+0xc] ;  /* 0x00000c0001057983 */ /* 0x000ea20000300800 */
[----:B------:R-:W2:Y:S02]  /*27ab0*/  LDL.LU R28, [R1+0x8] ;  /* 0x00000800011c7983 */ /* 0x000ea40000300800 */
[----:B0-----:R-:W2:Y:S02]  /*27ac0*/  LDL.LU R8, [R1+0x6af8] ;  /* 0x006af80001087983 */ /* 0x001ea40000300800 */
[----:B-1----:R-:W2:Y:S01]  /*27ad0*/  LDL.LU R9, [R1+0x6af4] ;  /* 0x006af40001097983 */ /* 0x002ea20000300800 */
[----:B------:R-:W2:Y:S01]  /*27ae0*/  LDL.LU R10, [R1+0x6af0] ;  /* 0x006af000010a7983 */ /* 0x000ea20000300800 */
[----:B------:R-:W2:Y:S02]  /*27af0*/  LDL.LU R11, [R1+0x6aec] ;  /* 0x006aec00010b7983 */ /* 0x000ea40000300800 */
[----:B------:R-:W2:Y:S02]  /*27b00*/  LDL.LU R12, [R1+0x6ae8] ;  /* 0x006ae800010c7983 */ /* 0x000ea40000300800 */
[----:B------:R-:W2:Y:S01]  /*27b10*/  LDL.LU R13, [R1+0x6ae4] ;  /* 0x006ae400010d7983 */ /* 0x000ea20000300800 */
[----:B------:R-:W2:Y:S01]  /*27b20*/  LDL.LU R14, [R1+0x6ae0] ;  /* 0x006ae000010e7983 */ /* 0x000ea20000300800 */
[----:B------:R-:W2:Y:S03]  /*27b30*/  LDL.LU R15, [R1+0x6adc] ;  /* 0x006adc00010f7983 */ /* 0x000ea60000300800 */
[----:B------:R0:W-:Y:S01]  /*27b40*/  STS.U16 [R24+0x15600], R16 ;  /* 0x0156001018007388 */ /* 0x0001e20000000400 */
[----:B------:R-:W-:Y:S02]  /*27b50*/  STS.U16 [R24+0x15a00], R17 ;  /* 0x015a001118007388 */ /* 0x000fe40000000400 */
[----:B----4-:R-:W-:Y:S02]  /*27b60*/  STS.U16 [R24+0x15e00], R18 ;  /* 0x015e001218007388 */ /* 0x010fe40000000400 */
[----:B------:R1:W-:Y:S01]  /*27b70*/  STS.U16 [R24+0x16200], R4 ;  /* 0x0162000418007388 */ /* 0x0003e20000000400 */
[----:B0-----:R-:W4:Y:S04]  /*27b80*/  LDL.LU R16, [R1+0x6ad8] ;  /* 0x006ad80001107983 */ /* 0x001f280000300800 */
[----:B-1----:R-:W0:Y:S04]  /*27b90*/  S2R R4, SR_TID.X ;  /* 0x0000000000047919 */ /* 0x002e280000002100 */
[----:B------:R1:W-:Y:S01]  /*27ba0*/  STS.U16 [R24+0x16600], R19 ;  /* 0x0166001318007388 */ /* 0x0003e20000000400 */
[----:B------:R1:W-:Y:S02]  /*27bb0*/  STS.U16 [R24+0x16a00], R20 ;  /* 0x016a001418007388 */ /* 0x0003e40000000400 */
[----:B------:R-:W4:Y:S02]  /*27bc0*/  LDL.LU R17, [R1+0x6ad4] ;  /* 0x006ad40001117983 */ /* 0x000f240000300800 */
[----:B------:R-:W4:Y:S01]  /*27bd0*/  LDL.LU R18, [R1+0x6ad0] ;  /* 0x006ad00001127983 */ /* 0x000f220000300800 */
[----:B------:R0:W-:Y:S04]  /*27be0*/  STS.U16 [R24+0x16e00], R2 ;  /* 0x016e000218007388 */ /* 0x0001e80000000400 */
[----:B-1----:R-:W4:Y:S01]  /*27bf0*/  LDL.LU R19, [R1+0x6acc] ;  /* 0x006acc0001137983 */ /* 0x002f220000300800 */
[----:B------:R-:W4:Y:S01]  /*27c00*/  LDL.LU R20, [R1+0x6ac8] ;  /* 0x006ac80001147983 */ /* 0x000f220000300800 */
[----:B0-----:R-:W-:Y:S01]  /*27c10*/  LOP3.LUT R2, R4, 0x3f, RZ, 0xc0, !PT ;  /* 0x0000003f04027812 */ /* 0x001fe200078ec0ff */
[----:B------:R-:W-:-:S04]  /*27c20*/  SHF.R.S32.HI R4, RZ, 0x6, R4 ;  /* 0x00000006ff047819 */ /* 0x000fc80000011404 */
[----:B------:R-:W-:Y:S01]  /*27c30*/  IMAD.SHL.U32 R2, R2, 0x2, RZ ;  /* 0x0000000202027824 */ /* 0x000fe200078e00ff */
[----:B------:R-:W-:Y:S01]  /*27c40*/  SGXT R4, R4, 0x1 ;  /* 0x000000010404781a */ /* 0x000fe20000000200 */
[----:B------:R0:W-:Y:S03]  /*27c50*/  STS.U16 [R24+0x17200], R21 ;  /* 0x0172001518007388 */ /* 0x0001e60000000400 */
[----:B------:R-:W-:Y:S01]  /*27c60*/  LOP3.LUT R2, R2, 0x90, R4, 0x78, !PT ;  /* 0x0000009002027812 */ /* 0x000fe200078e7804 */
[----:B------:R1:W-:Y:S01]  /*27c70*/  STS.U16 [R24+0x17600], R22 ;  /* 0x0176001618007388 */ /* 0x0003e20000000400 */
[----:B------:R1:W-:Y:S02]  /*27c80*/  STS.U16 [R24+0x17a00], R23 ;  /* 0x017a001718007388 */ /* 0x0003e40000000400 */
[----:B------:R-:W-:Y:S01]  /*27c90*/  LOP3.LUT R2, R2, 0x60, RZ, 0x3c, !PT ;  /* 0x0000006002027812 */ /* 0x000fe200078e3cff */
[----:B0-----:R-:W4:Y:S01]  /*27ca0*/  LDL.LU R21, [R1+0x6ac4] ;  /* 0x006ac40001157983 */ /* 0x001f220000300800 */
[----:B------:R-:W4:Y:S03]  /*27cb0*/  LDL.LU R4, [R1+0x10] ;  /* 0x0000100001047983 */ /* 0x000f260000300800 */
[----:B------:R0:W-:Y:S04]  /*27cc0*/  STS.U16 [R24+0x17e00], R25 ;  /* 0x017e001918007388 */ /* 0x0001e80000000400 */
[----:B-1----:R-:W4:Y:S01]  /*27cd0*/  LDL.LU R22, [R1+0x6ac0] ;  /* 0x006ac00001167983 */ /* 0x002f220000300800 */
[----:B------:R-:W4:Y:S02]  /*27ce0*/  LDL.LU R23, [R1+0x6abc] ;  /* 0x006abc0001177983 */ /* 0x000f240000300800 */
[----:B------:R1:W-:Y:S02]  /*27cf0*/  STS.U16 [R2+0x17f00], R26 ;  /* 0x017f001a02007388 */ /* 0x0003e40000000400 */
[----:B---3--:R3:W-:Y:S01]  /*27d00*/  STS.U16 [R2+0x10300], R27 ;  /* 0x0103001b02007388 */ /* 0x0087e20000000400 */
[----:B------:R3:W-:Y:S04]  /*27d10*/  STS.U16 [R2+0x10700], R0 ;  /* 0x0107000002007388 */ /* 0x0007e80000000400 */
[----:B0-----:R-:W4:Y:S01]  /*27d20*/  LDL.LU R24, [R1+0x6ab8] ;  /* 0x006ab80001187983 */ /* 0x001f220000300800 */
[----:B------:R-:W4:Y:S03]  /*27d30*/  LDL.LU R25, [R1+0x6ab4] ;  /* 0x006ab40001197983 */ /* 0x000f260000300800 */
[----:B-1----:R-:W4:Y:S04]  /*27d40*/  LDL.LU R26, [R1+0x6ab0] ;  /* 0x006ab000011a7983 */ /* 0x002f280000300800 */
[----:B---3--:R-:W3:Y:S01]  /*27d50*/  LDL.LU R27, [R1+0x6aac] ;  /* 0x006aac00011b7983 */ /* 0x008ee20000300800 */
[----:B------:R-:W3:Y:S03]  /*27d60*/  LDL.LU R0, [R1+0x6aa8] ;  /* 0x006aa80001007983 */ /* 0x000ee60000300800 */
[----:B--2---:R0:W-:Y:S04]  /*27d70*/  STS.U16 [R2+0x10b00], R29 ;  /* 0x010b001d02007388 */ /* 0x0041e80000000400 */
[----:B0-----:R-:W2:Y:S04]  /*27d80*/  LDL.LU R29, [R1+0x6aa4] ;  /* 0x006aa400011d7983 */ /* 0x001ea80000300800 */
[----:B----4-:R-:W-:Y:S01]  /*27d90*/  STS.U16 [R2+0x10f00], R4 ;  /* 0x010f000402007388 */ /* 0x010fe20000000400 */
[----:B------:R-:W-:Y:S02]  /*27da0*/  STS.U16 [R2+0x11300], R5 ;  /* 0x0113000502007388 */ /* 0x000fe40000000400 */
[----:B------:R-:W-:Y:S01]  /*27db0*/  STS.U16 [R2+0x11700], R28 ;  /* 0x0117001c02007388 */ /* 0x000fe20000000400 */
[----:B--2---:R0:W-:Y:S01]  /*27dc0*/  STS.U16 [R2+0x11b00], R29 ;  /* 0x011b001d02007388 */ /* 0x0041e20000000400 */
[----:B---3--:R1:W-:Y:S03]  /*27dd0*/  STS.U16 [R2+0x11f00], R0 ;  /* 0x011f000002007388 */ /* 0x0083e60000000400 */
[----:B0-----:R-:W2:Y:S01]  /*27de0*/  LDL.LU R29, [R1+0x6aa0] ;  /* 0x006aa000011d7983 */ /* 0x001ea20000300800 */
[----:B-1----:R-:W3:Y:S02]  /*27df0*/  LDL R0, [R1+0x1744] ;  /* 0x0017440001007983 */ /* 0x002ee40000100800 */
        /* <DEDUP_REMOVED lines=23> */
[----:B------:R-:W-:Y:S06]  /*27f70*/  BAR.SYNC.DEFER_BLOCKING 0x0 ;  /* 0x0000000000007b1d */ /* 0x000fec0000010000 */
[----:B--2---:R-:W-:Y:S04]  /*27f80*/  LDSM.16.MT88.4 R16, [R29] ;  /* 0x000000001d10783b */ /* 0x004fe80000004200 */
[----:B---3--:R-:W0:Y:S04]  /*27f90*/  LDSM.16.M88.4 R4, [R0+0x10000] ;  /* 0x010000000004783b */ /* 0x008e280000000200 */
[----:B------:R-:W-:Y:S04]  /*27fa0*/  LDSM.16.M88.4 R12, [R0+0x11800] ;  /* 0x01180000000c783b */ /* 0x000fe80000000200 */
[----:B------:R-:W-:Y:S04]  /*27fb0*/  LDSM.16.M88.4 R24, [R0+0x10800] ;  /* 0x010800000018783b */ /* 0x000fe80000000200 */
[----:B------:R-:W-:Y:S04]  /*27fc0*/  LDSM.16.M88.4 R8, [R0+0x12000] ;  /* 0x012000000008783b */ /* 0x000fe80000000200 */
[----:B0-----:R-:W-:Y:S01]  /*27fd0*/  STL.64 [R1+0x20], R4 ;  /* 0x0000200401007387 */ /* 0x001fe20000100a00 */
[----:B------:R-:W-:-:S02]  /*27fe0*/  IMAD.MOV.U32 R21, RZ, RZ, R4 ;  /* 0x000000ffff157224 */ /* 0x000fc400078e0004 */
[----:B------:R-:W-:Y:S02]  /*27ff0*/  STL.64 [R1+0x28], R6 ;  /* 0x0000280601007387 */ /* 0x000fe40000100a00 */
[----:B------:R-:W-:Y:S02]  /*28000*/  IMAD.MOV.U32 R20, RZ, RZ, R5 ;  /* 0x000000ffff147224 */ /* 0x000fe400078e0005 */
[----:B------:R-:W0:Y:S04]  /*28010*/  LDSM.16.M88.4 R4, [R0+0x11000] ;  /* 0x011000000004783b */ /* 0x000e280000000200 */
[----:B0-----:R-:W-:Y:S01]  /*28020*/  STL.64 [R1], R4 ;  /* 0x0000000401007387 */ /* 0x001fe20000100a00 */
[----:B------:R-:W-:Y:S02]  /*28030*/  STL.64 [R1+0x8], R6 ;  /* 0x0000080601007387 */ /* 0x000fe40000100a00 */
[----:B------:R-:W-:Y:S02]  /*28040*/  STL [R1+0x5ae4], R14 ;  /* 0x005ae40e01007387 */ /* 0x000fe40000100800 */
[----:B------:R-:W-:-:S02]  /*28050*/  IMAD.MOV.U32 R3, RZ, RZ, R4 ;  /* 0x000000ffff037224 */ /* 0x000fc400078e0004 */
[----:B------:R-:W-:Y:S01]  /*28060*/  IMAD.MOV.U32 R2, RZ, RZ, R5 ;  /* 0x000000ffff027224 */ /* 0x000fe200078e0005 */
[----:B------:R-:W-:Y:S01]  /*28070*/  STL.64 [R1+0x10], R24 ;  /* 0x0000101801007387 */ /* 0x000fe20000100a00 */
[----:B------:R-:W-:Y:S03]  /*28080*/  STL.64 [R1+0x18], R26 ;  /* 0x0000181a01007387 */ /* 0x000fe60000100a00 */
[----:B------:R-:W0:Y:S01]  /*28090*/  LDSM.16.M88.4 R4, [R0+0x12800] ;  /* 0x012800000004783b */ /* 0x000e220000000200 */
[----:B------:R-:W-:Y:S02]  /*280a0*/  STL.64 [R1+0x6a90], R24 ;  /* 0x006a901801007387 */ /* 0x000fe40000100a00 */
[----:B------:R-:W1:Y:S04]  /*280b0*/  LDSM.16.M88.4 R24, [R0+0x13000] ;  /* 0x013000000018783b */ /* 0x000e680000000200 */
[----:B------:R-:W-:Y:S01]  /*280c0*/  STL [R1+0x5ae0], R15 ;  /* 0x005ae00f01007387 */ /* 0x000fe20000100800 */
[----:B------:R-:W-:Y:S01]  /*280d0*/  STL [R1+0x5ad4], R10 ;  /* 0x005ad40a01007387 */ /* 0x000fe20000100800 */
[----:B------:R-:W-:Y:S03]  /*280e0*/  STL [R1+0x5ad0], R11 ;  /* 0x005ad00b01007387 */ /* 0x000fe60000100800 */
[----:B0-----:R0:W-:Y:S01]  /*280f0*/  STL [R1+0x5dcc], R6 ;  /* 0x005dcc0601007387 */ /* 0x0011e20000100800 */
[----:B------:R2:W-:Y:S02]  /*28100*/  STL [R1+0x5dc8], R7 ;  /* 0x005dc80701007387 */ /* 0x0005e40000100800 */
[----:B-1----:R1:W-:Y:S02]  /*28110*/  STL.64 [R1+0x30], R24 ;  /* 0x0000301801007387 */ /* 0x0023e40000100a00 */
[----:B------:R-:W-:Y:S02]  /*28120*/  STL.64 [R1+0x38], R26 ;  /* 0x0000381a01007387 */ /* 0x000fe40000100a00 */
[----:B0-----:R-:W-:-:S02]  /*28130*/  IMAD.MOV.U32 R6, RZ, RZ, R25 ;  /* 0x000000ffff067224 */ /* 0x001fc400078e0019 */
[----:B--2---:R-:W-:-:S05]  /*28140*/  IMAD.MOV.U32 R7, RZ, RZ, R24 ;  /* 0x000000ffff077224 */ /* 0x004fca00078e0018 */
[----:B------:R-:W-:Y:S01]  /*28150*/  STL.64 [R1+0x6a68], R6 ;  /* 0x006a680601007387 */ /* 0x000fe20000100a00 */
[----:B------:R-:W-:Y:S02]  /*28160*/  STL.64 [R1+0x6a60], R4 ;  /* 0x006a600401007387 */ /* 0x000fe40000100a00 */
[----:B------:R-:W0:Y:S04]  /*28170*/  LDSM.16.M88.4 R4, [R0+0x13800] ;  /* 0x013800000004783b */ /* 0x000e280000000200 */
[----:B-1----:R-:W-:Y:S02]  /*28180*/  IMAD.MOV.U32 R24, RZ, RZ, R21 ;  /* 0x000000ffff187224 */ /* 0x002fe400078e0015 */
[----:B------:R-:W-:Y:S02]  /*28190*/  IMAD.MOV.U32 R25, RZ, RZ, R20 ;  /* 0x000000ffff197224 */ /* 0x000fe400078e0014 */
[----:B------:R-:W1:Y:S04]  /*281a0*/  LDSM.16.M88.4 R20, [R0+0x14000] ;  /* 0x014000000014783b */ /* 0x000e680000000200 */
[----:B0-----:R-:W-:Y:S01]  /*281b0*/  STL.64 [R1+0x150], R4 ;  /* 0x0001500401007387 */ /* 0x001fe20000100a00 */
[----:B------:R-:W-:Y:S02]  /*281c0*/  STL.64 [R1+0x158], R6 ;  /* 0x0001580601007387 */ /* 0x000fe40000100a00 */
[----:B------:R-:W0:Y:S01]  /*281d0*/  LDSM.16.M88.4 R4, [R0+0x14800] ;  /* 0x014800000004783b */ /* 0x000e220000000200 */
[----:B-1----:R-:W-:Y:S03]  /*281e0*/  STL.64 [R1+0x140], R20 ;  /* 0x0001401401007387 */ /* 0x002fe60000100a00 */
[----:B------:R-:W-:Y:S02]  /*281f0*/  STL.64 [R1+0x148], R22 ;  /* 0x0001481601007387 */ /* 0x000fe40000100a00 */
[----:B------:R-:W1:Y:S01]  /*28200*/  LDSM.16.M88.4 R20, [R0+0x15000] ;  /* 0x015000000014783b */ /* 0x000e620000000200 */
[----:B0-----:R-:W-:Y:S03]  /*28210*/  STL.64 [R1+0x130], R4 ;  /* 0x0001300401007387 */ /* 0x001fe60000100a00 */
[----:B------:R-:W-:Y:S02]  /*28220*/  STL.64 [R1+0x138], R6 ;  /* 0x0001380601007387 */ /* 0x000fe40000100a00 */
[----:B------:R-:W0:Y:S01]  /*28230*/  LDSM.16.M88.4 R4, [R0+0x15800] ;  /* 0x015800000004783b */ /* 0x000e220000000200 */
[----:B-1----:R-:W-:Y:S03]  /*28240*/  STL.64 [R1+0x120], R20 ;  /* 0x0001201401007387 */ /* 0x002fe60000100a00 */
[----:B------:R-:W-:Y:S02]  /*28250*/  STL.64 [R1+0x128], R22 ;  /* 0x0001281601007387 */ /* 0x000fe40000100a00 */
[----:B------:R-:W-:Y:S01]  /*28260*/  LDSM.16.M88.4 R20, [R0+0x16800] ;  /* 0x016800000014783b */ /* 0x000fe20000000200 */
[----:B0-----:R-:W-:Y:S03]  /*28270*/  STL.64 [R1+0x110], R4 ;  /* 0x0001100401007387 */ /* 0x001fe60000100a00 */
[----:B------:R-:W-:-:S02]  /*28280*/  IMAD.MOV.U32 R11, RZ, RZ, R4 ;  /* 0x000000ffff0b7224 */ /* 0x000fc400078e0004 */
[----:B------:R-:W-:Y:S02]  /*28290*/  STL.64 [R1+0x118], R6 ;  /* 0x0001180601007387 */ /* 0x000fe40000100a00 */
[----:B------:R-:W-:Y:S02]  /*282a0*/  IMAD.MOV.U32 R10, RZ, RZ, R5 ;  /* 0x000000ffff0a7224 */ /* 0x000fe400078e0005 */
[----:B------:R-:W0:Y:S04]  /*282b0*/  LDSM.16.M88.4 R4, [R0+0x16000] ;  /* 0x016000000004783b */ /* 0x000e280000000200 */
[----:B------:R-:W-:Y:S01]  /*282c0*/  STL.64 [R1+0x6a78], R10 ;  /* 0x006a780a01007387 */ /* 0x000fe20000100a00 */
[----:B------:R1:W-:Y:S02]  /*282d0*/  STL.64 [R1+0x6a70], R8 ;  /* 0x006a700801007387 */ /* 0x0003e40000100a00 */
[----:B-1----:R-:W-:-:S02]  /*282e0*/  IMAD.MOV.U32 R8, RZ, RZ, R3 ;  /* 0x000000ffff087224 */ /* 0x002fc400078e0003 */
[----:B------:R-:W-:-:S05]  /*282f0*/  IMAD.MOV.U32 R9, RZ, RZ, R2 ;  /* 0x000000ffff097224 */ /* 0x000fca00078e0002 */
[----:B------:R1:W-:Y:S04]  /*28300*/  STL.64 [R1+0x6a98], R8 ;  /* 0x006a980801007387 */ /* 0x0003e80000100a00 */
[----:B0-----:R-:W-:Y:S01]  /*28310*/  STL.64 [R1+0x100], R4 ;  /* 0x0001000401007387 */ /* 0x001fe20000100a00 */
[----:B------:R-:W-:Y:S02]  /*28320*/  IMAD.MOV.U32 R14, RZ, RZ, R6 ;  /* 0x000000ffff0e7224 */ /* 0x000fe400078e0006 */
[----:B------:R-:W-:Y:S02]  /*28330*/  STL.64 [R1+0x108], R6 ;  /* 0x0001080601007387 */ /* 0x000fe40000100a00 */
[----:B------:R-:W-:Y:S01]  /*28340*/  IMAD.MOV.U32 R15, RZ, RZ, R7 ;  /* 0x000000ffff0f7224 */ /* 0x000fe200078e0007 */
[----:B-1----:R-:W2:Y:S04]  /*28350*/  LDL.LU.64 R8, [R1+0x1640] ;  /* 0x0016400001087983 */ /* 0x002ea80000300a00 */
[----:B------:R-:W0:Y:S01]  /*28360*/  LDSM.16.M88.4 R4, [R0+0x17000] ;  /* 0x017000000004783b */ /* 0x000e220000000200 */
[----:B------:R-:W2:Y:S02]  /*28370*/  LDL.LU.64 R10, [R1+0x1648] ;  /* 0x00164800010a7983 */ /* 0x000ea40000300a00 */
[----:B------:R-:W-:Y:S02]  /*28380*/  STL [R1+0x5b20], R14 ;  /* 0x005b200e01007387 */ /* 0x000fe40000100800 */
[----:B------:R-:W-:Y:S01]  /*28390*/  STL [R1+0x5af0], R15 ;  /* 0x005af00f01007387 */ /* 0x000fe20000100800 */
[----:B------:R-:W-:Y:S01]  /*283a0*/  STL.64 [R1+0xf0], R20 ;  /* 0x0000f01401007387 */ /* 0x000fe20000100a00 */
[----:B------:R-:W-:Y:S02]  /*283b0*/  STL.64 [R1+0xf8], R22 ;  /* 0x0000f81601007387 */ /* 0x000fe40000100a00 */
[----:B------:R-:W1:Y:S01]  /*283c0*/  LDSM.16.M88.4 R20, [R0+0x17800] ;  /* 0x017800000014783b */ /* 0x000e620000000200 */
[----:B0-----:R0:W-:Y:S03]  /*283d0*/  STL.64 [R1+0xe0], R4 ;  /* 0x0000e00401007387 */ /* 0x0011e60000100a00 */
[----:B------:R3:W-:Y:S01]  /*283e0*/  STL.64 [R1+0xe8], R6 ;  /* 0x0000e80601007387 */ /* 0x0007e20000100a00 */
[----:B0-----:R-:W4:Y:S01]  /*283f0*/  LDL.LU.64 R4, [R1+0x15d0] ;  /* 0x0015d00001047983 */ /* 0x001f220000300a00 */
[----:B---3--:R-:W3:Y:S02]  /*28400*/  LDL.LU.64 R6, [R1+0x15d8] ;  /* 0x0015d80001067983 */ /* 0x008ee40000300a00 */
[----:B-1----:R-:W-:Y:S02]  /*28410*/  STL.64 [R1+0xd0], R20 ;  /* 0x0000d01401007387 */ /* 0x002fe40000100a00 */
[----:B------:R-:W-:Y:S02]  /*28420*/  STL.64 [R1+0xd8], R22 ;  /* 0x0000d81601007387 */ /* 0x000fe40000100a00 */
[----:B------:R-:W0:Y:S01]  /*28430*/  LDSM.16.MT88.4 R20, [R29+0x80] ;  /* 0x000080001d14783b */ /* 0x000e220000004200 */
[C---:B--2---:R-:W-:Y:S03]  /*28440*/  HMMA.16816.F32.BF16 R24, R16.reuse, R24, R8 ;  /* 0x000000181018723c */ /* 0x044fe60000041808 */
[----:B---3--:R-:W-:Y:S01]  /*28450*/  STL.64 [R1+0x6a88], R6 ;  /* 0x006a880601007387 */ /* 0x008fe20000100a00 */
[----:B----4-:R1:W-:Y:S03]  /*28460*/  STL.64 [R1+0x6a80], R4 ;  /* 0x006a800401007387 */ /* 0x0103e60000100a00 */
[----:B-1----:R-:W2:Y:S01]  /*28470*/  LDL.LU.64 R4, [R1+0x15f0] ;  /* 0x0015f00001047983 */ /* 0x002ea20000300a00 */
[----:B------:R-:W2:Y:S02]  /*28480*/  LDL.LU.64 R6, [R1+0x15f8] ;  /* 0x0015f80001067983 */ /* 0x000ea40000300a00 */
[----:B0-----:R-:W-:Y:S02]  /*28490*/  STL.64 [R1+0x69e8], R22 ;  /* 0x0069e81601007387 */ /* 0x001fe40000100a00 */
[----:B------:R0:W-:Y:S02]  /*284a0*/  STL.64 [R1+0x69e0], R20 ;  /* 0x0069e01401007387 */ /* 0x0001e40000100a00 */
[----:B0-----:R-:W3:Y:S01]  /*284b0*/  LDL.LU.64 R20, [R1+0x1620] ;  /* 0x0016200001147983 */ /* 0x001ee20000300a00 */
[----:B------:R-:W3:Y:S02]  /*284c0*/  LDL.LU.64 R22, [R1+0x1628] ;  /* 0x0016280001167983 */ /* 0x000ee40000300a00 */
[----:B------:R-:W2:Y:S06]  /*284d0*/  LDL.LU.64 R8, [R1+0x6a98] ;  /* 0x006a980001087983 */ /* 0x000eac0000300a00 */
[----:B------:R0:W-:Y:S01]  /*284e0*/  STL.64 [R1+0x1580], R24 ;  /* 0x0015801801007387 */ /* 0x0001e20000100a00 */
[----:B------:R1:W-:Y:S04]  /*284f0*/  STL.64 [R1+0x1588], R26 ;  /* 0x0015881a01007387 */ /* 0x0003e80000100a00 */
[----:B0-----:R-:W3:Y:S02]  /*28500*/  LDL.LU.64 R24, [R1+0x6a90] ;  /* 0x006a900001187983 */ /* 0x001ee40000300a00 */
[C---:B---3--:R-:W-:Y:S02]  /*28510*/  HMMA.16816.F32.BF16 R20, R16.reuse, R24, R20 ;  /* 0x000000181014723c */ /* 0x048fe40000041814 */
[----:B------:R-:W3:Y:S01]  /*28520*/  LDL.LU.64 R24, [R1+0xa50] ;  /* 0x000a500001187983 */ /* 0x000ee20000300a00 */
[----:B-1----:R-:W3:Y:S05]  /*28530*/  LDL.LU.64 R26, [R1+0xa58] ;  /* 0x000a5800011a7983 */ /* 0x002eea0000300a00 */
[C---:B--2---:R-:W-:Y:S11]  /*28540*/  HMMA.16816.F32.BF16 R8, R16.reuse, R8, R4 ;  /* 0x000000081008723c */ /* 0x044ff60000041804 */
[----:B------:R-:W-:Y:S05]  /*28550*/  @!UPT UIADD3 URZ, URZ, URZ, URZ ;  /* 0x0000003f3f3ff290 */ /* 0x000fea000fffe03f */
[----:B------:R-:W-:Y:S02]  /*28560*/  IMAD.MOV.U32 R0, RZ, RZ, R23 ;  /* 0x000000ffff007224 */ /* 0x000fe400078e0017 */
[----:B------:R-:W-:Y:S02]  /*28570*/  IMAD.MOV.U32 R3, RZ, RZ, R21 ;  /* 0x000000ffff037224 */ /* 0x000fe400078e0015 */
[----:B------:R-:W-:Y:S02]  /*28580*/  IMAD.MOV.U32 R14, RZ, RZ, R20 ;  /* 0x000000ffff0e7224 */ /* 0x000fe400078e0014 */
[----:B------:R-:W-:Y:S01]  /*28590*/  IMAD.MOV.U32 R2, RZ, RZ, R22 ;  /* 0x000000ffff027224 */ /* 0x000fe200078e0016 */
[----:B------:R-:W2:Y:S01]  /*285a0*/  LDL.LU.64 R20, [R1+0xa40] ;  /* 0x000a400001147983 */ /* 0x000ea20000300a00 */
[----:B------:R-:W2:Y:S02]  /*285b0*/  LDL.LU.64 R22, [R1+0xa48] ;  /* 0x000a480001167983 */ /* 0x000ea40000300a00 */
[----:B------:R-:W-:Y:S02]  /*285c0*/  STL [R1+0x5b48], R0 ;  /* 0x005b480001007387 */ /* 0x000fe40000100800 */
[----:B------:R-:W-:Y:S01]  /*285d0*/  STL [R1+0x5b44], R3 ;  /* 0x005b440301007387 */ /* 0x000fe20000100800 */
[----:B------:R-:W-:Y:S01]  /*285e0*/  STL [R1+0x5b40], R2 ;  /* 0x005b400201007387 */ /* 0x000fe20000100800 */
[----:B------:R-:W4:Y:S02]  /*285f0*/  LDL.LU.64 R6, [R1+0x6a88] ;  /* 0x006a880001067983 */ /* 0x000f240000300a00 */
[----:B------:R-:W4:Y:S02]  /*28600*/  LDL.LU.64 R4, [R1+0x6a80] ;  /* 0x006a800001047983 */ /* 0x000f240000300a00 */
[----:B------:R-:W-:Y:S01]  /*28610*/  STL.64 [R1+0x15f0], R8 ;  /* 0x0015f00801007387 */ /* 0x000fe20000100a00 */
[----:B------:R0:W-:Y:S04]  /*28620*/  STL.64 [R1+0x15f8], R10 ;  /* 0x0015f80a01007387 */ /* 0x0001e80000100a00 */
[----:B0-----:R-:W2:Y:S01]  /*28630*/  LDL.LU.64 R10, [R1+0x6a78] ;  /* 0x006a7800010a7983 */ /* 0x001ea20000300a00 */
[----:B------:R-:W3:Y:S01]  /*28640*/  LDL.LU.64 R8, [R1+0x6a70] ;  /* 0x006a700001087983 */ /* 0x000ee20000300a00 */
[C---:B----4-:R-:W-:Y:S11]  /*28650*/  HMMA.16816.F32.BF16 R4, R16.reuse, R12, R4 ;  /* 0x0000000c1004723c */ /* 0x050ff60000041804 */
[----:B------:R-:W-:Y:S11]  /*28660*/  @!UPT UIADD3 URZ, URZ, URZ, URZ ;  /* 0x0000003f3f3ff290 */ /* 0x000ff6000fffe03f */
[----:B------:R-:W-:Y:S01]  /*28670*/  @!UPT UIADD3 URZ, URZ, URZ, URZ ;  /* 0x0000003f3f3ff290 */ /* 0x000fe2000fffe03f */
[----:B------:R0:W-:Y:S01]  /*28680*/  STL [R1+0x1680], R4 ;  /* 0x0016800401007387 */ /* 0x0001e20000100800 */
[----:B------:R-:W-:Y:S02]  /*28690*/  IMAD.MOV.U32 R3, RZ, RZ, R6 ;  /* 0x000000ffff037224 */ /* 0x000fe400078e0006 */
[----:B------:R-:W-:Y:S02]  /*286a0*/  IMAD.MOV.U32 R2, RZ, RZ, R7 ;  /* 0x000000ffff027224 */ /* 0x000fe400078e0007 */
[----:B------:R-:W-:Y:S01]  /*286b0*/  IMAD.MOV.U32 R0, RZ, RZ, R5 ;  /* 0x000000ffff007224 */ /* 0x000fe200078e0005 */
[----:B------:R-:W4:Y:S04]  /*286c0*/  LDL.LU.64 R6, [R1+0x6a68] ;  /* 0x006a680001067983 */ /* 0x000f280000300a00 */
[----:B0-----:R-:W2:Y:S01]  /*286d0*/  LDL.LU.64 R4, [R1+0x6a60] ;  /* 0x006a600001047983 */ /* 0x001ea20000300a00 */
[----:B------:R-:W-:Y:S02]  /*286e0*/  STL [R1+0x6a00], R14 ;  /* 0x006a000e01007387 */ /* 0x000fe40000100800 */
[----:B------:R2:W-:Y:S02]  /*286f0*/  STL.64 [R1+0x69f8], R12 ;  /* 0x0069f80c01007387 */ /* 0x0005e40000100a00 */
[----:B------:R-:W-:Y:S01]  /*28700*/  STL [R1+0x5be4], R2 ;  /* 0x005be40201007387 */ /* 0x000fe20000100800 */
[----:B------:R-:W-:Y:S01]  /*28710*/  STL [R1+0x5be0], R3 ;  /* 0x005be00301007387 */ /* 0x000fe20000100800 */
[----:B------:R-:W-:Y:S01]  /*28720*/  STL [R1+0x5ba0], R0 ;  /* 0x005ba00001007387 */ /* 0x000fe20000100800 */
[C---:B---3--:R-:W-:Y:S08]  /*28730*/  HMMA.16816.F32.BF16 R24, R16.reuse, R8, R24 ;  /* 0x000000081018723c */ /* 0x048ff00000041818 */
[----:B--2---:R-:W-:Y:S01]  /*28740*/  HMMA.16816.F32.BF16 R12, R16, R4, R20 ;  /* 0x00000004100c723c */ /* 0x004fe20000041814 */
[----:B------:R-:W2:Y:S11]  /*28750*/  LDL.64 R20, [R1+0x100] ;  /* 0x0001000001147983 */ /* 0x000eb60000100a00 */
[----:B------:R-:W-:Y:S03]  /*28760*/  @!UPT UIADD3 URZ, URZ, URZ, URZ ;  /* 0x0000003f3f3ff290 */ /* 0x000fe6000fffe03f */
[----:B------:R-:W-:Y:S02]  /*28770*/  STL.64 [R1+0x1660], R24 ;  /* 0x0016601801007387 */ /* 0x000fe40000100a00 */
[----:B------:R-:W-:Y:S02]  /*28780*/  STL.64 [R1+0x1668], R26 ;  /* 0x0016681a01007387 */ /* 0x000fe40000100a00 */
[----:B------:R-:W0:Y:S04]  /*28790*/  LDSM.16.MT88.4 R24, [R29+0x100] ;  /* 0x000100001d18783b */ /* 0x000e280000004200 */
[----:B--2---:R1:W-:Y:S01]  /*287a0*/  STL.64 [R1+0x6a10], R20 ;  /* 0x006a101401007387 */ /* 0x0043e20000100a00 */
[----:B------:R-:W-:Y:S02]  /*287b0*/  STL.64 [R1+0x1640], R12 ;  /* 0x0016400c01007387 */ /* 0x000fe40000100a00 */
[----:B------:R-:W-:Y:S02]  /*287c0*/  STL.64 [R1+0x1648], R14 ;  /* 0x0016480e01007387 */ /* 0x000fe40000100a00 */
[----:B-1----:R-:W-:-:S02]  /*287d0*/  IMAD.MOV.U32 R20, RZ, RZ, R11 ;  /* 0x000000ffff147224 */ /* 0x002fc400078e000b */
[----:B------:R-:W-:-:S05]  /*287e0*/  IMAD.MOV.U32 R21, RZ, RZ, R10 ;  /* 0x000000ffff157224 */ /* 0x000fca00078e000a */
[----:B------:R1:W-:Y:S04]  /*287f0*/  STL.64 [R1+0x6a20], R20 ;  /* 0x006a201401007387 */ /* 0x0003e80000100a00 */
[----:B-1----:R-:W2:Y:S04]  /*28800*/  LDL.64 R20, [R1+0x120] ;  /* 0x0001200001147983 */ /* 0x002ea80000100a00 */
[----:B--2---:R1:W-:Y:S01]  /*28810*/  STL.64 [R1+0x6a38], R20 ;  /* 0x006a381401007387 */ /* 0x0043e20000100a00 */
[----:B------:R-:W2:Y:S03]  /*28820*/  LDL.64 R12, [R1+0xf0] ;  /* 0x0000f000010c7983 */ /* 0x000ea60000100a00 */
[----:B-1----:R-:W3:Y:S04]  /*28830*/  LDL.64 R20, [R1+0x150] ;  /* 0x0001500001147983 */ /* 0x002ee80000100a00 */
[----:B--2---:R1:W-:Y:S04]  /*28840*/  STL.64 [R1+0x6a08], R12 ;  /* 0x006a080c01007387 */ /* 0x0043e80000100a00 */
[----:B-1----:R-:W2:Y:S01]  /*28850*/  LDL.LU.64 R12, [R1+0xa20] ;  /* 0x000a2000010c7983 */ /* 0x002ea20000300a00 */
[----:B------:R-:W2:Y:S02]  /*28860*/  LDL.LU.64 R14, [R1+0xa28] ;  /* 0x000a2800010e7983 */ /* 0x000ea40000300a00 */
[----:B------:R-:W-:Y:S02]  /*28870*/  STL [R1+0x697c], R4 ;  /* 0x00697c0401007387 */ /* 0x000fe40000100800 */
[----:B------:R-:W-:Y:S01]  /*28880*/  STL [R1+0x6978], R5 ;  /* 0x0069780501007387 */ /* 0x000fe20000100800 */
[----:B------:R-:W-:Y:S01]  /*28890*/  STL [R1+0x6974], R29 ;  /* 0x0069741d01007387 */ /* 0x000fe20000100800 */
[----:B0-----:R-:W-:Y:S02]  /*288a0*/  STL.64 [R1+0x68d0], R26 ;  /* 0x0068d01a01007387 */ /* 0x001fe40000100a00 */
[----:B------:R0:W-:Y:S02]  /*288b0*/  STL.64 [R1+0x68c8], R24 ;  /* 0x0068c81801007387 */ /* 0x0001e40000100a00 */
[----:B0-----:R-:W2:Y:S01]  /*288c0*/  LDL.64 R24, [R1+0xe0] ;  /* 0x0000e00001187983 */ /* 0x001ea20000100a00 */
[----:B----4-:R-:W-:-:S02]  /*288d0*/  IMAD.MOV.U32 R4, RZ, RZ, R7 ;  /* 0x000000ffff047224 */ /* 0x010fc400078e0007 */
[----:B------:R-:W-:Y:S01]  /*288e0*/  IMAD.MOV.U32 R5, RZ, RZ, R6 ;  /* 0x000000ffff057224 */ /* 0x000fe200078e0006 */
[----:B--2---:R0:W-:Y:S04]  /*288f0*/  STL.64 [R1+0x6a18], R24 ;  /* 0x006a181801007387 */ /* 0x0041e80000100a00 */
[----:B0-----:R-:W2:Y:S01]  /*28900*/  LDL.LU.64 R24, [R1+0xa30] ;  /* 0x000a300001187983 */ /* 0x001ea20000300a00 */
[----:B------:R-:W2:Y:S02]  /*28910*/  LDL.LU.64 R26, [R1+0xa38] ;  /* 0x000a3800011a7983 */ /* 0x000ea40000300a00 */
[----:B---3--:R-:W-:Y:S02]  /*28920*/  IMAD.MOV.U32 R2, RZ, RZ, R20 ;  /* 0x000000ffff027224 */ /* 0x008fe400078e0014 */
[----:B------:R-:W-:Y:S01]  /*28930*/  IMAD.MOV.U32 R0, RZ, RZ, R21 ;  /* 0x000000ffff007224 */ /* 0x000fe200078e0015 */
[C---:B--2---:R-:W-:Y:S08]  /*28940*/  HMMA.16816.F32.BF16 R24, R16.reuse, R4, R24 ;  /* 0x000000041018723c */ /* 0x044ff00000041818 */
[----:B------:R-:W-:Y:S11]  /*28950*/  HMMA.16816.F32.BF16 R4, R16, R20, R12 ;  /* 0x000000141004723c */ /* 0x000ff6000004180c */
[----:B------:R-:W-:Y:S04]  /*28960*/  @!UPT UIADD3 URZ, URZ, URZ, URZ ;  /* 0x0000003f3f3ff290 */ /* 0x000fe8000fffe03f */
[----:B------:R-:W-:Y:S01]  /*28970*/  STL.64 [R1+0x1690], R24 ;  /* 0x0016901801007387 */ /* 0x000fe20000100a00 */
[----:B------:R-:W-:Y:S07]  /*28980*/  STL.64 [R1+0x1698], R26 ;  /* 0x0016981a01007387 */ /* 0x000fee0000100a00 */
[----:B------:R0:W-:Y:S02]  /*28990*/  STL.64 [R1+0x1620], R4 ;  /* 0x0016200401007387 */ /* 0x0001e40000100a00 */
[----:B------:R-:W-:-:S02]  /*289a0*/  IMAD.MOV.U32 R10, RZ, RZ, R6 ;  /* 0x000000ffff0a7224 */ /* 0x000fc400078e0006 */
[----:B------:R-:W-:Y:S01]  /*289b0*/  IMAD.MOV.U32 R11, RZ, RZ, R7 ;  /* 0x000000ffff0b7224 */ /* 0x000fe200078e0007 */
[----:B0-----:R-:W2:Y:S01]  /*289c0*/  LDL.LU.64 R4, [R1+0xa10] ;  /* 0x000a100001047983 */ /* 0x001ea20000300a00 */
[----:B------:R-:W2:Y:S02]  /*289d0*/  LDL.LU.64 R6, [R1+0xa18] ;  /* 0x000a180001067983 */ /* 0x000ea40000300a00 */
[----:B------:R-:W3:Y:S02]  /*289e0*/  LDL.LU.64 R20, [R1+0xa00] ;  /* 0x000a000001147983 */ /* 0x000ee40000300a00 */
[----:B------:R-:W4:Y:S02]  /*289f0*/  LDL.LU.64 R22, [R1+0xa08] ;  /* 0x000a080001167983 */ /* 0x000f240000300a00 */
[----:B----4-:R-:W-:Y:S01]  /*28a00*/  STL.64 [R1+0x6a58], R22 ;  /* 0x006a581601007387 */ /* 0x010fe20000100a00 */
[----:B---3--:R0:W-:Y:S03]  /*28a10*/  STL.64 [R1+0x6a50], R20 ;  /* 0x006a501401007387 */ /* 0x0081e60000100a00 */
[----:B0-----:R-:W2:Y:S01]  /*28a20*/  LDL.64 R20, [R1+0x140] ;  /* 0x0001400001147983 */ /* 0x001ea20000100a00 */
[----:B------:R-:W3:Y:S02]  /*28a30*/  LDL.LU.64 R24, [R1+0x9e0] ;  /* 0x0009e00001187983 */ /* 0x000ee40000300a00 */
[----:B------:R-:W4:Y:S02]  /*28a40*/  LDL.LU.64 R26, [R1+0x9e8] ;  /* 0x0009e800011a7983 */ /* 0x000f240000300a00 */
[----:B----4-:R-:W-:Y:S01]  /*28a50*/  STL.64 [R1+0x6a30], R26 ;  /* 0x006a301a01007387 */ /* 0x010fe20000100a00 */
[----:B---3--:R0:W-:Y:S03]  /*28a60*/  STL.64 [R1+0x6a28], R24 ;  /* 0x006a281801007387 */ /* 0x0081e60000100a00 */
[----:B0-----:R-:W3:Y:S01]  /*28a70*/  LDL.LU.64 R24, [R1+0x9f0] ;  /* 0x0009f00001187983 */ /* 0x001ee20000300a00 */
[----:B------:R-:W4:Y:S01]  /*28a80*/  LDL.LU.64 R26, [R1+0x9f8] ;  /* 0x0009f800011a7983 */ /* 0x000f220000300a00 */
[----:B--2---:R-:W-:Y:S01]  /*28a90*/  HMMA.16816.F32.BF16 R4, R16, R20, R4 ;  /* 0x000000141004723c */ /* 0x004fe20000041804 */
[----:B------:R-:W-:Y:S01]  /*28aa0*/  IMAD.MOV.U32 R3, RZ, RZ, R21 ;  /* 0x000000ffff037224 */ /* 0x000fe200078e0015 */
[----:B----4-:R-:W-:Y:S01]  /*28ab0*/  STL.64 [R1+0x6a48], R26 ;  /* 0x006a481a01007387 */ /* 0x010fe20000100a00 */
[----:B---3--:R0:W-:Y:S03]  /*28ac0*/  STL.64 [R1+0x6a40], R24 ;  /* 0x006a401801007387 */ /* 0x0081e60000100a00 */
[----:B0-----:R-:W2:Y:S01]  /*28ad0*/  LDL.64 R24, [R1+0x130] ;  /* 0x0001300001187983 */ /* 0x001ea20000100a00 */
[----:B------:R-:W3:Y:S02]  /*28ae0*/  LDL.LU.64 R12, [R1+0x9b0] ;  /* 0x0009b000010c7983 */ /* 0x000ee40000300a00 */
[----:B------:R-:W3:Y:S02]  /*28af0*/  LDL.LU.64 R14, [R1+0x9b8] ;  /* 0x0009b800010e7983 */ /* 0x000ee40000300a00 */
[----:B------:R-:W-:Y:S01]  /*28b00*/  STL [R1+0x6980], R2 ;  /* 0x0069800201007387 */ /* 0x000fe20000100800 */
[----:B------:R-:W-:Y:S01]  /*28b10*/  STL [R1+0x6970], R0 ;  /* 0x0069700001007387 */ /* 0x000fe20000100800 */
[----:B------:R-:W-:Y:S02]  /*28b20*/  STL [R1+0x5adc], R11 ;  /* 0x005adc0b01007387 */ /* 0x000fe40000100800 */
[----:B------:R-:W-:Y:S08]  /*28b30*/  STL [R1+0x5ad8], R10 ;  /* 0x005ad80a01007387 */ /* 0x000ff00000100800 */
[----:B------:R-:W-:Y:S01]  /*28b40*/  STL.64 [R1+0x15d0], R4 ;  /* 0x0015d00401007387 */ /* 0x000fe20000100a00 */
[----:B------:R0:W-:Y:S01]  /*28b50*/  STL.64 [R1+0x15d8], R6 ;  /* 0x0015d80601007387 */ /* 0x0001e20000100a00 */
[----:B------:R-:W4:Y:S02]  /*28b60*/  LDL.LU.64 R22, [R1+0x6a58] ;  /* 0x006a580001167983 */ /* 0x000f240000300a00 */
[----:B0-----:R-:W-:-:S02]  /*28b70*/  IMAD.MOV.U32 R6, RZ, RZ, R20 ;  /* 0x000000ffff067224 */ /* 0x001fc400078e0014 */
[----:B------:R-:W4:Y:S01]  /*28b80*/  LDL.LU.64 R20, [R1+0x6a50] ;  /* 0x006a500001147983 */ /* 0x000f220000300a00 */
[----:B------:R-:W3:Y:S02]  /*28b90*/  LDL.LU.64 R26, [R1+0x6a48] ;  /* 0x006a4800011a7983 */ /* 0x000ee40000300a00 */
[----:B--2---:R-:W-:Y:S02]  /*28ba0*/  IMAD.MOV.U32 R28, RZ, RZ, R24 ;  /* 0x000000ffff1c7224 */ /* 0x004fe400078e0018 */
[----:B------:R-:W-:Y:S01]  /*28bb0*/  IMAD.MOV.U32 R7, RZ, RZ, R25 ;  /* 0x000000ffff077224 */ /* 0x000fe200078e0019 */
[----:B----4-:R-:W-:Y:S01]  /*28bc0*/  HMMA.16816.F32.BF16 R20, R16, R24, R20 ;  /* 0x000000181014723c */ /* 0x010fe20000041814 */
[----:B------:R-:W3:Y:S11]  /*28bd0*/  LDL.LU.64 R24, [R1+0x6a40] ;  /* 0x006a400001187983 */ /* 0x000ef60000300a00 */
[----:B------:R-:W-:Y:S11]  /*28be0*/  @!UPT UIADD3 URZ, URZ, URZ, URZ ;  /* 0x0000003f3f3ff290 */ /* 0x000ff6000fffe03f */
[----:B------:R0:W-:Y:S04]  /*28bf0*/  STL.64 [R1+0x15a0], R20 ;  /* 0x0015a01401007387 */ /* 0x0001e80000100a00 */
[----:B0-----:R-:W3:Y:S01]  /*28c00*/  LDL.LU.64 R20, [R1+0x6a38] ;  /* 0x006a380001147983 */ /* 0x001ee20000300a00 */
[----:B------:R-:W-:Y:S02]  /*28c10*/  IMAD.MOV.U32 R10, RZ, RZ, R23 ;  /* 0x000000ffff0a7224 */ /* 0x000fe400078e0017 */
[----:B------:R-:W-:-:S03]  /*28c20*/  IMAD.MOV.U32 R11, RZ, RZ, R22 ;  /* 0x000000ffff0b7224 */ /* 0x000fc600078e0016 */
[----:B------:R-:W-:Y:S02]  /*28c30*/  STL [R1+0x5aec], R10 ;  /* 0x005aec0a01007387 */ /* 0x000fe40000100800 */
[----:B------:R-:W-:Y:S01]  /*28c40*/  STL [R1+0x5ae8], R11 ;  /* 0x005ae80b01007387 */ /* 0x000fe20000100800 */
[C---:B---3--:R-:W-:Y:S01]  /*28c50*/  HMMA.16816.F32.BF16 R24, R16.reuse, R20, R24 ;  /* 0x000000141018723c */ /* 0x048fe20000041818 */
[----:B------:R-:W-:Y:S11]  /*28c60*/  IMAD.MOV.U32 R0, RZ, RZ, R20 ;  /* 0x000000ffff007224 */ /* 0x000ff600078e0014 */
[----:B------:R-:W-:Y:S11]  /*28c70*/  @!UPT UIADD3 URZ, URZ, URZ, URZ ;  /* 0x0000003f3f3ff290 */ /* 0x000ff6000fffe03f */
[----:B------:R-:W-:Y:S01]  /*28c80*/  STL.64 [R1+0x1570], R24 ;  /* 0x0015701801007387 */ /* 0x000fe20000100a00 */
[----:B------:R0:W-:Y:S03]  /*28c90*/  STL.64 [R1+0x1578], R26 ;  /* 0x0015781a01007387 */ /* 0x0001e60000100a00 */
[----:B0-----:R-:W2:Y:S01]  /*28ca0*/  LDL.LU.64 R26, [R1+0x6a30] ;  /* 0x006a3000011a7983 */ /* 0x001ea20000300a00 */
[----:B------:R-:W2:Y:S02]  /*28cb0*/  LDL.LU.64 R24, [R1+0x6a28] ;  /* 0x006a280001187983 */ /* 0x000ea40000300a00 */
[----:B------:R-:W2:Y:S02]  /*28cc0*/  LDL.LU.64 R20, [R1+0x6a20] ;  /* 0x006a200001147983 */ /* 0x000ea40000300a00 */
[C---:B--2---:R-:W-:Y:S01]  /*28cd0*/  HMMA.16816.F32.BF16 R20, R16.reuse, R20, R24 ;  /* 0x000000141014723c */ /* 0x044fe20000041818 */
[----:B------:R-:W2:Y:S11]  /*28ce0*/  LDL.LU.64 R24, [R1+0x6a18] ;  /* 0x006a180001187983 */ /* 0x000eb60000300a00 */
[----:B------:R-:W-:Y:S11]  /*28cf0*/  @!UPT UIADD3 URZ, URZ, URZ, URZ ;  /* 0x0000003f3f3ff290 */ /* 0x000ff6000fffe03f */
[----:B------:R0:W-:Y:S01]  /*28d00*/  STL.64 [R1+0x1530], R20 ;  /* 0x0015301401007387 */ /* 0x0001e20000100a00 */
[----:B------:R-:W-:Y:S03]  /*28d10*/  STL.64 [R1+0x1538], R22 ;  /* 0x0015381601007387 */ /* 0x000fe60000100a00 */
[----:B0-----:R-:W3:Y:S02]  /*28d20*/  LDL.LU.64 R20, [R1+0x6a10] ;  /* 0x006a100001147983 */ /* 0x001ee40000300a00 */
[----:B---3--:R-:W-:Y:S01]  /*28d30*/  HMMA.16816.F32.BF16 R12, R16, R20, R12 ;  /* 0x00000014100c723c */ /* 0x008fe2000004180c */
[----:B------:R-:W-:Y:S02]  /*28d40*/  IMAD.MOV.U32 R5, RZ, RZ, R20 ;  /* 0x000000ffff057224 */ /* 0x000fe400078e0014 */
[----:B------:R-:W-:Y:S11]  /*28d50*/  IMAD.MOV.U32 R29, RZ, RZ, R21 ;  /* 0x000000ffff1d7224 */ /* 0x000ff600078e0015 */
[----:B------:R-:W-:Y:S09]  /*28d60*/  @!UPT UIADD3 URZ, URZ, URZ, URZ ;  /* 0x0000003f3f3ff290 */ /* 0x000ff2000fffe03f */
[----:B------:R0:W-:Y:S01]  /*28d70*/  STL.64 [R1+0x1520], R12 ;  /* 0x0015200c01007387 */ /* 0x0001e20000100a00 */
[----:B------:R-:W-:Y:S03]  /*28d80*/  STL.64 [R1+0x1528], R14 ;  /* 0x0015280e01007387 */ /* 0x000fe60000100a00 */
[----:B0-----:R-:W3:Y:S01]  /*28d90*/  LDL.LU.64 R12, [R1+0x6a08] ;  /* 0x006a0800010c7983 */ /* 0x001ee20000300a00 */
[----:B------:R-:W4:Y:S03]  /*28da0*/  LDL.64 R20, [R1+0xd0] ;  /* 0x0000d00001147983 */ /* 0x000f260000100a00 */
[----:B----4-:R0:W-:Y:S04]  /*28db0*/  STL.64 [R1+0x69f0], R20 ;  /* 0x0069f01401007387 */ /* 0x0101e80000100a00 */
[----:B0-----:R-:W4:Y:S01]  /*28dc0*/  LDL.LU.64 R20, [R1+0x9a0] ;  /* 0x0009a00001147983 */ /* 0x001f220000300a00 */
[----:B------:R-:W4:Y:S02]  /*28dd0*/  LDL.LU.64 R22, [R1+0x9a8] ;  /* 0x0009a80001167983 */ /* 0x000f240000300a00 */
[----:B---3--:R-:W-:-:S02]  /*28de0*/  IMAD.MOV.U32 R2, RZ, RZ, R12 ;  /* 0x000000ffff027224 */ /* 0x008fc400078e000c */
[----:B------:R-:W-:Y:S01]  /*28df0*/  IMAD.MOV.U32 R4, RZ, RZ, R13 ;  /* 0x000000ffff047224 */ /* 0x000fe200078e000d */
[----:B------:R-:W3:Y:S01]  /*28e00*/  LDL.LU R14, [R1+0x6a00] ;  /* 0x006a0000010e7983 */ /* 0x000ee20000300800 */
[C---:B----4-:R-:W-:Y:S03]  /*28e10*/  HMMA.16816.F32.BF16 R20, R16.reuse, R12, R20 ;  /* 0x0000000c1014723c */ /* 0x050fe60000041814 */
[----:B------:R-:W4:Y:S11]  /*28e20*/  LDL.LU.64 R12, [R1+0x69f8] ;  /* 0x0069f800010c7983 */ /* 0x000f360000300a00 */
[----:B------:R-:W-:Y:S10]  /*28e30*/  @!UPT UIADD3 URZ, URZ, URZ, URZ ;  /* 0x0000003f3f3ff290 */ /* 0x000ff4000fffe03f */
[----:B------:R-:W-:Y:S02]  /*28e40*/  IMAD.MOV.U32 R10, RZ, RZ, R22 ;  /* 0x000000ffff0a7224 */ /* 0x000fe400078e0016 */
[----:B------:R-:W-:Y:S02]  /*28e50*/  IMAD.MOV.U32 R11, RZ, RZ, R23 ;  /* 0x000000ffff0b7224 */ /* 0x000fe400078e0017 */
[----:B------:R-:W-:Y:S01]  /*28e60*/  IMAD.MOV.U32 R15, RZ, RZ, R20 ;  /* 0x000000ffff0f7224 */ /* 0x000fe200078e0014 */
[----:B------:R0:W-:Y:S04]  /*28e70*/  STL [R1+0x1504], R21 ;  /* 0x0015041501007387 */ /* 0x0001e80000100800 */
[----:B0-----:R-:W2:Y:S01]  /*28e80*/  LDL.LU.64 R20, [R1+0x990] ;  /* 0x0009900001147983 */ /* 0x001ea20000300a00 */
[----:B------:R-:W2:Y:S02]  /*28e90*/  LDL.LU.64 R22, [R1+0x998] ;  /* 0x0009980001167983 */ /* 0x000ea40000300a00 */
[----:B------:R-:W-:Y:S02]  /*28ea0*/  STL.64 [R1+0x69b0], R10 ;  /* 0x0069b00a01007387 */ /* 0x000fe40000100a00 */
[----:B------:R0:W-:Y:S02]  /*28eb0*/  STL.64 [R1+0x69a8], R8 ;  /* 0x0069a80801007387 */ /* 0x0001e40000100a00 */
[----:B0-----:R-:W2:Y:S04]  /*28ec0*/  LDL R8, [R1+0x10] ;  /* 0x0000100001087983 */ /* 0x001ea80000100800 */
[----:B------:R-:W2:Y:S04]  /*28ed0*/  LDL R9, [R1+0x14] ;  /* 0x0000140001097983 */ /* 0x000ea80000100800 */
[----:B--2---:R0:W-:Y:S04]  /*28ee0*/  STL.64 [R1+0x69c8], R8 ;  /* 0x0069c80801007387 */ /* 0x0041e80000100a00 */
[----:B0-----:R-:W2:Y:S04]  /*28ef0*/  LDL R8, [R1+0x20] ;  /* 0x0000200001087983 */ /* 0x001ea80000100800 */
[----:B------:R-:W2:Y:S01]  /*28f00*/  LDL R9, [R1+0x24] ;  /* 0x0000240001097983 */ /* 0x000ea20000100800 */
[----:B---3--:R-:W-:Y:S02]  /*28f10*/  STL.64 [R1+0x69a0], R14 ;  /* 0x0069a00e01007387 */ /* 0x008fe40000100a00 */
[----:B----4-:R0:W-:Y:S02]  /*28f20*/  STL.64 [R1+0x6998], R12 ;  /* 0x0069980c01007387 */ /* 0x0101e40000100a00 */
[----:B0-----:R-:W3:Y:S01]  /*28f30*/  LDL.LU.64 R12, [R1+0x16c0] ;  /* 0x0016c000010c7983 */ /* 0x001ee20000300a00 */
[----:B------:R-:W4:Y:S01]  /*28f40*/  LDL.LU.64 R14, [R1+0x16c8] ;  /* 0x0016c800010e7983 */ /* 0x000f220000300a00 */
[C---:B------:R-:W-:Y:S02]  /*28f50*/  HMMA.16816.F32.BF16 R20, R16.reuse, R24, R20 ;  /* 0x000000181014723c */ /* 0x040fe40000041814 */
[----:B----4-:R-:W-:Y:S01]  /*28f60*/  STL.64 [R1+0x69c0], R14 ;  /* 0x0069c00e01007387 */ /* 0x010fe20000100a00 */
[----:B---3--:R0:W-:Y:S03]  /*28f70*/  STL.64 [R1+0x69b8], R12 ;  /* 0x0069b80c01007387 */ /* 0x0081e60000100a00 */
[----:B0-----:R-:W3:Y:S01]  /*28f80*/  LDL.LU.64 R12, [R1+0x16d0] ;  /* 0x0016d000010c7983 */ /* 0x001ee20000300a00 */
[----:B------:R-:W4:Y:S03]  /*28f90*/  LDL.LU.64 R14, [R1+0x16d8] ;  /* 0x0016d800010e7983 */ /* 0x000f260000300a00 */
[----:B----4-:R-:W-:Y:S01]  /*28fa0*/  STL.64 [R1+0x69d8], R14 ;  /* 0x0069d80e01007387 */ /* 0x010fe20000100a00 */
[----:B---3--:R0:W-:Y:S03]  /*28fb0*/  STL.64 [R1+0x69d0], R12 ;  /* 0x0069d00c01007387 */ /* 0x0081e60000100a00 */
[----:B0-----:R-:W2:Y:S01]  /*28fc0*/  LDL.LU.64 R12, [R1+0x16e0] ;  /* 0x0016e000010c7983 */ /* 0x001ea20000300a00 */
[----:B------:R-:W2:Y:S02]  /*28fd0*/  LDL.LU.64 R14, [R1+0x16e8] ;  /* 0x0016e800010e7983 */ /* 0x000ea40000300a00 */
[----:B------:R-:W-:Y:S02]  /*28fe0*/  STL.64 [R1+0x6990], R6 ;  /* 0x0069900601007387 */ /* 0x000fe40000100a00 */
[----:B------:R0:W-:Y:S02]  /*28ff0*/  STL.64 [R1+0x6988], R4 ;  /* 0x0069880401007387 */ /* 0x0001e40000100a00 */
[----:B0-----:R-:W3:Y:S01]  /*29000*/  LDL.LU.64 R4, [R1+0x16b0] ;  /* 0x0016b00001047983 */ /* 0x001ee20000300a00 */
[----:B------:R-:W3:Y:S02]  /*29010*/  LDL.LU.64 R6, [R1+0x16b8] ;  /* 0x0016b80001067983 */ /* 0x000ee40000300a00 */
[----:B------:R0:W-:Y:S02]  /*29020*/  STL.64 [R1+0x14f0], R20 ;  /* 0x0014f01401007387 */ /* 0x0001e40000100a00 */
[----:B------:R-:W-:Y:S01]  /*29030*/  STL.64 [R1+0x14f8], R22 ;  /* 0x0014f81601007387 */ /* 0x000fe20000100a00 */
[----:B0-----:R-:W4:Y:S01]  /*29040*/  LDL.LU.64 R20, [R1+0x69f0] ;  /* 0x0069f00001147983 */ /* 0x001f220000300a00 */
[----:B------:R0:W-:Y:S03]  /*29050*/  STL.64 [R1+0x68d8], R24 ;  /* 0x0068d81801007387 */ /* 0x0001e60000100a00 */
[----:B0-----:R-:W4:Y:S01]  /*29060*/  LDL.LU.64 R24, [R1+0x980] ;  /* 0x0009800001187983 */ /* 0x001f220000300a00 */
[----:B------:R-:W4:Y:S02]  /*29070*/  LDL.LU.64 R26, [R1+0x988] ;  /* 0x00098800011a7983 */ /* 0x000f240000300a00 */
[----:B----4-:R-:W-:Y:S07]  /*29080*/  HMMA.16816.F32.BF16 R16, R16, R20, R24 ;  /* 0x000000141010723c */ /* 0x010fee0000041818 */
[----:B------:R-:W-:-:S02]  /*29090*/  IMAD.MOV.U32 R27, RZ, RZ, R20 ;  /* 0x000000ffff1b7224 */ /* 0x000fc400078e0014 */
[----:B------:R-:W-:Y:S11]  /*290a0*/  IMAD.MOV.U32 R26, RZ, RZ, R21 ;  /* 0x000000ffff1a7224 */ /* 0x000ff600078e0015 */
[----:B------:R-:W-:Y:S03]  /*290b0*/  @!UPT UIADD3 URZ, URZ, URZ, URZ ;  /* 0x0000003f3f3ff290 */ /* 0x000fe6000fffe03f */
[----:B------:R0:W-:Y:S01]  /*290c0*/  STL.64 [R1+0x14b0], R16 ;  /* 0x0014b01001007387 */ /* 0x0001e20000100a00 */
[----:B------:R-:W-:Y:S02]  /*290d0*/  STL.64 [R1+0x14b8], R18 ;  /* 0x0014b81201007387 */ /* 0x000fe40000100a00 */
[----:B------:R-:W2:Y:S02]  /*290e0*/  LDL.LU.64 R22, [R1+0x69e8] ;  /* 0x0069e80001167983 */ /* 0x000ea40000300a00 */
[----:B------:R-:W2:Y:S01]  /*290f0*/  LDL.LU.64 R20, [R1+0x69e0] ;  /* 0x0069e00001147983 */ /* 0x000ea20000300a00 */
[----:B0-----:R-:W4:Y:S04]  /*29100*/  LDL R16, [R1] ;  /* 0x0000000001107983 */ /* 0x001f280000100800 */
[----:B------:R-:W4:Y:S01]  /*29110*/  LDL R17, [R1+0x4] ;  /* 0x0000040001117983 */ /* 0x000f220000100800 */
[C---:B--2---:R-:W-:Y:S03]  /*29120*/  HMMA.16816.F32.BF16 R8, R20.reuse, R8, R12 ;  /* 0x000000081408723c */ /* 0x044fe6000004180c */
[----:B------:R-:W2:Y:S01]  /*29130*/  LDL.LU.64 R14, [R1+0x69d8] ;  /* 0x0069d800010e7983 */ /* 0x000ea20000300a00 */
[----:B------:R-:W2:Y:S11]  /*29140*/  LDL.LU.64 R12, [R1+0x69d0] ;  /* 0x0069d000010c7983 */ /* 0x000eb60000300a00 */
[----:B------:R-:W-:Y:S08]  /*29150*/  @!UPT UIADD3 URZ, URZ, URZ, URZ ;  /* 0x0000003f3f3ff290 */ /* 0x000ff0000fffe03f */
[----:B------:R0:W-:Y:S01]  /*29160*/  STL.64 [R1+0x1490], R8 ;  /* 0x0014900801007387 */ /* 0x0001e20000100a00 */
[----:B------:R2:W-:Y:S03]  /*29170*/  STL.64 [R1+0x1498], R10 ;  /* 0x0014980a01007387 */ /* 0x0005e60000100a00 */
[----:B0-----:R-:W2:Y:S02]  /*29180*/  LDL.LU.64 R8, [R1+0x69c8] ;  /* 0x0069c80001087983 */ /* 0x001ea40000300a00 */
[C---:B--2---:R-:W-:Y:S02]  /*29190*/  HMMA.16816.F32.BF16 R8, R20.reuse, R8, R12 ;  /* 0x000000081408723c */ /* 0x044fe4000004180c */
[----:B------:R-:W4:Y:S01]  /*291a0*/  LDL.LU.64 R14, [R1+0x69c0] ;  /* 0x0069c000010e7983 */ /* 0x000f220000300a00 */
[----:B------:R-:W4:Y:S11]  /*291b0*/  LDL.LU.64 R12, [R1+0x69b8] ;  /* 0x0069b800010c7983 */ /* 0x000f360000300a00 */
[----:B------:R-:W-:Y:S09]  /*291c0*/  @!UPT UIADD3 URZ, URZ, URZ, URZ ;  /* 0x0000003f3f3ff290 */ /* 0x000ff2000fffe03f */
[----:B------:R-:W-:Y:S01]  /*291d0*/  STL.64 [R1+0x1470], R8 ;  /* 0x0014700801007387 */ /* 0x000fe20000100a00 */
[----:B------:R0:W-:Y:S03]  /*291e0*/  STL.64 [R1+0x1478], R10 ;  /* 0x0014780a01007387 */ /* 0x0001e60000100a00 */
[----:B0-----:R-:W2:Y:S01]  /*291f0*/  LDL.LU.64 R10, [R1+0x69b0] ;  /* 0x0069b000010a7983 */ /* 0x001ea20000300a00 */
[----:B------:R-:W2:Y:S01]  /*29200*/  LDL.LU.64 R8, [R1+0x69a8] ;  /* 0x0069a80001087983 */ /* 0x000ea20000300a00 */
[C---:B----4-:R-:W-:Y:S02]  /*29210*/  HMMA.16816.F32.BF16 R16, R20.reuse, R16, R12 ;  /* 0x000000101410723c */ /* 0x050fe4000004180c */
[----:B------:R-:W4:Y:S01]  /*29220*/  LDL.LU.64 R14, [R1+0x69a0] ;  /* 0x0069a000010e7983 */ /* 0x000f220000300a00 */
[----:B------:R-:W3:Y:S11]  /*29230*/  LDL.LU.64 R12, [R1+0x6998] ;  /* 0x00699800010c7983 */ /* 0x000ef60000300a00 */
[----:B------:R-:W-:Y:S09]  /*29240*/  @!UPT UIADD3 URZ, URZ, URZ, URZ ;  /* 0x0000003f3f3ff290 */ /* 0x000ff2000fffe03f */
[----:B------:R0:W-:Y:S01]  /*29250*/  STL.64 [R1+0x1450], R16 ;  /* 0x0014501001007387 */ /* 0x0001e20000100a00 */
[----:B------:R1:W-:Y:S03]  /*29260*/  STL.64 [R1+0x1458], R18 ;  /* 0x0014581201007387 */ /* 0x0003e60000100a00 */
[----:B0-----:R-:W2:Y:S01]  /*29270*/  LDL.LU.64 R16, [R1+0x960] ;  /* 0x0009600001107983 */ /* 0x001ea20000300a00 */
[----:B-1----:R-:W2:Y:S01]  /*29280*/  LDL.LU.64 R18, [R1+0x968] ;  /* 0x0009680001127983 */ /* 0x002ea20000300a00 */
[----:B---3--:R-:W-:Y:S11]  /*29290*/  HMMA.16816.F32.BF16 R4, R20, R12, R4 ;  /* 0x0000000c1404723c */ /* 0x008ff60000041804 */
[----:B------:R-:W-:Y:S11]  /*292a0*/  @!UPT UIADD3 URZ, URZ, URZ, URZ ;  /* 0x0000003f3f3ff290 */ /* 0x000ff6000fffe03f */
[----:B------:R-:W-:Y:S01]  /*292b0*/  @!UPT UIADD3 URZ, URZ, URZ, URZ ;  /* 0x0000003f3f3ff290 */ /* 0x000fe2000fffe03f */
[----:B------:R-:W-:Y:S01]  /*292c0*/  STL.64 [R1+0xf90], R4 ;  /* 0x000f900401007387 */ /* 0x000fe20000100a00 */
[----:B------:R0:W-:Y:S03]  /*292d0*/  STL.64 [R1+0xf98], R6 ;  /* 0x000f980601007387 */ /* 0x0001e60000100a00 */
[----:B0-----:R-:W3:Y:S01]  /*292e0*/  LDL.LU.64 R6, [R1+0x6990] ;  /* 0x0069900001067983 */ /* 0x001ee20000300a00 */
[----:B------:R-:W2:Y:S02]  /*292f0*/  LDL.LU.64 R4, [R1+0x6988] ;  /* 0x0069880001047983 */ /* 0x000ea40000300a00 */
[----:B------:R-:W-:Y:S02]  /*29300*/  IMAD.MOV.U32 R24, RZ, RZ, R2 ;  /* 0x000000ffff187224 */ /* 0x000fe400078e0002 */
[----:B------:R-:W3:Y:S01]  /*29310*/  LDL.LU R2, [R1+0x6980] ;  /* 0x0069800001027983 */ /* 0x000ee20000300800 */
[----:B--2---:R-:W-:-:S03]  /*29320*/  IMAD.MOV.U32 R25, RZ, RZ, R4 ;  /* 0x000000ffff197224 */ /* 0x004fc600078e0004 */
[----:B------:R-:W2:Y:S02]  /*29330*/  LDL.LU R4, [R1+0x697c] ;  /* 0x00697c0001047983 */ /* 0x000ea40000300800 */
[----:B------:R-:W-:Y:S02]  /*29340*/  STL.64 [R1+0x68e8], R24 ;  /* 0x0068e81801007387 */ /* 0x000fe40000100a00 */
[----:B----4-:R-:W-:Y:S02]  /*29350*/  STL.64 [R1+0x6898], R14 ;  /* 0x0068980e01007387 */ /* 0x010fe40000100a00 */
[----:B------:R0:W-:Y:S02]  /*29360*/  STL.64 [R1+0x6890], R12 ;  /* 0x0068900c01007387 */ /* 0x0001e40000100a00 */
[----:B0-----:R-:W4:Y:S01]  /*29370*/  LDL.LU.64 R12, [R1+0x970] ;  /* 0x00097000010c7983 */ /* 0x001f220000300a00 */
[----:B------:R-:W4:Y:S02]  /*29380*/  LDL.LU.64 R14, [R1+0x978] ;  /* 0x00097800010e7983 */ /* 0x000f240000300a00 */
[----:B------:R-:W-:-:S02]  /*29390*/  IMAD.MOV.U32 R24, RZ, RZ, R5 ;  /* 0x000000ffff187224 */ /* 0x000fc400078e0005 */
[----:B------:R-:W2:Y:S01]  /*293a0*/  LDL.LU R5, [R1+0x6978] ;  /* 0x0069780001057983 */ /* 0x000ea20000300800 */
[----:B------:R-:W-:Y:S01]  /*293b0*/  IMAD.MOV.U32 R25, RZ, RZ, R29 ;  /* 0x000000ffff197224 */ /* 0x000fe200078e001d */
[C---:B----4-:R-:W-:Y:S11]  /*293c0*/  HMMA.16816.F32.BF16 R12, R20.reuse, R8, R12 ;  /* 0x00000008140c723c */ /* 0x050ff6000004180c */
[----:B------:R-:W-:Y:S11]  /*293d0*/  @!UPT UIADD3 URZ, URZ, URZ, URZ ;  /* 0x0000003f3f3ff290 */ /* 0x000ff6000fffe03f */
[----:B------:R-:W-:Y:S01]  /*293e0*/  @!UPT UIADD3 URZ, URZ, URZ, URZ ;  /* 0x0000003f3f3ff290 */ /* 0x000fe2000fffe03f */
[----:B------:R-:W-:Y:S01]  /*293f0*/  STL.64 [R1+0xf80], R12 ;  /* 0x000f800c01007387 */ /* 0x000fe20000100a00 */
[----:B------:R2:W-:Y:S02]  /*29400*/  STL.64 [R1+0xf88], R14 ;  /* 0x000f880e01007387 */ /* 0x0005e40000100a00 */
[----:B------:R-:W4:Y:S01]  /*29410*/  LDL.LU R29, [R1+0x6974] ;  /* 0x00697400011d7983 */ /* 0x000f220000300800 */
[----:B--2---:R-:W-:Y:S01]  /*29420*/  HMMA.16816.F32.BF16 R12, R20, R4, R16 ;  /* 0x00000004140c723c */ /* 0x004fe20000041810 */
[----:B------:R0:W-:Y:S04]  /*29430*/  STL.64 [R1+0x6900], R24 ;  /* 0x0069001801007387 */ /* 0x0001e80000100a00 */
[----:B0-----:R-:W2:Y:S04]  /*29440*/  LDL R24, [R1+0x30] ;  /* 0x0000300001187983 */ /* 0x001ea80000100800 */
[----:B------:R-:W2:Y:S01]  /*29450*/  LDL R25, [R1+0x34] ;  /* 0x0000340001197983 */ /* 0x000ea20000100800 */
[----:B------:R-:W-:Y:S02]  /*29460*/  STL.64 [R1+0x6888], R10 ;  /* 0x0068880a01007387 */ /* 0x000fe40000100a00 */
[----:B------:R0:W-:Y:S02]  /*29470*/  STL.64 [R1+0x6880], R8 ;  /* 0x0068800801007387 */ /* 0x0001e40000100a00 */
[----:B0-----:R-:W2:Y:S01]  /*29480*/  LDL.LU.64 R8, [R1+0x950] ;  /* 0x0009500001087983 */ /* 0x001ea20000300a00 */
[----:B------:R-:W2:Y:S02]  /*29490*/  LDL.LU.64 R10, [R1+0x958] ;  /* 0x00095800010a7983 */ /* 0x000ea40000300a00 */
[----:B------:R-:W-:Y:S06]  /*294a0*/  STL.64 [R1+0x68b0], R4 ;  /* 0x0068b00401007387 */ /* 0x000fec0000100a00 */
[----:B------:R-:W-:Y:S01]  /*294b0*/  STL.64 [R1+0xf60], R12 ;  /* 0x000f600c01007387 */ /* 0x000fe20000100a00 */
[----:B------:R-:W-:Y:S04]  /*294c0*/  STL.64 [R1+0xf68], R14 ;  /* 0x000f680e01007387 */ /* 0x000fe80000100a00 */
[----:B----4-:R-:W0:Y:S04]  /*294d0*/  LDSM.16.MT88.4 R16, [R29+0x180] ;  /* 0x000180001d10783b */ /* 0x010e280000004200 */
[----:B0-----:R-:W-:Y:S01]  /*294e0*/  STL.64 [R1+0x67d8], R18 ;  /* 0x0067d81201007387 */ /* 0x001fe20000100a00 */
[----:B------:R0:W-:Y:S02]  /*294f0*/  STL.64 [R1+0x67d0], R16 ;  /* 0x0067d01001007387 */ /* 0x0001e40000100a00 */
[----:B0-----:R-:W-:-:S02]  /*29500*/  IMAD.MOV.U32 R16, RZ, RZ, R27 ;  /* 0x000000ffff107224 */ /* 0x001fc400078e001b */
[----:B------:R-:W-:-:S05]  /*29510*/  IMAD.MOV.U32 R17, RZ, RZ, R26 ;  /* 0x000000ffff117224 */ /* 0x000fca00078e001a */
[----:B------:R-:W-:Y:S01]  /*29520*/  STL.64 [R1+0x68e0], R16 ;  /* 0x0068e01001007387 */ /* 0x000fe20000100a00 */
[----:B------:R-:W4:Y:S01]  /*29530*/  LDL.64 R12, [R1] ;  /* 0x00000000010c7983 */ /* 0x000f220000100a00 */
[----:B--2---:R-:W-:Y:S02]  /*29540*/  HMMA.16816.F32.BF16 R8, R20, R24, R8 ;  /* 0x000000181408723c */ /* 0x004fe40000041808 */
[----:B----4-:R-:W-:Y:S01]  /*29550*/  STL.64 [R1+0x68b8], R12 ;  /* 0x0068b80c01007387 */ /* 0x010fe20000100a00 */
[----:B------:R-:W2:Y:S02]  /*29560*/  LDL.LU.64 R24, [R1+0x8f0] ;  /* 0x0008f00001187983 */ /* 0x000ea40000300a00 */
[----:B------:R-:W4:Y:S11]  /*29570*/  LDL.LU.64 R26, [R1+0x8f8] ;  /* 0x0008f800011a7983 */ /* 0x000f360000300a00 */
[----:B------:R-:W-:Y:S07]  /*29580*/  @!UPT UIADD3 URZ, URZ, URZ, URZ ;  /* 0x0000003f3f3ff290 */ /* 0x000fee000fffe03f */
[----:B------:R-:W-:Y:S01]  /*29590*/  STL.64 [R1+0xf50], R8 ;  /* 0x000f500801007387 */ /* 0x000fe20000100a00 */
[----:B------:R-:W-:Y:S04]  /*295a0*/  STL.64 [R1+0xf58], R10 ;  /* 0x000f580a01007387 */ /* 0x000fe80000100a00 */
[----:B----4-:R-:W-:Y:S01]  /*295b0*/  STL.64 [R1+0x6910], R26 ;  /* 0x0069101a01007387 */ /* 0x010fe20000100a00 */
[----:B--2---:R0:W-:Y:S02]  /*295c0*/  STL.64 [R1+0x6908], R24 ;  /* 0x0069081801007387 */ /* 0x0041e40000100a00 */
[----:B0-----:R-:W-:Y:S02]  /*295d0*/  IMAD.MOV.U32 R24, RZ, RZ, R0 ;  /* 0x000000ffff187224 */ /* 0x001fe400078e0000 */
[----:B------:R-:W2:Y:S01]  /*295e0*/  LDL.LU R0, [R1+0x6970] ;  /* 0x0069700001007983 */ /* 0x000ea20000300800 */
[----:B------:R-:W4:Y:S03]  /*295f0*/  LDL R25, [R1+0x124] ;  /* 0x0001240001197983 */ /* 0x000f260000100800 */
[----:B----4-:R0:W-:Y:S02]  /*29600*/  STL.64 [R1+0x6928], R24 ;  /* 0x0069281801007387 */ /* 0x0101e40000100a00 */
[----:B0-----:R-:W-:-:S02]  /*29610*/  IMAD.MOV.U32 R24, RZ, RZ, R28 ;  /* 0x000000ffff187224 */ /* 0x001fc400078e001c */
[----:B---3--:R-:W-:-:S05]  /*29620*/  IMAD.MOV.U32 R25, RZ, RZ, R7 ;  /* 0x000000ffff197224 */ /* 0x008fca00078e0007 */
[----:B------:R0:W-:Y:S02]  /*29630*/  STL.64 [R1+0x6940], R24 ;  /* 0x0069401801007387 */ /* 0x0001e40000100a00 */
[----:B0-----:R-:W-:Y:S02]  /*29640*/  IMAD.MOV.U32 R24, RZ, RZ, R6 ;  /* 0x000000ffff187224 */ /* 0x001fe400078e0006 */
[----:B------:R-:W-:-:S05]  /*29650*/  IMAD.MOV.U32 R25, RZ, RZ, R3 ;  /* 0x000000ffff197224 */ /* 0x000fca00078e0003 */
[----:B------:R-:W-:Y:S01]  /*29660*/  STL.64 [R1+0x6958], R24 ;  /* 0x0069581801007387 */ /* 0x000fe20000100a00 */
[----:B------:R-:W3:Y:S02]  /*29670*/  LDL.LU.64 R16, [R1+0x890] ;  /* 0x0008900001107983 */ /* 0x000ee40000300a00 */
[----:B------:R-:W4:Y:S02]  /*29680*/  LDL.LU.64 R18, [R1+0x898] ;  /* 0x0008980001127983 */ /* 0x000f240000300a00 */
[----:B----4-:R-:W-:Y:S01]  /*29690*/  STL.64 [R1+0x68f8], R18 ;  /* 0x0068f81201007387 */ /* 0x010fe20000100a00 */
[----:B---3--:R0:W-:Y:S03]  /*296a0*/  STL.64 [R1+0x68f0], R16 ;  /* 0x0068f01001007387 */ /* 0x0081e60000100a00 */
[----:B0-----:R-:W3:Y:S01]  /*296b0*/  LDL.LU.64 R16, [R1+0x8d0] ;  /* 0x0008d00001107983 */ /* 0x001ee20000300a00 */
[----:B------:R-:W4:Y:S03]  /*296c0*/  LDL.LU.64 R18, [R1+0x8d8] ;  /* 0x0008d80001127983 */ /* 0x000f260000300a00 */
        /* <DEDUP_REMOVED lines=11> */
[----:B------:R-:W4:Y:S02]  /*29780*/  LDL.LU.64 R18, [R1+0x938] ;  /* 0x0009380001127983 */ /* 0x000f240000300a00 */
[----:B------:R-:W-:-:S02]  /*29790*/  IMAD.MOV.U32 R24, RZ, RZ, R2 ;  /* 0x000000ffff187224 */ /* 0x000fc400078e0002 */
[----:B--2---:R-:W-:Y:S01]  /*297a0*/  IMAD.MOV.U32 R25, RZ, RZ, R0 ;  /* 0x000000ffff197224 */ /* 0x004fe200078e0000 */
[----:B----4-:R-:W-:Y:S01]  /*297b0*/  STL.64 [R1+0x6968], R18 ;  /* 0x0069681201007387 */ /* 0x010fe20000100a00 */
[----:B---3--:R0:W-:Y:S03]  /*297c0*/  STL.64 [R1+0x6960], R16 ;  /* 0x0069601001007387 */ /* 0x0081e60000100a00 */
[----:B0-----:R-:W2:Y:S01]  /*297d0*/  LDL.LU.64 R16, [R1+0x940] ;  /* 0x0009400001107983 */ /* 0x001ea20000300a00 */
[----:B------:R-:W2:Y:S02]  /*297e0*/  LDL.LU.64 R18, [R1+0x948] ;  /* 0x0009480001127983 */ /* 0x000ea40000300a00 */
[----:B------:R-:W3:Y:S02]  /*297f0*/  LDL.LU.64 R12, [R1+0x870] ;  /* 0x00087000010c7983 */ /* 0x000ee40000300a00 */
[----:B------:R-:W3:Y:S01]  /*29800*/  LDL.LU.64 R14, [R1+0x878] ;  /* 0x00087800010e7983 */ /* 0x000ee20000300a00 */
[----:B------:R-:W4:Y:S01]  /*29810*/  LDL.LU.64 R8, [R1+0x860] ;  /* 0x0008600001087983 */ /* 0x000f220000300a00 */
[----:B------:R-:W4:Y:S02]  /*29820*/  LDL.LU.64 R10, [R1+0x868] ;  /* 0x00086800010a7983 */ /* 0x000f240000300a00 */
[----:B------:R-:W3:Y:S01]  /*29830*/  LDL.64 R4, [R1+0x10] ;  /* 0x0000100001047983 */ /* 0x000ee20000100a00 */
[C---:B--2---:R-:W-:Y:S01]  /*29840*/  HMMA.16816.F32.BF16 R24, R20.reuse, R24, R16 ;  /* 0x000000181418723c */ /* 0x044fe20000041810 */
[----:B---3--:R0:W-:Y:S04]  /*29850*/  STL.64 [R1+0x68c0], R4 ;  /* 0x0068c00401007387 */ /* 0x0081e80000100a00 */
[----:B0-----:R-:W2:Y:S01]  /*29860*/  LDL.64 R4, [R1+0x110] ;  /* 0x0001100001047983 */ /* 0x001ea20000100a00 */
[----:B------:R-:W3:Y:S02]  /*29870*/  LDL.LU.64 R18, [R1+0x6968] ;  /* 0x0069680001127983 */ /* 0x000ee40000300a00 */
[----:B------:R-:W3:Y:S11]  /*29880*/  LDL.LU.64 R16, [R1+0x6960] ;  /* 0x0069600001107983 */ /* 0x000ef60000300a00 */
[----:B------:R-:W-:Y:S04]  /*29890*/  @!UPT UIADD3 URZ, URZ, URZ, URZ ;  /* 0x0000003f3f3ff290 */ /* 0x000fe8000fffe03f */
[----:B------:R0:W-:Y:S01]  /*298a0*/  STL.64 [R1+0xf40], R24 ;  /* 0x000f401801007387 */ /* 0x0001e20000100a00 */
[----:B------:R3:W-:Y:S03]  /*298b0*/  STL.64 [R1+0xf48], R26 ;  /* 0x000f481a01007387 */ /* 0x0007e60000100a00 */
[----:B0-----:R-:W3:Y:S02]  /*298c0*/  LDL.LU.64 R24, [R1+0x6958] ;  /* 0x0069580001187983 */ /* 0x001ee40000300a00 */
[C---:B---3--:R-:W-:Y:S02]  /*298d0*/  HMMA.16816.F32.BF16 R24, R20.reuse, R24, R16 ;  /* 0x000000181418723c */ /* 0x048fe40000041810 */
[----:B------:R-:W3:Y:S01]  /*298e0*/  LDL.LU.64 R18, [R1+0x6950] ;  /* 0x0069500001127983 */ /* 0x000ee20000300a00 */
[----:B------:R-:W3:Y:S11]  /*298f0*/  LDL.LU.64 R16, [R1+0x6948] ;  /* 0x0069480001107983 */ /* 0x000ef60000300a00 */
[----:B------:R-:W-:Y:S09]  /*29900*/  @!UPT UIADD3 URZ, URZ, URZ, URZ ;  /* 0x0000003f3f3ff290 */ /* 0x000ff2000fffe03f */
        /* <DEDUP_REMOVED lines=14> */
[----:B------:R-:W-:Y:S01]  /*299f0*/  STL.64 [R1+0xef0], R24 ;  /* 0x000ef01801007387 */ /* 0x000fe20000100a00 */
[----:B------:R0:W-:Y:S03]  /*29a00*/  STL.64 [R1+0xef8], R26 ;  /* 0x000ef81a01007387 */ /* 0x0001e60000100a00 */
[----:B0-----:R-:W2:Y:S01]  /*29a10*/  LDL.LU.64 R26, [R1+0x6910] ;  /* 0x00691000011a7983 */ /* 0x001ea20000300a00 */
[----:B------:R-:W2:Y:S02]  /*29a20*/  LDL.LU.64 R24, [R1+0x6908] ;  /* 0x0069080001187983 */ /* 0x000ea40000300a00 */
[C---:B--2---:R-:W-:Y:S11]  /*29a30*/  HMMA.16816.F32.BF16 R24, R20.reuse, R4, R24 ;  /* 0x000000041418723c */ /* 0x044ff60000041818 */
[----:B------:R-:W-:Y:S11]  /*29a40*/  @!UPT UIADD3 URZ, URZ, URZ, URZ ;  /* 0x0000003f3f3ff290 */ /* 0x000ff6000fffe03f */
[----:B------:R-:W-:Y:S01]  /*29a50*/  @!UPT UIADD3 URZ, URZ, URZ, URZ ;  /* 0x0000003f3f3ff290 */ /* 0x000fe2000fffe03f */
[----:B------:R0:W-:Y:S01]  /*29a60*/  STL.64 [R1+0xed0], R24 ;  /* 0x000ed01801007387 */ /* 0x0001e20000100a00 */
[----:B------:R3:W-:Y:S03]  /*29a70*/  STL.64 [R1+0xed8], R26 ;  /* 0x000ed81a01007387 */ /* 0x0007e60000100a00 */
[----:B0-----:R-:W3:Y:S01]  /*29a80*/  LDL.LU.64 R24, [R1+0x6900] ;  /* 0x0069000001187983 */ /* 0x001ee20000300a00 */
[----:B------:R-:W-:Y:S02]  /*29a90*/  IMAD.MOV.U32 R2, RZ, RZ, R4 ;  /* 0x000000ffff027224 */ /* 0x000fe400078e0004 */
[----:B------:R-:W-:Y:S02]  /*29aa0*/  IMAD.MOV.U32 R0, RZ, RZ, R5 ;  /* 0x000000ffff007224 */ /* 0x000fe400078e0005 */
[----:B------:R-:W2:Y:S01]  /*29ab0*/  LDL.LU.64 R4, [R1+0x910] ;  /* 0x0009100001047983 */ /* 0x000ea20000300a00 */
[----:B------:R-:W2:Y:S02]  /*29ac0*/  LDL.LU.64 R6, [R1+0x918] ;  /* 0x0009180001067983 */ /* 0x000ea40000300a00 */
[----:B------:R-:W-:Y:S01]  /*29ad0*/  STL [R1+0x687c], R2 ;  /* 0x00687c0201007387 */ /* 0x000fe20000100800 */
[C---:B---3--:R-:W-:Y:S01]  /*29ae0*/  HMMA.16816.F32.BF16 R24, R20.reuse, R24, R16 ;  /* 0x000000181418723c */ /* 0x048fe20000041810 */
[----:B------:R-:W3:Y:S01]  /*29af0*/  LDL.LU.64 R18, [R1+0x68f8] ;  /* 0x0068f80001127983 */ /* 0x000ee20000300a00 */
[----:B------:R-:W3:Y:S11]  /*29b00*/  LDL.LU.64 R16, [R1+0x68f0] ;  /* 0x0068f00001107983 */ /* 0x000ef60000300a00 */
[----:B------:R-:W-:Y:S10]  /*29b10*/  @!UPT UIADD3 URZ, URZ, URZ, URZ ;  /* 0x0000003f3f3ff290 */ /* 0x000ff4000fffe03f */
[----:B------:R0:W-:Y:S01]  /*29b20*/  STL.64 [R1+0xeb0], R24 ;  /* 0x000eb01801007387 */ /* 0x0001e20000100a00 */
[----:B------:R3:W-:Y:S03]  /*29b30*/  STL.64 [R1+0xeb8], R26 ;  /* 0x000eb81a01007387 */ /* 0x0007e60000100a00 */
[----:B0-----:R-:W3:Y:S02]  /*29b40*/  LDL.LU.64 R24, [R1+0x68e8] ;  /* 0x0068e80001187983 */ /* 0x001ee40000300a00 */
[C---:B---3--:R-:W-:Y:S02]  /*29b50*/  HMMA.16816.F32.BF16 R24, R20.reuse, R24, R16 ;  /* 0x000000181418723c */ /* 0x048fe40000041810 */
[----:B------:R-:W4:Y:S11]  /*29b60*/  LDL.LU.64 R16, [R1+0x68e0] ;  /* 0x0068e00001107983 */ /* 0x000f360000300a00 */
[----:B------:R-:W-:Y:S10]  /*29b70*/  @!UPT UIADD3 URZ, URZ, URZ, URZ ;  /* 0x0000003f3f3ff290 */ /* 0x000ff4000fffe03f */
[----:B------:R0:W-:Y:S01]  /*29b80*/  STL.64 [R1+0xea0], R24 ;  /* 0x000ea01801007387 */ /* 0x0001e20000100a00 */
[----:B------:R1:W-:Y:S03]  /*29b90*/  STL.64 [R1+0xea8], R26 ;  /* 0x000ea81a01007387 */ /* 0x0003e60000100a00 */
[----:B0-----:R-:W3:Y:S01]  /*29ba0*/  LDL.LU.64 R24, [R1+0x68d8] ;  /* 0x0068d80001187983 */ /* 0x001ee20000300a00 */
[C---:B----4-:R-:W-:Y:S08]  /*29bb0*/  HMMA.16816.F32.BF16 R8, R20.reuse, R16, R8 ;  /* 0x000000101408723c */ /* 0x050ff00000041808 */
[----:B---3--:R-:W-:Y:S01]  /*29bc0*/  HMMA.16816.F32.BF16 R12, R20, R24, R12 ;  /* 0x00000018140c723c */ /* 0x008fe2000004180c */
[----:B------:R-:W-:-:S02]  /*29bd0*/  IMAD.MOV.U32 R19, RZ, RZ, R24 ;  /* 0x000000ffff137224 */ /* 0x000fc400078e0018 */
[----:B------:R-:W-:Y:S11]  /*29be0*/  IMAD.MOV.U32 R18, RZ, RZ, R25 ;  /* 0x000000ffff127224 */ /* 0x000ff600078e0019 */
[----:B------:R-:W-:Y:S09]  /*29bf0*/  @!UPT UIADD3 URZ, URZ, URZ, URZ ;  /* 0x0000003f3f3ff290 */ /* 0x000ff2000fffe03f */
[----:B------:R0:W-:Y:S01]  /*29c00*/  STL.64 [R1+0xe90], R12 ;  /* 0x000e900c01007387 */ /* 0x0001e20000100a00 */
[----:B------:R3:W-:Y:S02]  /*29c10*/  STL.64 [R1+0xe98], R14 ;  /* 0x000e980e01007387 */ /* 0x0007e40000100a00 */
[----:B-1----:R-:W2:Y:S02]  /*29c20*/  LDL.LU.64 R26, [R1+0x68d0] ;  /* 0x0068d000011a7983 */ /* 0x002ea40000300a00 */
[----:B------:R-:W2:Y:S01]  /*29c30*/  LDL.LU.64 R24, [R1+0x68c8] ;  /* 0x0068c80001187983 */ /* 0x000ea20000300a00 */
[----:B------:R-:W2:Y:S04]  /*29c40*/  LDL.64 R20, [R1+0x20] ;  /* 0x0000200001147983 */ /* 0x000ea80000100a00 */
[----:B0-----:R-:W4:Y:S01]  /*29c50*/  LDL.LU.64 R12, [R1+0x8e0] ;  /* 0x0008e000010c7983 */ /* 0x001f220000300a00 */
[----:B------:R0:W-:Y:S02]  /*29c60*/  STL.64 [R1+0xe70], R8 ;  /* 0x000e700801007387 */ /* 0x0001e40000100a00 */
[----:B------:R1:W-:Y:S02]  /*29c70*/  STL.64 [R1+0xe78], R10 ;  /* 0x000e780a01007387 */ /* 0x0003e40000100a00 */
[----:B---3--:R-:W4:Y:S01]  /*29c80*/  LDL.LU.64 R14, [R1+0x8e8] ;  /* 0x0008e800010e7983 */ /* 0x008f220000300a00 */
[----:B0-----:R-:W3:Y:S01]  /*29c90*/  LDL.LU.64 R8, [R1+0x880] ;  /* 0x0008800001087983 */ /* 0x001ee20000300a00 */
[----:B-1----:R-:W3:Y:S01]  /*29ca0*/  LDL.LU.64 R10, [R1+0x888] ;  /* 0x00088800010a7983 */ /* 0x002ee20000300a00 */
[C---:B--2---:R-:W-:Y:S02]  /*29cb0*/  HMMA.16816.F32.BF16 R4, R24.reuse, R20, R4 ;  /* 0x000000141804723c */ /* 0x044fe40000041804 */
[----:B---3--:R-:W-:Y:S01]  /*29cc0*/  STL.64 [R1+0x68a8], R10 ;  /* 0x0068a80a01007387 */ /* 0x008fe20000100a00 */
[----:B------:R0:W-:Y:S03]  /*29cd0*/  STL.64 [R1+0x68a0], R8 ;  /* 0x0068a00801007387 */ /* 0x0001e60000100a00 */
[----:B0-----:R-:W2:Y:S01]  /*29ce0*/  LDL.LU.64 R8, [R1+0x8a0] ;  /* 0x0008a00001087983 */ /* 0x001ea20000300a00 */
[----:B------:R-:W2:Y:S02]  /*29cf0*/  LDL.LU.64 R10, [R1+0x8a8] ;  /* 0x0008a800010a7983 */ /* 0x000ea40000300a00 */
[----:B------:R-:W-:Y:S11]  /*29d00*/  STL.64 [R1+0x67e8], R16 ;  /* 0x0067e81001007387 */ /* 0x000ff60000100a00 */
[----:B------:R-:W-:Y:S03]  /*29d10*/  @!UPT UIADD3 URZ, URZ, URZ, URZ ;  /* 0x0000003f3f3ff290 */ /* 0x000fe6000fffe03f */
[----:B------:R0:W-:Y:S01]  /*29d20*/  STL.64 [R1+0xe60], R4 ;  /* 0x000e600401007387 */ /* 0x0001e20000100a00 */
[----:B------:R-:W-:Y:S04]  /*29d30*/  STL.64 [R1+0xe68], R6 ;  /* 0x000e680601007387 */ /* 0x000fe80000100a00 */
[----:B0-----:R-:W4:Y:S01]  /*29d40*/  LDL.LU.64 R4, [R1+0x68c0] ;  /* 0x0068c00001047983 */ /* 0x001f220000300a00 */
[----:B------:R-:W-:Y:S02]  /*29d50*/  IMAD.MOV.U32 R17, RZ, RZ, R20 ;  /* 0x000000ffff117224 */ /* 0x000fe400078e0014 */
[----:B------:R-:W-:Y:S02]  /*29d60*/  IMAD.MOV.U32 R16, RZ, RZ, R21 ;  /* 0x000000ffff107224 */ /* 0x000fe400078e0015 */
[----:B------:R-:W3:Y:S01]  /*29d70*/  LDL.LU.64 R20, [R1+0x840] ;  /* 0x0008400001147983 */ /* 0x000ee20000300a00 */
[----:B------:R-:W3:Y:S02]  /*29d80*/  LDL.LU.64 R22, [R1+0x848] ;  /* 0x0008480001167983 */ /* 0x000ee40000300a00 */
[----:B------:R-:W-:Y:S02]  /*29d90*/  STL.64 [R1+0x6868], R18 ;  /* 0x0068681201007387 */ /* 0x000fe40000100a00 */
[----:B------:R0:W-:Y:S02]  /*29da0*/  STL.64 [R1+0x6860], R16 ;  /* 0x0068601001007387 */ /* 0x0001e40000100a00 */
[----:B0-----:R-:W2:Y:S01]  /*29db0*/  LDL.LU.64 R16, [R1+0x850] ;  /* 0x0008500001107983 */ /* 0x001ea20000300a00 */
[----:B------:R-:W2:Y:S01]  /*29dc0*/  LDL.LU.64 R18, [R1+0x858] ;  /* 0x0008580001127983 */ /* 0x000ea20000300a00 */
[C---:B----4-:R-:W-:Y:S11]  /*29dd0*/  HMMA.16816.F32.BF16 R12, R24.reuse, R4, R12 ;  /* 0x00000004180c723c */ /* 0x050ff6000004180c */
[----:B------:R-:W-:Y:S11]  /*29de0*/  @!UPT UIADD3 URZ, URZ, URZ, URZ ;  /* 0x0000003f3f3ff290 */ /* 0x000ff6000fffe03f */
[----:B------:R-:W-:Y:S01]  /*29df0*/  @!UPT UIADD3 URZ, URZ, URZ, URZ ;  /* 0x0000003f3f3ff290 */ /* 0x000fe2000fffe03f */
[----:B------:R0:W-:Y:S01]  /*29e00*/  STL.64 [R1+0xe50], R12 ;  /* 0x000e500c01007387 */ /* 0x0001e20000100a00 */
[----:B------:R-:W-:Y:S03]  /*29e10*/  STL.64 [R1+0xe58], R14 ;  /* 0x000e580e01007387 */ /* 0x000fe60000100a00 */
[----:B0-----:R-:W2:Y:S01]  /*29e20*/  LDL.LU.64 R12, [R1+0x68b8] ;  /* 0x0068b800010c7983 */ /* 0x001ea20000300a00 */
[----:B------:R-:W-:Y:S02]  /*29e30*/  IMAD.MOV.U32 R28, RZ, RZ, R4 ;  /* 0x000000ffff1c7224 */ /* 0x000fe400078e0004 */
[----:B------:R-:W-:Y:S02]  /*29e40*/  IMAD.MOV.U32 R7, RZ, RZ, R5 ;  /* 0x000000ffff077224 */ /* 0x000fe400078e0005 */
[----:B------:R-:W3:Y:S01]  /*29e50*/  LDL.LU.64 R4, [R1+0x68b0] ;  /* 0x0068b00001047983 */ /* 0x000ee20000300a00 */
[----:B--2---:R-:W-:Y:S01]  /*29e60*/  HMMA.16816.F32.BF16 R8, R24, R12, R8 ;  /* 0x0000000c1808723c */ /* 0x004fe20000041808 */
[----:B------:R-:W-:-:S02]  /*29e70*/  IMAD.MOV.U32 R2, RZ, RZ, R12 ;  /* 0x000000ffff027224 */ /* 0x000fc400078e000c */
[----:B------:R-:W-:Y:S11]  /*29e80*/  IMAD.MOV.U32 R3, RZ, RZ, R13 ;  /* 0x000000ffff037224 */ /* 0x000ff600078e000d */
[----:B------:R-:W-:Y:S09]  /*29e90*/  @!UPT UIADD3 URZ, URZ, URZ, URZ ;  /* 0x0000003f3f3ff290 */ /* 0x000ff2000fffe03f */
[----:B------:R-:W-:Y:S01]  /*29ea0*/  STL.64 [R1+0xe40], R8 ;  /* 0x000e400801007387 */ /* 0x000fe20000100a00 */
[----:B------:R0:W-:Y:S03]  /*29eb0*/  STL.64 [R1+0xe48], R10 ;  /* 0x000e480a01007387 */ /* 0x0001e60000100a00 */
[----:B0-----:R-:W2:Y:S01]  /*29ec0*/  LDL.LU.64 R10, [R1+0x68a8] ;  /* 0x0068a800010a7983 */ /* 0x001ea20000300a00 */
[----:B------:R-:W2:Y:S02]  /*29ed0*/  LDL.LU.64 R8, [R1+0x68a0] ;  /* 0x0068a00001087983 */ /* 0x000ea40000300a00 */
[----:B------:R-:W4:Y:S02]  /*29ee0*/  LDL.LU.64 R14, [R1+0x6898] ;  /* 0x00689800010e7983 */ /* 0x000f240000300a00 */
[----:B------:R-:W2:Y:S02]  /*29ef0*/  LDL.LU.64 R12, [R1+0x6890] ;  /* 0x00689000010c7983 */ /* 0x000ea40000300a00 */
[C---:B--2---:R-:W-:Y:S11]  /*29f00*/  HMMA.16816.F32.BF16 R8, R24.reuse, R12, R8 ;  /* 0x0000000c1808723c */ /* 0x044ff60000041808 */
[----:B------:R-:W-:Y:S11]  /*29f10*/  @!UPT UIADD3 URZ, URZ, URZ, URZ ;  /* 0x0000003f3f3ff290 */ /* 0x000ff6000fffe03f */
[----:B------:R-:W-:Y:S01]  /*29f20*/  @!UPT UIADD3 URZ, URZ, URZ, URZ ;  /* 0x0000003f3f3ff290 */ /* 0x000fe2000fffe03f */
[----:B------:R-:W-:Y:S01]  /*29f30*/  STL.64 [R1+0xe30], R8 ;  /* 0x000e300801007387 */ /* 0x000fe20000100a00 */
[----:B------:R0:W-:Y:S03]  /*29f40*/  STL.64 [R1+0xe38], R10 ;  /* 0x000e380a01007387 */ /* 0x0001e60000100a00 */
[----:B0-----:R-:W2:Y:S01]  /*29f50*/  LDL.LU.64 R10, [R1+0x6888] ;  /* 0x00688800010a7983 */ /* 0x001ea20000300a00 */
[----:B------:R-:W3:Y:S02]  /*29f60*/  LDL.LU.64 R8, [R1+0x6880] ;  /* 0x0068800001087983 */ /* 0x000ee40000300a00 */
[----:B----4-:R-:W-:Y:S02]  /*29f70*/  STL.64 [R1+0x6788], R14 ;  /* 0x0067880e01007387 */ /* 0x010fe40000100a00 */
[----:B------:R3:W-:Y:S01]  /*29f80*/  STL.64 [R1+0x6780], R12 ;  /* 0x0067800c01007387 */ /* 0x0007e20000100a00 */
[----:B--2---:R-:W-:Y:S01]  /*29f90*/  STL.64 [R1+0x6778], R10 ;  /* 0x0067780a01007387 */ /* 0x004fe20000100a00 */
[C---:B---3--:R-:W-:Y:S01]  /*29fa0*/  HMMA.16816.F32.BF16 R12, R24.reuse, R8, R16 ;  /* 0x00000008180c723c */ /* 0x048fe20000041810 */
[----:B------:R0:W-:Y:S07]  /*29fb0*/  STL.64 [R1+0x6770], R8 ;  /* 0x0067700801007387 */ /* 0x0001ee0000100a00 */
[----:B0-----:R-:W-:Y:S01]  /*29fc0*/  HMMA.16816.F32.BF16 R8, R24, R4, R20 ;  /* 0x000000041808723c */ /* 0x001fe20000041814 */
[----:B------:R-:W0:Y:S11]  /*29fd0*/  LDSM.16.MT88.4 R20, [R29+0x200] ;  /* 0x000200001d14783b */ /* 0x000e360000004200 */
[----:B------:R-:W-:Y:S03]  /*29fe0*/  @!UPT UIADD3 URZ, URZ, URZ, URZ ;  /* 0x0000003f3f3ff290 */ /* 0x000fe6000fffe03f */
[----:B------:R-:W-:Y:S01]  /*29ff0*/  STL.64 [R1+0xe20], R12 ;  /* 0x000e200c01007387 */ /* 0x000fe20000100a00 */
[----:B------:R-:W-:Y:S02]  /*2a000*/  STL.64 [R1+0xe28], R14 ;  /* 0x000e280e01007387 */ /* 0x000fe40000100a00 */
[----:B------:R-:W-:Y:S02]  /*2a010*/  STL [R1+0x6878], R7 ;  /* 0x0068780701007387 */ /* 0x000fe40000100800 */
[----:B------:R1:W-:Y:S03]  /*2a020*/  STL.64 [R1+0x6870], R4 ;  /* 0x0068700401007387 */ /* 0x0003e60000100a00 */
[----:B------:R2:W-:Y:S01]  /*2a030*/  STL.64 [R1+0xe10], R8 ;  /* 0x000e100801007387 */ /* 0x0005e20000100a00 */
[----:B------:R-:W-:Y:S02]  /*2a040*/  STL.64 [R1+0xe18], R10 ;  /* 0x000e180a01007387 */ /* 0x000fe40000100a00 */
[----:B-1----:R-:W3:Y:S02]  /*2a050*/  LDL.LU.64 R4, [R1+0x830] ;  /* 0x0008300001047983 */ /* 0x002ee40000300a00 */
[----:B------:R-:W3:Y:S01]  /*2a060*/  LDL.LU.64 R6, [R1+0x838] ;  /* 0x0008380001067983 */ /* 0x000ee20000300a00 */
[----:B------:R-:W4:Y:S01]  /*2a070*/  LDL.LU.64 R16, [R1+0x820] ;  /* 0x0008200001107983 */ /* 0x000f220000300a00 */
[----:B------:R-:W4:Y:S02]  /*2a080*/  LDL.LU.64 R18, [R1+0x828] ;  /* 0x0008280001127983 */ /* 0x000f240000300a00 */
[----:B------:R-:W-:Y:S02]  /*2a090*/  STL [R1+0x6760], R29 ;  /* 0x0067601d01007387 */ /* 0x000fe40000100800 */
[----:B------:R-:W-:-:S02]  /*2a0a0*/  IMAD.MOV.U32 R12, RZ, RZ, R2 ;  /* 0x000000ffff0c7224 */ /* 0x000fc400078e0002 */
[----:B------:R-:W-:Y:S01]  /*2a0b0*/  IMAD.MOV.U32 R13, RZ, RZ, R3 ;  /* 0x000000ffff0d7224 */ /* 0x000fe200078e0003 */
[----:B0-----:R-:W-:Y:S01]  /*2a0c0*/  STL.64 [R1+0x66c0], R22 ;  /* 0x0066c01601007387 */ /* 0x001fe20000100a00 */
[----:B------:R0:W-:Y:S02]  /*2a0d0*/  STL.64 [R1+0x66b8], R20 ;  /* 0x0066b81401007387 */ /* 0x0001e40000100a00 */
[----:B--2---:R-:W2:Y:S01]  /*2a0e0*/  LDL.64 R8, [R1+0x130] ;  /* 0x0001300001087983 */ /* 0x004ea20000100a00 */
[----:B0-----:R-:W2:Y:S04]  /*2a0f0*/  LDL R20, [R1+0x100] ;  /* 0x0001000001147983 */ /* 0x001ea80000100800 */
[----:B------:R-:W2:Y:S01]  /*2a100*/  LDL R21, [R1+0x104] ;  /* 0x0001040001157983 */ /* 0x000ea20000100800 */
[----:B------:R-:W2:Y:S02]  /*2a110*/  LDL.LU R2, [R1+0x687c] ;  /* 0x00687c0001027983 */ /* 0x000ea40000300800 */
[----:B------:R0:W-:Y:S02]  /*2a120*/  STL.64 [R1+0x67a0], R12 ;  /* 0x0067a00c01007387 */ /* 0x0001e40000100a00 */
[----:B0-----:R-:W3:Y:S02]  /*2a130*/  LDL.64 R12, [R1+0x30] ;  /* 0x00003000010c7983 */ /* 0x001ee40000100a00 */
[----:B---3--:R-:W-:Y:S11]  /*2a140*/  HMMA.16816.F32.BF16 R4, R24, R12, R4 ;  /* 0x0000000c1804723c */ /* 0x008ff60000041804 */
[----:B------:R-:W-:Y:S11]  /*2a150*/  @!UPT UIADD3 URZ, URZ, URZ, URZ ;  /* 0x0000003f3f3ff290 */ /* 0x000ff6000fffe03f */
[----:B------:R-:W-:Y:S01]  /*2a160*/  @!UPT UIADD3 URZ, URZ, URZ, URZ ;  /* 0x0000003f3f3ff290 */ /* 0x000fe2000fffe03f */
[----:B------:R-:W-:Y:S01]  /*2a170*/  STL.64 [R1+0xe00], R4 ;  /* 0x000e000401007387 */ /* 0x000fe20000100a00 */
[----:B------:R0:W-:Y:S03]  /*2a180*/  STL.64 [R1+0xe08], R6 ;  /* 0x000e080601007387 */ /* 0x0001e60000100a00 */
[----:B0-----:R-:W3:Y:S01]  /*2a190*/  LDL.LU R7, [R1+0x6878] ;  /* 0x0068780001077983 */ /* 0x001ee20000300800 */
[----:B------:R-:W-:Y:S02]  /*2a1a0*/  IMAD.MOV.U32 R6, RZ, RZ, R12 ;  /* 0x000000ffff067224 */ /* 0x000fe400078e000c */
[----:B------:R-:W-:Y:S02]  /*2a1b0*/  IMAD.MOV.U32 R3, RZ, RZ, R13 ;  /* 0x000000ffff037224 */ /* 0x000fe400078e000d */
[----:B------:R-:W-:Y:S01]  /*2a1c0*/  IMAD.MOV.U32 R12, RZ, RZ, R28 ;  /* 0x000000ffff0c7224 */ /* 0x000fe200078e001c */
[----:B------:R-:W2:Y:S01]  /*2a1d0*/  LDL.LU.64 R4, [R1+0x6870] ;  /* 0x0068700001047983 */ /* 0x000ea20000300a00 */
[----:B---3--:R-:W-:-:S05]  /*2a1e0*/  IMAD.MOV.U32 R13, RZ, RZ, R7 ;  /* 0x000000ffff0d7224 */ /* 0x008fca00078e0007 */
[----:B------:R0:W-:Y:S04]  /*2a1f0*/  STL.64 [R1+0x67b8], R12 ;  /* 0x0067b80c01007387 */ /* 0x0001e80000100a00 */
[----:B0-----:R-:W4:Y:S01]  /*2a200*/  LDL.64 R12, [R1+0x150] ;  /* 0x00015000010c7983 */ /* 0x001f220000100a00 */
[----:B------:R-:W-:Y:S02]  /*2a210*/  STL [R1+0x6768], R6 ;  /* 0x0067680601007387 */ /* 0x000fe40000100800 */
[----:B------:R-:W-:Y:S01]  /*2a220*/  STL [R1+0x6764], R3 ;  /* 0x0067640301007387 */ /* 0x000fe20000100800 */
[----:B----4-:R-:W-:Y:S11]  /*2a230*/  HMMA.16816.F32.BF16 R16, R24, R12, R16 ;  /* 0x0000000c1810723c */ /* 0x010ff60000041810 */
[----:B------:R-:W-:Y:S11]  /*2a240*/  @!UPT UIADD3 URZ, URZ, URZ, URZ ;  /* 0x0000003f3f3ff290 */ /* 0x000ff6000fffe03f */
[----:B------:R-:W-:Y:S01]  /*2a250*/  @!UPT UIADD3 URZ, URZ, URZ, URZ ;  /* 0x0000003f3f3ff290 */ /* 0x000fe2000fffe03f */
[----:B------:R-:W-:Y:S01]  /*2a260*/  STL.64 [R1+0xdf0], R16 ;  /* 0x000df01001007387 */ /* 0x000fe20000100a00 */
[----:B------:R0:W-:Y:S03]  /*2a270*/  STL.64 [R1+0xdf8], R18 ;  /* 0x000df81201007387 */ /* 0x0001e60000100a00 */
[----:B0-----:R-:W3:Y:S01]  /*2a280*/  LDL.LU.64 R18, [R1+0x6868] ;  /* 0x0068680001127983 */ /* 0x001ee20000300a00 */
[----:B------:R-:W4:Y:S02]  /*2a290*/  LDL.LU.64 R16, [R1+0x6860] ;  /* 0x0068600001107983 */ /* 0x000f240000300a00 */
[----:B------:R-:W-:Y:S02]  /*2a2a0*/  IMAD.MOV.U32 R7, RZ, RZ, R13 ;  /* 0x000000ffff077224 */ /* 0x000fe400078e000d */
[----:B------:R-:W-:-:S03]  /*2a2b0*/  IMAD.MOV.U32 R22, RZ, RZ, R12 ;  /* 0x000000ffff167224 */ /* 0x000fc600078e000c */
[----:B------:R-:W-:Y:S01]  /*2a2c0*/  STL [R1+0x6848], R7 ;  /* 0x0068480701007387 */ /* 0x000fe20000100800 */
[----:B--2---:R0:W-:Y:S03]  /*2a2d0*/  STL.64 [R1+0x6840], R4 ;  /* 0x0068400401007387 */ /* 0x0041e60000100a00 */
[----:B0-----:R-:W2:Y:S01]  /*2a2e0*/  LDL.LU.64 R4, [R1+0x800] ;  /* 0x0008000001047983 */ /* 0x001ea20000300a00 */
[----:B------:R-:W2:Y:S02]  /*2a2f0*/  LDL.LU.64 R6, [R1+0x808] ;  /* 0x0008080001067983 */ /* 0x000ea40000300a00 */
[----:B----4-:R-:W-:Y:S02]  /*2a300*/  IMAD.MOV.U32 R12, RZ, RZ, R17 ;  /* 0x000000ffff0c7224 */ /* 0x010fe400078e0011 */
[----:B------:R-:W-:Y:S02]  /*2a310*/  IMAD.MOV.U32 R13, RZ, RZ, R16 ;  /* 0x000000ffff0d7224 */ /* 0x000fe400078e0010 */
[----:B---3--:R-:W-:-:S02]  /*2a320*/  IMAD.MOV.U32 R16, RZ, RZ, R19 ;  /* 0x000000ffff107224 */ /* 0x008fc400078e0013 */
[----:B------:R-:W-:-:S05]  /*2a330*/  IMAD.MOV.U32 R17, RZ, RZ, R18 ;  /* 0x000000ffff117224 */ /* 0x000fca00078e0012 */
[----:B------:R0:W-:Y:S04]  /*2a340*/  STL.64 [R1+0x6800], R16 ;  /* 0x0068001001007387 */ /* 0x0001e80000100a00 */
[----:B0-----:R-:W3:Y:S04]  /*2a350*/  LDL.64 R16, [R1+0xf0] ;  /* 0x0000f00001107983 */ /* 0x001ee80000100a00 */
[----:B---3--:R0:W-:Y:S04]  /*2a360*/  STL.64 [R1+0x6818], R16 ;  /* 0x0068181001007387 */ /* 0x0081e80000100a00 */
[----:B0-----:R-:W3:Y:S01]  /*2a370*/  LDL.64 R16, [R1+0x140] ;  /* 0x0001400001107983 */ /* 0x001ee20000100a00 */
[----:B------:R0:W-:Y:S03]  /*2a380*/  STL.64 [R1+0x67e0], R12 ;  /* 0x0067e00c01007387 */ /* 0x0001e60000100a00 */
[----:B0-----:R-:W3:Y:S01]  /*2a390*/  LDL.LU.64 R12, [R1+0x810] ;  /* 0x00081000010c7983 */ /* 0x001ee20000300a00 */
[----:B------:R-:W3:Y:S01]  /*2a3a0*/  LDL.LU.64 R14, [R1+0x818] ;  /* 0x00081800010e7983 */ /* 0x000ee20000300a00 */
[C---:B--2---:R-:W-:Y:S01]  /*2a3b0*/  HMMA.16816.F32.BF16 R4, R24.reuse, R8, R4 ;  /* 0x000000081804723c */ /* 0x044fe20000041804 */
[----:B------:R-:W-:Y:S07]  /*2a3c0*/  STL [R1+0x676c], R22 ;  /* 0x00676c1601007387 */ /* 0x000fee0000100800 */
[----:B---3--:R-:W-:Y:S01]  /*2a3d0*/  HMMA.16816.F32.BF16 R12, R24, R16, R12 ;  /* 0x00000010180c723c */ /* 0x008fe2000004180c */
[----:B------:R-:W-:-:S02]  /*2a3e0*/  IMAD.MOV.U32 R23, RZ, RZ, R17 ;  /* 0x000000ffff177224 */ /* 0x000fc400078e0011 */
[----:B------:R-:W-:Y:S11]  /*2a3f0*/  IMAD.MOV.U32 R28, RZ, RZ, R16 ;  /* 0x000000ffff1c7224 */ /* 0x000ff600078e0010 */
[----:B------:R-:W-:Y:S09]  /*2a400*/  @!UPT UIADD3 URZ, URZ, URZ, URZ ;  /* 0x0000003f3f3ff290 */ /* 0x000ff2000fffe03f */
[----:B------:R-:W-:Y:S01]  /*2a410*/  STL.64 [R1+0xde0], R12 ;  /* 0x000de00c01007387 */ /* 0x000fe20000100a00 */
[----:B------:R-:W-:Y:S02]  /*2a420*/  STL.64 [R1+0xde8], R14 ;  /* 0x000de80e01007387 */ /* 0x000fe40000100a00 */
[----:B------:R-:W-:Y:S02]  /*2a430*/  STL [R1+0x6858], R23 ;  /* 0x0068581701007387 */ /* 0x000fe40000100800 */
[----:B------:R0:W-:Y:S01]  /*2a440*/  STL.64 [R1+0x6850], R20 ;  /* 0x0068501401007387 */ /* 0x0001e20000100a00 */
[----:B------:R1:W-:Y:S01]  /*2a450*/  STL.64 [R1+0xdd0], R4 ;  /* 0x000dd00401007387 */ /* 0x0003e20000100a00 */
[----:B------:R-:W-:Y:S03]  /*2a460*/  STL.64 [R1+0xdd8], R6 ;  /* 0x000dd80601007387 */ /* 0x000fe60000100a00 */
[----:B0-----:R-:W2:Y:S01]  /*2a470*/  LDL.LU.64 R20, [R1+0x7f0] ;  /* 0x0007f00001147983 */ /* 0x001ea20000300a00 */
[----:B------:R-:W2:Y:S02]  /*2a480*/  LDL.LU.64 R22, [R1+0x7f8] ;  /* 0x0007f80001167983 */ /* 0x000ea40000300a00 */
[----:B-1----:R-:W2:Y:S02]  /*2a490*/  LDL.64 R4, [R1+0x120] ;  /* 0x0001200001047983 */ /* 0x002ea40000100a00 */
[----:B------:R-:W3:Y:S01]  /*2a4a0*/  LDL.LU.64 R16, [R1+0x7d0] ;  /* 0x0007d00001107983 */ /* 0x000ee20000300a00 */
[----:B------:R-:W4:Y:S04]  /*2a4b0*/  LDL.LU.64 R18, [R1+0x7d8] ;  /* 0x0007d80001127983 */ /* 0x000f280000300a00 */
[----:B----4-:R-:W-:Y:S01]  /*2a4c0*/  STL.64 [R1+0x6828], R18 ;  /* 0x0068281201007387 */ /* 0x010fe20000100a00 */
[----:B---3--:R-:W-:Y:S02]  /*2a4d0*/  STL.64 [R1+0x6820], R16 ;  /* 0x0068201001007387 */ /* 0x008fe40000100a00 */
        /* <DEDUP_REMOVED lines=11> */
[----:B------:R-:W-:Y:S01]  /*2a590*/  IMAD.MOV.U32 R29, RZ, RZ, R9 ;  /* 0x000000ffff1d7224 */ /* 0x000fe200078e0009 */
[----:B----4-:R-:W-:Y:S01]  /*2a5a0*/  STL.64 [R1+0x6838], R14 ;  /* 0x0068380e01007387 */ /* 0x010fe20000100a00 */
[----:B---3--:R0:W-:Y:S03]  /*2a5b0*/  STL.64 [R1+0x6830], R12 ;  /* 0x0068300c01007387 */ /* 0x0081e60000100a00 */
[----:B0-----:R-:W3:Y:S01]  /*2a5c0*/  LDL.LU.64 R12, [R1+0x7e0] ;  /* 0x0007e000010c7983 */ /* 0x001ee20000300a00 */
[----:B------:R-:W3:Y:S02]  /*2a5d0*/  LDL.LU.64 R14, [R1+0x7e8] ;  /* 0x0007e800010e7983 */ /* 0x000ee40000300a00 */
[----:B------:R-:W4:Y:S02]  /*2a5e0*/  LDL.LU.64 R8, [R1+0x760] ;  /* 0x0007600001087983 */ /* 0x000f240000300a00 */
[----:B------:R-:W2:Y:S02]  /*2a5f0*/  LDL.LU.64 R10, [R1+0x768] ;  /* 0x00076800010a7983 */ /* 0x000ea40000300a00 */
[----:B--2---:R-:W-:Y:S01]  /*2a600*/  STL.64 [R1+0x6798], R10 ;  /* 0x0067980a01007387 */ /* 0x004fe20000100a00 */
[----:B----4-:R0:W-:Y:S03]  /*2a610*/  STL.64 [R1+0x6790], R8 ;  /* 0x0067900801007387 */ /* 0x0101e60000100a00 */
[----:B0-----:R-:W2:Y:S01]  /*2a620*/  LDL.LU.64 R8, [R1+0x770] ;  /* 0x0007700001087983 */ /* 0x001ea20000300a00 */
[----:B------:R-:W4:Y:S01]  /*2a630*/  LDL.LU.64 R10, [R1+0x778] ;  /* 0x00077800010a7983 */ /* 0x000f220000300a00 */
[----:B------:R-:W-:Y:S01]  /*2a640*/  HMMA.16816.F32.BF16 R20, R24, R4, R20 ;  /* 0x000000041814723c */ /* 0x000fe20000041814 */
[----:B------:R-:W-:-:S02]  /*2a650*/  IMAD.MOV.U32 R16, RZ, RZ, R2 ;  /* 0x000000ffff107224 */ /* 0x000fc400078e0002 */
[----:B------:R-:W-:Y:S01]  /*2a660*/  IMAD.MOV.U32 R17, RZ, RZ, R0 ;  /* 0x000000ffff117224 */ /* 0x000fe200078e0000 */
[----:B----4-:R-:W-:Y:S01]  /*2a670*/  STL.64 [R1+0x67b0], R10 ;  /* 0x0067b00a01007387 */ /* 0x010fe20000100a00 */
[----:B--2---:R0:W-:Y:S03]  /*2a680*/  STL.64 [R1+0x67a8], R8 ;  /* 0x0067a80801007387 */ /* 0x0041e60000100a00 */
[----:B0-----:R-:W2:Y:S01]  /*2a690*/  LDL.LU.64 R8, [R1+0x780] ;  /* 0x0007800001087983 */ /* 0x001ea20000300a00 */
[----:B------:R-:W4:Y:S01]  /*2a6a0*/  LDL.LU.64 R10, [R1+0x788] ;  /* 0x00078800010a7983 */ /* 0x000f220000300a00 */
[----:B---3--:R-:W-:Y:S01]  /*2a6b0*/  HMMA.16816.F32.BF16 R16, R24, R16, R12 ;  /* 0x000000101810723c */ /* 0x008fe2000004180c */
[----:B------:R-:W-:Y:S01]  /*2a6c0*/  IMAD.MOV.U32 R6, RZ, RZ, R5 ;  /* 0x000000ffff067224 */ /* 0x000fe200078e0005 */
[----:B----4-:R-:W-:Y:S01]  /*2a6d0*/  STL.64 [R1+0x67c8], R10 ;  /* 0x0067c80a01007387 */ /* 0x010fe20000100a00 */
[----:B--2---:R0:W-:Y:S03]  /*2a6e0*/  STL.64 [R1+0x67c0], R8 ;  /* 0x0067c00801007387 */ /* 0x0041e60000100a00 */
[----:B0-----:R-:W2:Y:S01]  /*2a6f0*/  LDL.LU.64 R8, [R1+0x7a0] ;  /* 0x0007a00001087983 */ /* 0x001ea20000300a00 */
[----:B------:R-:W2:Y:S06]  /*2a700*/  LDL.LU.64 R10, [R1+0x7a8] ;  /* 0x0007a800010a7983 */ /* 0x000eac0000300a00 */
[----:B------:R-:W-:Y:S02]  /*2a710*/  STL.64 [R1+0xdc0], R20 ;  /* 0x000dc01401007387 */ /* 0x000fe40000100a00 */
[----:B------:R0:W-:Y:S02]  /*2a720*/  STL.64 [R1+0xdc8], R22 ;  /* 0x000dc81601007387 */ /* 0x0001e40000100a00 */
[----:B0-----:R-:W3:Y:S01]  /*2a730*/  LDL.LU R23, [R1+0x6858] ;  /* 0x0068580001177983 */ /* 0x001ee20000300800 */
[----:B------:R-:W4:Y:S02]  /*2a740*/  LDL.LU.64 R20, [R1+0x6850] ;  /* 0x0068500001147983 */ /* 0x000f240000300a00 */
[----:B------:R-:W-:-:S02]  /*2a750*/  IMAD.MOV.U32 R22, RZ, RZ, R4 ;  /* 0x000000ffff167224 */ /* 0x000fc400078e0004 */
[----:B------:R-:W2:Y:S01]  /*2a760*/  LDL.LU R7, [R1+0x6848] ;  /* 0x0068480001077983 */ /* 0x000ea20000300800 */
[----:B------:R-:W2:Y:S01]  /*2a770*/  LDL.LU.64 R4, [R1+0x6840] ;  /* 0x0068400001047983 */ /* 0x000ea20000300a00 */
[----:B------:R-:W2:Y:S02]  /*2a780*/  LDL.LU.64 R14, [R1+0x6838] ;  /* 0x00683800010e7983 */ /* 0x000ea40000300a00 */
[----:B------:R-:W2:Y:S02]  /*2a790*/  LDL.LU.64 R12, [R1+0x6830] ;  /* 0x00683000010c7983 */ /* 0x000ea40000300a00 */
[----:B------:R-:W-:Y:S01]  /*2a7a0*/  STL.64 [R1+0xdb0], R16 ;  /* 0x000db01001007387 */ /* 0x000fe20000100a00 */
[----:B------:R0:W-:Y:S04]  /*2a7b0*/  STL.64 [R1+0xdb8], R18 ;  /* 0x000db81201007387 */ /* 0x0001e80000100a00 */
[----:B0-----:R-:W4:Y:S01]  /*2a7c0*/  LDL.LU.64 R18, [R1+0x6828] ;  /* 0x0068280001127983 */ /* 0x001f220000300a00 */
[----:B------:R-:W4:Y:S02]  /*2a7d0*/  LDL.LU.64 R16, [R1+0x6820] ;  /* 0x0068200001107983 */ /* 0x000f240000300a00 */
[C---:B----4-:R-:W-:Y:S11]  /*2a7e0*/  HMMA.16816.F32.BF16 R16, R24.reuse, R20, R16 ;  /* 0x000000141810723c */ /* 0x050ff60000041810 */
[----:B------:R-:W-:Y:S11]  /*2a7f0*/  @!UPT UIADD3 URZ, URZ, URZ, URZ ;  /* 0x0000003f3f3ff290 */ /* 0x000ff6000fffe03f */
[----:B------:R-:W-:Y:S01]  /*2a800*/  @!UPT UIADD3 URZ, URZ, URZ, URZ ;  /* 0x0000003f3f3ff290 */ /* 0x000fe2000fffe03f */
[----:B------:R0:W-:Y:S01]  /*2a810*/  STL.64 [R1+0xda0], R16 ;  /* 0x000da01001007387 */ /* 0x0001e20000100a00 */
[----:B------:R-:W-:Y:S03]  /*2a820*/  STL.64 [R1+0xda8], R18 ;  /* 0x000da81201007387 */ /* 0x000fe60000100a00 */
[----:B0-----:R-:W2:Y:S01]  /*2a830*/  LDL.LU.64 R16, [R1+0x6818] ;  /* 0x0068180001107983 */ /* 0x001ea20000300a00 */
[----:B------:R-:W-:Y:S01]  /*2a840*/  STL.64 [R1+0x66e8], R20 ;  /* 0x0066e81401007387 */ /* 0x000fe20000100a00 */
[C---:B--2---:R-:W-:Y:S01]  /*2a850*/  HMMA.16816.F32.BF16 R12, R24.reuse, R16, R12 ;  /* 0x00000010180c723c */ /* 0x044fe2000004180c */
[----:B------:R-:W-:Y:S02]  /*2a860*/  IMAD.MOV.U32 R2, RZ, RZ, R16 ;  /* 0x000000ffff027224 */ /* 0x000fe400078e0010 */
[----:B------:R-:W-:Y:S11]  /*2a870*/  IMAD.MOV.U32 R0, RZ, RZ, R17 ;  /* 0x000000ffff007224 */ /* 0x000ff600078e0011 */
[----:B------:R-:W-:Y:S09]  /*2a880*/  @!UPT UIADD3 URZ, URZ, URZ, URZ ;  /* 0x0000003f3f3ff290 */ /* 0x000ff2000fffe03f */
[----:B------:R-:W-:Y:S01]  /*2a890*/  STL.64 [R1+0xd90], R12 ;  /* 0x000d900c01007387 */ /* 0x000fe20000100a00 */
[----:B------:R0:W-:Y:S03]  /*2a8a0*/  STL.64 [R1+0xd98], R14 ;  /* 0x000d980e01007387 */ /* 0x0001e60000100a00 */
[----:B0-----:R-:W2:Y:S01]  /*2a8b0*/  LDL.LU.64 R14, [R1+0x6810] ;  /* 0x00681000010e7983 */ /* 0x001ea20000300a00 */
[----:B------:R-:W2:Y:S02]  /*2a8c0*/  LDL.LU.64 R12, [R1+0x6808] ;  /* 0x00680800010c7983 */ /* 0x000ea40000300a00 */
[----:B------:R-:W2:Y:S02]  /*2a8d0*/  LDL.LU.64 R16, [R1+0x6800] ;  /* 0x0068000001107983 */ /* 0x000ea40000300a00 */
[C---:B--2---:R-:W-:Y:S01]  /*2a8e0*/  HMMA.16816.F32.BF16 R16, R24.reuse, R16, R12 ;  /* 0x000000101810723c */ /* 0x044fe2000004180c */
[----:B------:R-:W2:Y:S01]  /*2a8f0*/  LDL.LU.64 R14, [R1+0x67f8] ;  /* 0x0067f800010e7983 */ /* 0x000ea20000300a00 */
[----:B------:R-:W2:Y:S11]  /*2a900*/  LDL.LU.64 R12, [R1+0x67f0] ;  /* 0x0067f000010c7983 */ /* 0x000eb60000300a00 */
[----:B------:R-:W-:Y:S10]  /*2a910*/  @!UPT UIADD3 URZ, URZ, URZ, URZ ;  /* 0x0000003f3f3ff290 */ /* 0x000ff4000fffe03f */
[----:B------:R0:W-:Y:S01]  /*2a920*/  STL.64 [R1+0xd80], R16 ;  /* 0x000d801001007387 */ /* 0x0001e20000100a00 */
[----:B------:R1:W-:Y:S03]  /*2a930*/  STL.64 [R1+0xd88], R18 ;  /* 0x000d881201007387 */ /* 0x0003e60000100a00 */
[----:B0-----:R-:W2:Y:S02]  /*2a940*/  LDL.LU.64 R16, [R1+0x67e8] ;  /* 0x0067e80001107983 */ /* 0x001ea40000300a00 */
[----:B--2---:R-:W-:Y:S02]  /*2a950*/  HMMA.16816.F32.BF16 R24, R24, R16, R12 ;  /* 0x000000101818723c */ /* 0x004fe4000004180c */
[----:B------:R-:W2:Y:S01]  /*2a960*/  LDL.LU.64 R12, [R1+0x67e0] ;  /* 0x0067e000010c7983 */ /* 0x000ea20000300a00 */
[----:B-1----:R-:W2:Y:S02]  /*2a970*/  LDL.LU.64 R18, [R1+0x67d8] ;  /* 0x0067d80001127983 */ /* 0x002ea40000300a00 */
[----:B------:R-:W2:Y:S11]  /*2a980*/  LDL.LU.64 R16, [R1+0x67d0] ;  /* 0x0067d00001107983 */ /* 0x000eb60000300a00 */
[----:B------:R-:W-:Y:S07]  /*2a990*/  @!UPT UIADD3 URZ, URZ, URZ, URZ ;  /* 0x0000003f3f3ff290 */ /* 0x000fee000fffe03f */
[----:B------:R0:W-:Y:S01]  /*2a9a0*/  STL.64 [R1+0xd70], R24 ;  /* 0x000d701801007387 */ /* 0x0001e20000100a00 */
[----:B------:R1:W-:Y:S03]  /*2a9b0*/  STL.64 [R1+0xd78], R26 ;  /* 0x000d781a01007387 */ /* 0x0003e60000100a00 */
[----:B0-----:R-:W4:Y:S01]  /*2a9c0*/  LDL.LU.64 R24, [R1+0x740] ;  /* 0x0007400001187983 */ /* 0x001f220000300a00 */
[----:B-1----:R-:W4:Y:S01]  /*2a9d0*/  LDL.LU.64 R26, [R1+0x748] ;  /* 0x00074800011a7983 */ /* 0x002f220000300a00 */
[C---:B--2---:R-:W-:Y:S02]  /*2a9e0*/  HMMA.16816.F32.BF16 R12, R16.reuse, R12, R8 ;  /* 0x0000000c100c723c */ /* 0x044fe40000041808 */
[----:B------:R-:W2:Y:S01]  /*2a9f0*/  LDL.LU.64 R10, [R1+0x67c8] ;  /* 0x0067c800010a7983 */ /* 0x000ea20000300a00 */
[----:B------:R-:W2:Y:S11]  /*2aa00*/  LDL.LU.64 R8, [R1+0x67c0] ;  /* 0x0067c00001087983 */ /* 0x000eb60000300a00 */
[----:B------:R-:W-:Y:S09]  /*2aa10*/  @!UPT UIADD3 URZ, URZ, URZ, URZ ;  /* 0x0000003f3f3ff290 */ /* 0x000ff2000fffe03f */
[----:B------:R0:W-:Y:S01]  /*2aa20*/  STL.64 [R1+0xd60], R12 ;  /* 0x000d600c01007387 */ /* 0x0001e20000100a00 */
[----:B------:R2:W-:Y:S03]  /*2aa30*/  STL.64 [R1+0xd68], R14 ;  /* 0x000d680e01007387 */ /* 0x0005e60000100a00 */
[----:B0-----:R-:W2:Y:S02]  /*2aa40*/  LDL.LU.64 R12, [R1+0x67b8] ;  /* 0x0067b800010c7983 */ /* 0x001ea40000300a00 */
        /* <DEDUP_REMOVED lines=18> */
[----:B------:R-:W-:Y:S01]  /*2ab70*/  STL.64 [R1+0xd30], R8 ;  /* 0x000d300801007387 */ /* 0x000fe20000100a00 */
[----:B------:R0:W-:Y:S03]  /*2ab80*/  STL.64 [R1+0xd38], R10 ;  /* 0x000d380a01007387 */ /* 0x0001e60000100a00 */
[----:B0-----:R-:W2:Y:S01]  /*2ab90*/  LDL.LU.64 R10, [R1+0x6778] ;  /* 0x00677800010a7983 */ /* 0x001ea20000300a00 */
[----:B------:R-:W2:Y:S02]  /*2aba0*/  LDL.LU.64 R8, [R1+0x6770] ;  /* 0x0067700001087983 */ /* 0x000ea40000300a00 */
[----:B------:R-:W-:Y:S02]  /*2abb0*/  STL.64 [R1+0x6670], R14 ;  /* 0x0066700e01007387 */ /* 0x000fe40000100a00 */
[----:B------:R0:W-:Y:S02]  /*2abc0*/  STL.64 [R1+0x6668], R12 ;  /* 0x0066680c01007387 */ /* 0x0001e40000100a00 */
[----:B0-----:R-:W2:Y:S01]  /*2abd0*/  LDL.LU.64 R12, [R1+0x750] ;  /* 0x00075000010c7983 */ /* 0x001ea20000300a00 */
[----:B------:R-:W2:Y:S02]  /*2abe0*/  LDL.LU.64 R14, [R1+0x758] ;  /* 0x00075800010e7983 */ /* 0x000ea40000300a00 */
[C---:B--2---:R-:W-:Y:S11]  /*2abf0*/  HMMA.16816.F32.BF16 R12, R16.reuse, R8, R12 ;  /* 0x00000008100c723c */ /* 0x044ff6000004180c */
[----:B------:R-:W-:Y:S11]  /*2ac00*/  @!UPT UIADD3 URZ, URZ, URZ, URZ ;  /* 0x0000003f3f3ff290 */ /* 0x000ff6000fffe03f */
[----:B------:R-:W-:Y:S01]  /*2ac10*/  @!UPT UIADD3 URZ, URZ, URZ, URZ ;  /* 0x0000003f3f3ff290 */ /* 0x000fe2000fffe03f */
[----:B------:R0:W-:Y:S01]  /*2ac20*/  STL.64 [R1+0xd20], R12 ;  /* 0x000d200c01007387 */ /* 0x0001e20000100a00 */
[----:B------:R-:W-:Y:S03]  /*2ac30*/  STL.64 [R1+0xd28], R14 ;  /* 0x000d280e01007387 */ /* 0x000fe60000100a00 */
[----:B0-----:R-:W2:Y:S04]  /*2ac40*/  LDL.64 R12, [R1] ;  /* 0x00000000010c7983 */ /* 0x001ea80000100a00 */
[----:B--2---:R-:W-:Y:S01]  /*2ac50*/  STL.64 [R1+0x6688], R12 ;  /* 0x0066880c01007387 */ /* 0x004fe20000100a00 */
[----:B------:R-:W-:Y:S02]  /*2ac60*/  STL.64 [R1+0x6660], R10 ;  /* 0x0066600a01007387 */ /* 0x000fe40000100a00 */
[----:B------:R4:W-:Y:S02]  /*2ac70*/  STL.64 [R1+0x6658], R8 ;  /* 0x0066580801007387 */ /* 0x0009e40000100a00 */
[----:B----4-:R-:W-:Y:S01]  /*2ac80*/  HMMA.16816.F32.BF16 R8, R16, R4, R24 ;  /* 0x000000041008723c */ /* 0x010fe20000041818 */
[----:B------:R0:W-:Y:S06]  /*2ac90*/  STL.64 [R1+0x66f0], R4 ;  /* 0x0066f00401007387 */ /* 0x0001ec0000100a00 */
[----:B0-----:R-:W-:Y:S11]  /*2aca0*/  IMAD.MOV.U32 R4, RZ, RZ, R22 ;  /* 0x000000ffff047224 */ /* 0x001ff600078e0016 */
[----:B------:R-:W-:Y:S05]  /*2acb0*/  @!UPT UIADD3 URZ, URZ, URZ, URZ ;  /* 0x0000003f3f3ff290 */ /* 0x000fea000fffe03f */
[----:B------:R-:W-:Y:S01]  /*2acc0*/  STL.64 [R1+0xd10], R8 ;  /* 0x000d100801007387 */ /* 0x000fe20000100a00 */
[----:B------:R-:W-:Y:S02]  /*2acd0*/  STL.64 [R1+0xd18], R10 ;  /* 0x000d180a01007387 */ /* 0x000fe40000100a00 */
[----:B------:R-:W2:Y:S02]  /*2ace0*/  LDL.LU R22, [R1+0x676c] ;  /* 0x00676c0001167983 */ /* 0x000ea40000300800 */
[----:B------:R-:W-:Y:S02]  /*2acf0*/  IMAD.MOV.U32 R5, RZ, RZ, R6 ;  /* 0x000000ffff057224 */ /* 0x000fe400078e0006 */
[----:B------:R-:W4:Y:S03]  /*2ad00*/  LDL.LU R6, [R1+0x6768] ;  /* 0x0067680001067983 */ /* 0x000f260000300800 */
[----:B------:R0:W-:Y:S02]  /*2ad10*/  STL.64 [R1+0x6700], R4 ;  /* 0x0067000401007387 */ /* 0x0001e40000100a00 */
[----:B0-----:R-:W-:-:S02]  /*2ad20*/  IMAD.MOV.U32 R4, RZ, RZ, R3 ;  /* 0x000000ffff047224 */ /* 0x001fc400078e0003 */
[----:B------:R-:W-:Y:S01]  /*2ad30*/  IMAD.MOV.U32 R5, RZ, RZ, R29 ;  /* 0x000000ffff057224 */ /* 0x000fe200078e001d */
[----:B------:R-:W4:Y:S01]  /*2ad40*/  LDL.LU R3, [R1+0x6764] ;  /* 0x0067640001037983 */ /* 0x000f220000300800 */
[----:B------:R-:W4:Y:S03]  /*2ad50*/  LDL.LU R29, [R1+0x6760] ;  /* 0x00676000011d7983 */ /* 0x000f260000300800 */
[----:B------:R0:W-:Y:S01]  /*2ad60*/  STL.64 [R1+0x6718], R4 ;  /* 0x0067180401007387 */ /* 0x0001e20000100a00 */
[----:B------:R-:W-:Y:S02]  /*2ad70*/  IMAD.MOV.U32 R8, RZ, RZ, R2 ;  /* 0x000000ffff087224 */ /* 0x000fe400078e0002 */
[----:B------:R-:W-:Y:S02]  /*2ad80*/  IMAD.MOV.U32 R9, RZ, RZ, R0 ;  /* 0x000000ffff097224 */ /* 0x000fe400078e0000 */
[----:B0-----:R-:W-:-:S02]  /*2ad90*/  IMAD.MOV.U32 R4, RZ, RZ, R28 ;  /* 0x000000ffff047224 */ /* 0x001fc400078e001c */
[----:B---3--:R-:W-:-:S05]  /*2ada0*/  IMAD.MOV.U32 R5, RZ, RZ, R23 ;  /* 0x000000ffff057224 */ /* 0x008fca00078e0017 */
[----:B------:R0:W-:Y:S02]  /*2adb0*/  STL.64 [R1+0x6730], R4 ;  /* 0x0067300401007387 */ /* 0x0001e40000100a00 */
[----:B0-----:R-:W-:Y:S02]  /*2adc0*/  IMAD.MOV.U32 R5, RZ, RZ, R7 ;  /* 0x000000ffff057224 */ /* 0x001fe400078e0007 */
[----:B--2---:R-:W-:-:S05]  /*2add0*/  IMAD.MOV.U32 R4, RZ, RZ, R22 ;  /* 0x000000ffff047224 */ /* 0x004fca00078e0016 */
[----:B------:R-:W-:Y:S01]  /*2ade0*/  STL.64 [R1+0x6748], R4 ;  /* 0x0067480401007387 */ /* 0x000fe20000100a00 */
[----:B------:R0:W-:Y:S03]  /*2adf0*/  STL.64 [R1+0x66f8], R8 ;  /* 0x0066f80801007387 */ /* 0x0001e60000100a00 */
[----:B0-----:R-:W2:Y:S01]  /*2ae00*/  LDL.LU.64 R8, [R1+0x6f0] ;  /* 0x0006f00001087983 */ /* 0x001ea20000300a00 */
[----:B------:R-:W3:Y:S03]  /*2ae10*/  LDL.LU.64 R10, [R1+0x6f8] ;  /* 0x0006f800010a7983 */ /* 0x000ee60000300a00 */
[----:B----4-:R-:W0:Y:S04]  /*2ae20*/  LDSM.16.MT88.4 R24, [R29+0x280] ;  /* 0x000280001d18783b */ /* 0x010e280000004200 */
[----:B---3--:R-:W-:Y:S01]  /*2ae30*/  STL.64 [R1+0x6710], R10 ;  /* 0x0067100a01007387 */ /* 0x008fe20000100a00 */
[----:B--2---:R1:W-:Y:S03]  /*2ae40*/  STL.64 [R1+0x6708], R8 ;  /* 0x0067080801007387 */ /* 0x0043e60000100a00 */
[----:B-1----:R-:W2:Y:S01]  /*2ae50*/  LDL.LU.64 R8, [R1+0x700] ;  /* 0x0007000001087983 */ /* 0x002ea20000300a00 */
[----:B------:R-:W3:Y:S03]  /*2ae60*/  LDL.LU.64 R10, [R1+0x708] ;  /* 0x00070800010a7983 */ /* 0x000ee60000300a00 */
        /* <DEDUP_REMOVED lines=11> */
[----:B------:R-:W2:Y:S02]  /*2af20*/  LDL.LU.64 R10, [R1+0x738] ;  /* 0x00073800010a7983 */ /* 0x000ea40000300a00 */
[----:B------:R-:W3:Y:S02]  /*2af30*/  LDL.LU.64 R20, [R1+0x6e0] ;  /* 0x0006e00001147983 */ /* 0x000ee40000300a00 */
[----:B------:R-:W3:Y:S01]  /*2af40*/  LDL.LU.64 R22, [R1+0x6e8] ;  /* 0x0006e80001167983 */ /* 0x000ee20000300a00 */
[----:B------:R-:W4:Y:S04]  /*2af50*/  LDL.64 R12, [R1+0x10] ;  /* 0x00001000010c7983 */ /* 0x000f280000100a00 */
[----:B----4-:R1:W-:Y:S04]  /*2af60*/  STL.64 [R1+0x66a0], R12 ;  /* 0x0066a00c01007387 */ /* 0x0103e80000100a00 */
[----:B-1----:R-:W4:Y:S01]  /*2af70*/  LDL.64 R12, [R1+0x20] ;  /* 0x00002000010c7983 */ /* 0x002f220000100a00 */
[----:B------:R-:W-:-:S02]  /*2af80*/  IMAD.MOV.U32 R4, RZ, RZ, R6 ;  /* 0x000000ffff047224 */ /* 0x000fc400078e0006 */
[----:B------:R-:W-:-:S07]  /*2af90*/  IMAD.MOV.U32 R5, RZ, RZ, R3 ;  /* 0x000000ffff057224 */ /* 0x000fce00078e0003 */
[C---:B--2---:R-:W-:Y:S01]  /*2afa0*/  HMMA.16816.F32.BF16 R4, R16.reuse, R4, R8 ;  /* 0x000000041004723c */ /* 0x044fe20000041808 */
[----:B----4-:R1:W-:Y:S04]  /*2afb0*/  STL.64 [R1+0x66c8], R12 ;  /* 0x0066c80c01007387 */ /* 0x0103e80000100a00 */
[----:B-1----:R-:W2:Y:S04]  /*2afc0*/  LDL.64 R12, [R1+0xe0] ;  /* 0x0000e000010c7983 */ /* 0x002ea80000100a00 */
[----:B--2---:R1:W-:Y:S04]  /*2afd0*/  STL.64 [R1+0x66e0], R12 ;  /* 0x0066e00c01007387 */ /* 0x0043e80000100a00 */
[----:B-1----:R-:W3:Y:S01]  /*2afe0*/  LDL.64 R12, [R1+0x110] ;  /* 0x00011000010c7983 */ /* 0x002ee20000100a00 */
[----:B0-----:R-:W-:Y:S02]  /*2aff0*/  STL.64 [R1+0x65d0], R26 ;  /* 0x0065d01a01007387 */ /* 0x001fe40000100a00 */
[----:B------:R0:W-:Y:S02]  /*2b000*/  STL.64 [R1+0x65c8], R24 ;  /* 0x0065c81801007387 */ /* 0x0001e40000100a00 */
[----:B0-----:R-:W2:Y:S01]  /*2b010*/  LDL.64 R24, [R1+0xd0] ;  /* 0x0000d00001187983 */ /* 0x001ea20000100a00 */
[----:B------:R-:W4:Y:S02]  /*2b020*/  LDL.LU.64 R10, [R1+0x6758] ;  /* 0x00675800010a7983 */ /* 0x000f240000300a00 */
[----:B------:R-:W4:Y:S02]  /*2b030*/  LDL.LU.64 R8, [R1+0x6750] ;  /* 0x0067500001087983 */ /* 0x000f240000300a00 */
[----:B------:R0:W-:Y:S01]  /*2b040*/  STL.64 [R1+0xd00], R4 ;  /* 0x000d000401007387 */ /* 0x0001e20000100a00 */
[----:B------:R4:W-:Y:S04]  /*2b050*/  STL.64 [R1+0xd08], R6 ;  /* 0x000d080601007387 */ /* 0x0009e80000100a00 */
[----:B0-----:R-:W4:Y:S02]  /*2b060*/  LDL.LU.64 R4, [R1+0x6748] ;  /* 0x0067480001047983 */ /* 0x001f240000300a00 */
[C---:B----4-:R-:W-:Y:S02]  /*2b070*/  HMMA.16816.F32.BF16 R4, R16.reuse, R4, R8 ;  /* 0x000000041004723c */ /* 0x050fe40000041808 */
[----:B------:R-:W4:Y:S01]  /*2b080*/  LDL.LU.64 R10, [R1+0x6740] ;  /* 0x00674000010a7983 */ /* 0x000f220000300a00 */
[----:B------:R-:W4:Y:S11]  /*2b090*/  LDL.LU.64 R8, [R1+0x6738] ;  /* 0x0067380001087983 */ /* 0x000f360000300a00 */
[----:B------:R-:W-:Y:S09]  /*2b0a0*/  @!UPT UIADD3 URZ, URZ, URZ, URZ ;  /* 0x0000003f3f3ff290 */ /* 0x000ff2000fffe03f */
[----:B------:R0:W-:Y:S01]  /*2b0b0*/  STL.64 [R1+0xcf0], R4 ;  /* 0x000cf00401007387 */ /* 0x0001e20000100a00 */
[----:B------:R4:W-:Y:S03]  /*2b0c0*/  STL.64 [R1+0xcf8], R6 ;  /* 0x000cf80601007387 */ /* 0x0009e60000100a00 */
        /* <DEDUP_REMOVED lines=14> */
[----:B0-----:R-:W4:Y:S01]  /*2b1b0*/  LDL.LU.64 R4, [R1+0x6700] ;  /* 0x0067000001047983 */ /* 0x001f220000300a00 */
[C---:B---3--:R-:W-:Y:S08]  /*2b1c0*/  HMMA.16816.F32.BF16 R20, R16.reuse, R12, R20 ;  /* 0x0000000c1014723c */ /* 0x048ff00000041814 */
[C---:B----4-:R-:W-:Y:S01]  /*2b1d0*/  HMMA.16816.F32.BF16 R4, R16.reuse, R4, R8 ;  /* 0x000000041004723c */ /* 0x050fe20000041808 */
[----:B------:R-:W3:Y:S11]  /*2b1e0*/  LDL.LU.64 R8, [R1+0x66f8] ;  /* 0x0066f80001087983 */ /* 0x000ef60000300a00 */
[----:B------:R-:W-:Y:S11]  /*2b1f0*/  @!UPT UIADD3 URZ, URZ, URZ, URZ ;  /* 0x0000003f3f3ff290 */ /* 0x000ff6000fffe03f */
[----:B------:R0:W-:Y:S01]  /*2b200*/  STL.64 [R1+0xcc0], R4 ;  /* 0x000cc00401007387 */ /* 0x0001e20000100a00 */
[----:B------:R1:W-:Y:S03]  /*2b210*/  STL.64 [R1+0xcc8], R6 ;  /* 0x000cc80601007387 */ /* 0x0003e60000100a00 */
[----:B0-----:R-:W4:Y:S01]  /*2b220*/  LDL.LU.64 R4, [R1+0x66f0] ;  /* 0x0066f00001047983 */ /* 0x001f220000300a00 */
[----:B------:R0:W-:Y:S02]  /*2b230*/  STL.64 [R1+0xcb0], R20 ;  /* 0x000cb01401007387 */ /* 0x0001e40000100a00 */
[----:B------:R-:W-:Y:S02]  /*2b240*/  IMAD.MOV.U32 R26, RZ, RZ, R12 ;  /* 0x000000ffff1a7224 */ /* 0x000fe400078e000c */
[----:B------:R-:W-:Y:S02]  /*2b250*/  STL.64 [R1+0xcb8], R22 ;  /* 0x000cb81601007387 */ /* 0x000fe40000100a00 */
[----:B-1----:R-:W-:Y:S01]  /*2b260*/  IMAD.MOV.U32 R7, RZ, RZ, R13 ;  /* 0x000000ffff077224 */ /* 0x002fe200078e000d */
[----:B0-----:R-:W3:Y:S01]  /*2b270*/  LDL.LU.64 R20, [R1+0x66e8] ;  /* 0x0066e80001147983 */ /* 0x001ee20000300a00 */
[----:B------:R-:W3:Y:S02]  /*2b280*/  LDL.LU.64 R12, [R1+0x6c0] ;  /* 0x0006c000010c7983 */ /* 0x000ee40000300a00 */
[----:B------:R-:W3:Y:S02]  /*2b290*/  LDL.LU.64 R14, [R1+0x6c8] ;  /* 0x0006c800010e7983 */ /* 0x000ee40000300a00 */
[----:B------:R-:W-:Y:S01]  /*2b2a0*/  STL [R1+0x66d8], R26 ;  /* 0x0066d81a01007387 */ /* 0x000fe20000100800 */
[----:B--2---:R0:W-:Y:S04]  /*2b2b0*/  STL.64 [R1+0x66d0], R24 ;  /* 0x0066d01801007387 */ /* 0x0041e80000100a00 */
[----:B0-----:R-:W2:Y:S01]  /*2b2c0*/  LDL.LU.64 R24, [R1+0x6b0] ;  /* 0x0006b00001187983 */ /* 0x001ea20000300a00 */
[----:B------:R-:W2:Y:S02]  /*2b2d0*/  LDL.LU.64 R26, [R1+0x6b8] ;  /* 0x0006b800011a7983 */ /* 0x000ea40000300a00 */
[----:B------:R-:W-:Y:S01]  /*2b2e0*/  STL [R1+0x6680], R7 ;  /* 0x0066800701007387 */ /* 0x000fe20000100800 */
[----:B----4-:R0:W-:Y:S04]  /*2b2f0*/  STL.64 [R1+0x6678], R4 ;  /* 0x0066780401007387 */ /* 0x0101e80000100a00 */
[----:B0-----:R-:W3:Y:S01]  /*2b300*/  LDL.LU.64 R4, [R1+0x6d0] ;  /* 0x0006d00001047983 */ /* 0x001ee20000300a00 */
[----:B------:R-:W3:Y:S02]  /*2b310*/  LDL.LU.64 R6, [R1+0x6d8] ;  /* 0x0006d80001067983 */ /* 0x000ee40000300a00 */
[C---:B---3--:R-:W-:Y:S01]  /*2b320*/  HMMA.16816.F32.BF16 R4, R16.reuse, R20, R4 ;  /* 0x000000141004723c */ /* 0x048fe20000041804 */
[----:B------:R-:W3:Y:S01]  /*2b330*/  LDL.LU.64 R20, [R1+0x6a0] ;  /* 0x0006a00001147983 */ /* 0x000ee20000300a00 */
[----:B------:R-:W3:Y:S11]  /*2b340*/  LDL.LU.64 R22, [R1+0x6a8] ;  /* 0x0006a80001167983 */ /* 0x000ef60000300a00 */
[----:B------:R-:W-:Y:S10]  /*2b350*/  @!UPT UIADD3 URZ, URZ, URZ, URZ ;  /* 0x0000003f3f3ff290 */ /* 0x000ff4000fffe03f */
[----:B------:R0:W-:Y:S01]  /*2b360*/  STL.64 [R1+0xca0], R4 ;  /* 0x000ca00401007387 */ /* 0x0001e20000100a00 */
[----:B------:R1:W-:Y:S03]  /*2b370*/  STL.64 [R1+0xca8], R6 ;  /* 0x000ca80601007387 */ /* 0x0003e60000100a00 */
[----:B0-----:R-:W4:Y:S01]  /*2b380*/  LDL.LU.64 R4, [R1+0x670] ;  /* 0x0006700001047983 */ /* 0x001f220000300a00 */
[----:B-1----:R-:W2:Y:S03]  /*2b390*/  LDL.LU.64 R6, [R1+0x678] ;  /* 0x0006780001067983 */ /* 0x002ea60000300a00 */
[----:B--2---:R-:W-:Y:S01]  /*2b3a0*/  STL.64 [R1+0x6698], R6 ;  /* 0x0066980601007387 */ /* 0x004fe20000100a00 */
[----:B----4-:R0:W-:Y:S03]  /*2b3b0*/  STL.64 [R1+0x6690], R4 ;  /* 0x0066900401007387 */ /* 0x0101e60000100a00 */
[----:B0-----:R-:W2:Y:S01]  /*2b3c0*/  LDL.LU.64 R4, [R1+0x680] ;  /* 0x0006800001047983 */ /* 0x001ea20000300a00 */
[----:B------:R-:W4:Y:S01]  /*2b3d0*/  LDL.LU.64 R6, [R1+0x688] ;  /* 0x0006880001067983 */ /* 0x000f220000300a00 */
[C---:B------:R-:W-:Y:S02]  /*2b3e0*/  HMMA.16816.F32.BF16 R8, R16.reuse, R8, R12 ;  /* 0x000000081008723c */ /* 0x040fe4000004180c */
[----:B----4-:R-:W-:Y:S01]  /*2b3f0*/  STL.64 [R1+0x66b0], R6 ;  /* 0x0066b00601007387 */ /* 0x010fe20000100a00 */
[----:B--2---:R0:W-:Y:S03]  /*2b400*/  STL.64 [R1+0x66a8], R4 ;  /* 0x0066a80401007387 */ /* 0x0041e60000100a00 */
[----:B0-----:R-:W2:Y:S01]  /*2b410*/  LDL.LU.64 R4, [R1+0x690] ;  /* 0x0006900001047983 */ /* 0x001ea20000300a00 */
[----:B------:R-:W2:Y:S02]  /*2b420*/  LDL.LU.64 R6, [R1+0x698] ;  /* 0x0006980001067983 */ /* 0x000ea40000300a00 */
[----:B------:R-:W4:Y:S11]  /*2b430*/  LDL.LU.64 R12, [R1+0x66e0] ;  /* 0x0066e000010c7983 */ /* 0x000f360000300a00 */
[----:B------:R-:W-:Y:S03]  /*2b440*/  @!UPT UIADD3 URZ, URZ, URZ, URZ ;  /* 0x0000003f3f3ff290 */ /* 0x000fe6000fffe03f */
[----:B------:R0:W-:Y:S01]  /*2b450*/  STL.64 [R1+0xc90], R8 ;  /* 0x000c900801007387 */ /* 0x0001e20000100a00 */
[----:B------:R1:W-:Y:S04]  /*2b460*/  STL.64 [R1+0xc98], R10 ;  /* 0x000c980a01007387 */ /* 0x0003e80000100a00 */
[----:B0-----:R-:W2:Y:S01]  /*2b470*/  LDL.LU.64 R8, [R1+0x660] ;  /* 0x0006600001087983 */ /* 0x001ea20000300a00 */
[----:B-1----:R-:W2:Y:S01]  /*2b480*/  LDL.LU.64 R10, [R1+0x668] ;  /* 0x00066800010a7983 */ /* 0x002ea20000300a00 */
[C---:B----4-:R-:W-:Y:S11]  /*2b490*/  HMMA.16816.F32.BF16 R24, R16.reuse, R12, R24 ;  /* 0x0000000c1018723c */ /* 0x050ff60000041818 */
[----:B------:R-:W-:Y:S11]  /*2b4a0*/  @!UPT UIADD3 URZ, URZ, URZ, URZ ;  /* 0x0000003f3f3ff290 */ /* 0x000ff6000fffe03f */
[----:B------:R-:W-:Y:S01]  /*2b4b0*/  @!UPT UIADD3 URZ, URZ, URZ, URZ ;  /* 0x0000003f3f3ff290 */ /* 0x000fe2000fffe03f */
[----:B------:R-:W-:Y:S01]  /*2b4c0*/  STL.64 [R1+0xc80], R24 ;  /* 0x000c801801007387 */ /* 0x000fe20000100a00 */
[----:B------:R0:W-:Y:S03]  /*2b4d0*/  STL.64 [R1+0xc88], R26 ;  /* 0x000c881a01007387 */ /* 0x0001e60000100a00 */
[----:B0-----:R-:W4:Y:S01]  /*2b4e0*/  LDL.LU R26, [R1+0x66d8] ;  /* 0x0066d800011a7983 */ /* 0x001f220000300800 */
[----:B------:R-:W3:Y:S02]  /*2b4f0*/  LDL.LU.64 R24, [R1+0x66d0] ;  /* 0x0066d00001187983 */ /* 0x000ee40000300a00 */
[----:B------:R-:W-:Y:S02]  /*2b500*/  IMAD.MOV.U32 R27, RZ, RZ, R12 ;  /* 0x000000ffff1b7224 */ /* 0x000fe400078e000c */
[----:B------:R-:W-:Y:S02]  /*2b510*/  IMAD.MOV.U32 R3, RZ, RZ, R13 ;  /* 0x000000ffff037224 */ /* 0x000fe400078e000d */
[----:B------:R-:W2:Y:S01]  /*2b520*/  LDL.LU.64 R12, [R1+0x66c8] ;  /* 0x0066c800010c7983 */ /* 0x000ea20000300a00 */
[----:B---3--:R-:W-:Y:S03]  /*2b530*/  HMMA.16816.F32.BF16 R16, R16, R24, R20 ;  /* 0x000000181010723c */ /* 0x008fe60000041814 */
[----:B------:R-:W3:Y:S01]  /*2b540*/  LDL.LU.64 R22, [R1+0x66c0] ;  /* 0x0066c00001167983 */ /* 0x000ee20000300a00 */
[----:B------:R-:W3:Y:S11]  /*2b550*/  LDL.LU.64 R20, [R1+0x66b8] ;  /* 0x0066b80001147983 */ /* 0x000ef60000300a00 */
[----:B------:R-:W-:Y:S08]  /*2b560*/  @!UPT UIADD3 URZ, URZ, URZ, URZ ;  /* 0x0000003f3f3ff290 */ /* 0x000ff0000fffe03f */
[----:B------:R0:W-:Y:S01]  /*2b570*/  STL.64 [R1+0xc70], R16 ;  /* 0x000c701001007387 */ /* 0x0001e20000100a00 */
[----:B------:R1:W-:Y:S03]  /*2b580*/  STL.64 [R1+0xc78], R18 ;  /* 0x000c781201007387 */ /* 0x0003e60000100a00 */
[----:B0-----:R-:W4:Y:S01]  /*2b590*/  LDL.LU.64 R16, [R1+0x640] ;  /* 0x0006400001107983 */ /* 0x001f220000300a00 */
[----:B-1----:R-:W4:Y:S02]  /*2b5a0*/  LDL.LU.64 R18, [R1+0x648] ;  /* 0x0006480001127983 */ /* 0x002f240000300a00 */
[----:B------:R2:W-:Y:S02]  /*2b5b0*/  STL.64 [R1+0x65e0], R24 ;  /* 0x0065e01801007387 */ /* 0x0005e40000100a00 */
[----:B--2---:R-:W-:Y:S02]  /*2b5c0*/  IMAD.MOV.U32 R25, RZ, RZ, R12 ;  /* 0x000000ffff197224 */ /* 0x004fe400078e000c */
[----:B------:R-:W-:Y:S01]  /*2b5d0*/  IMAD.MOV.U32 R24, RZ, RZ, R13 ;  /* 0x000000ffff187224 */ /* 0x000fe200078e000d */
[C---:B---3--:R-:W-:Y:S11]  /*2b5e0*/  HMMA.16816.F32.BF16 R4, R20.reuse, R12, R4 ;  /* 0x0000000c1404723c */ /* 0x048ff60000041804 */
[----:B------:R-:W-:Y:S11]  /*2b5f0*/  @!UPT UIADD3 URZ, URZ, URZ, URZ ;  /* 0x0000003f3f3ff290 */ /* 0x000ff6000fffe03f */
[----:B------:R-:W-:Y:S01]  /*2b600*/  @!UPT UIADD3 URZ, URZ, URZ, URZ ;  /* 0x0000003f3f3ff290 */ /* 0x000fe2000fffe03f */
[----:B------:R-:W-:Y:S01]  /*2b610*/  STL.64 [R1+0xc60], R4 ;  /* 0x000c600401007387 */ /* 0x000fe20000100a00 */
[----:B------:R0:W-:Y:S03]  /*2b620*/  STL.64 [R1+0xc68], R6 ;  /* 0x000c680601007387 */ /* 0x0001e60000100a00 */
[----:B0-----:R-:W2:Y:S01]  /*2b630*/  LDL.LU.64 R6, [R1+0x66b0] ;  /* 0x0066b00001067983 */ /* 0x001ea20000300a00 */
[----:B------:R-:W2:Y:S02]  /*2b640*/  LDL.LU.64 R4, [R1+0x66a8] ;  /* 0x0066a80001047983 */ /* 0x000ea40000300a00 */
[----:B------:R-:W2:Y:S02]  /*2b650*/  LDL.LU.64 R12, [R1+0x66a0] ;  /* 0x0066a000010c7983 */ /* 0x000ea40000300a00 */
        /* <DEDUP_REMOVED lines=10> */
[----:B------:R-:W-:Y:S11]  /*2b700*/  IMAD.MOV.U32 R28, RZ, RZ, R12 ;  /* 0x000000ffff1c7224 */ /* 0x000ff600078e000c */
[----:B------:R-:W-:Y:S11]  /*2b710*/  @!UPT UIADD3 URZ, URZ, URZ, URZ ;  /* 0x0000003f3f3ff290 */ /* 0x000ff6000fffe03f */
[----:B------:R-:W-:Y:S01]  /*2b720*/  STL.64 [R1+0xc40], R4 ;  /* 0x000c400401007387 */ /* 0x000fe20000100a00 */
[----:B------:R0:W-:Y:S03]  /*2b730*/  STL.64 [R1+0xc48], R6 ;  /* 0x000c480601007387 */ /* 0x0001e60000100a00 */
[----:B0-----:R-:W2:Y:S01]  /*2b740*/  LDL.LU R7, [R1+0x6680] ;  /* 0x0066800001077983 */ /* 0x001ea20000300800 */
[----:B------:R-:W4:Y:S02]  /*2b750*/  LDL.LU.64 R4, [R1+0x6678] ;  /* 0x0066780001047983 */ /* 0x000f240000300a00 */
[----:B------:R-:W-:Y:S02]  /*2b760*/  IMAD.MOV.U32 R6, RZ, RZ, R13 ;  /* 0x000000ffff067224 */ /* 0x000fe400078e000d */
[----:B------:R-:W3:Y:S01]  /*2b770*/  LDL.LU.64 R14, [R1+0x6670] ;  /* 0x00667000010e7983 */ /* 0x000ee20000300a00 */
        /* <DEDUP_REMOVED lines=8> */
[----:B---3--:R-:W-:Y:S02]  /*2b800*/  STL.64 [R1+0x6580], R14 ;  /* 0x0065800e01007387 */ /* 0x008fe40000100a00 */
[----:B------:R0:W-:Y:S02]  /*2b810*/  STL.64 [R1+0x6578], R12 ;  /* 0x0065780c01007387 */ /* 0x0001e40000100a00 */
[----:B0-----:R-:W2:Y:S01]  /*2b820*/  LDL.LU.64 R12, [R1+0x650] ;  /* 0x00065000010c7983 */ /* 0x001ea20000300a00 */
[----:B------:R-:W2:Y:S02]  /*2b830*/  LDL.LU.64 R14, [R1+0x658] ;  /* 0x00065800010e7983 */ /* 0x000ea40000300a00 */
[C---:B--2---:R-:W-:Y:S01]  /*2b840*/  HMMA.16816.F32.BF16 R12, R20.reuse, R8, R12 ;  /* 0x00000008140c723c */ /* 0x044fe2000004180c */
[----:B------:R-:W-:Y:S01]  /*2b850*/  STL.64 [R1+0x6570], R10 ;  /* 0x0065700a01007387 */ /* 0x000fe20000100a00 */
[----:B------:R0:W-:Y:S11]  /*2b860*/  STL.64 [R1+0x6568], R8 ;  /* 0x0065680801007387 */ /* 0x0001f60000100a00 */
[----:B------:R-:W-:Y:S10]  /*2b870*/  @!UPT UIADD3 URZ, URZ, URZ, URZ ;  /* 0x0000003f3f3ff290 */ /* 0x000ff4000fffe03f */
[----:B------:R-:W-:Y:S01]  /*2b880*/  STL.64 [R1+0xc20], R12 ;  /* 0x000c200c01007387 */ /* 0x000fe20000100a00 */
[----:B------:R4:W-:Y:S02]  /*2b890*/  STL.64 [R1+0xc28], R14 ;  /* 0x000c280e01007387 */ /* 0x0009e40000100a00 */
[----:B0-----:R-:W2:Y:S01]  /*2b8a0*/  LDL.64 R8, [R1+0x150] ;  /* 0x0001500001087983 */ /* 0x001ea20000100a00 */
[----:B----4-:R-:W-:Y:S01]  /*2b8b0*/  HMMA.16816.F32.BF16 R12, R20, R4, R16 ;  /* 0x00000004140c723c */ /* 0x010fe20000041810 */
[----:B------:R-:W0:Y:S04]  /*2b8c0*/  LDSM.16.MT88.4 R16, [R29+0x300] ;  /* 0x000300001d10783b */ /* 0x000e280000004200 */
[----:B------:R-:W-:Y:S01]  /*2b8d0*/  STL [R1+0x6650], R7 ;  /* 0x0066500701007387 */ /* 0x000fe20000100800 */
[----:B------:R1:W-:Y:S11]  /*2b8e0*/  STL.64 [R1+0x6648], R4 ;  /* 0x0066480401007387 */ /* 0x0003f60000100a00 */
[----:B------:R-:W-:Y:S06]  /*2b8f0*/  @!UPT UIADD3 URZ, URZ, URZ, URZ ;  /* 0x0000003f3f3ff290 */ /* 0x000fec000fffe03f */
[----:B------:R-:W-:Y:S01]  /*2b900*/  STL.64 [R1+0xc10], R12 ;  /* 0x000c100c01007387 */ /* 0x000fe20000100a00 */
[----:B------:R-:W-:Y:S02]  /*2b910*/  STL.64 [R1+0xc18], R14 ;  /* 0x000c180e01007387 */ /* 0x000fe40000100a00 */
[----:B-1----:R-:W3:Y:S02]  /*2b920*/  LDL R4, [R1+0x30] ;  /* 0x0000300001047983 */ /* 0x002ee40000100800 */
[----:B------:R-:W3:Y:S01]  /*2b930*/  LDL R5, [R1+0x34] ;  /* 0x0000340001057983 */ /* 0x000ee20000100800 */
[----:B------:R-:W-:Y:S04]  /*2b940*/  STL [R1+0x6564], R29 ;  /* 0x0065641d01007387 */ /* 0x000fe80000100800 */
[----:B0-----:R-:W-:Y:S01]  /*2b950*/  STL.64 [R1+0x64b8], R18 ;  /* 0x0064b81201007387 */ /* 0x001fe20000100a00 */
[----:B------:R0:W-:Y:S03]  /*2b960*/  STL.64 [R1+0x64b0], R16 ;  /* 0x0064b01001007387 */ /* 0x0001e60000100a00 */
[----:B0-----:R-:W4:Y:S04]  /*2b970*/  LDL R16, [R1+0x120] ;  /* 0x0001200001107983 */ /* 0x001f280000100800 */
[----:B------:R-:W4:Y:S01]  /*2b980*/  LDL R17, [R1+0x124] ;  /* 0x0001240001117983 */ /* 0x000f220000100800 */
[----:B------:R-:W-:-:S02]  /*2b990*/  IMAD.MOV.U32 R12, RZ, RZ, R28 ;  /* 0x000000ffff0c7224 */ /* 0x000fc400078e001c */
[----:B------:R-:W-:Y:S01]  /*2b9a0*/  IMAD.MOV.U32 R13, RZ, RZ, R6 ;  /* 0x000000ffff0d7224 */ /* 0x000fe200078e0006 */
[----:B----4-:R0:W-:Y:S04]  /*2b9b0*/  STL.64 [R1+0x6640], R16 ;  /* 0x0066401001007387 */ /* 0x0101e80000100a00 */
[----:B0-----:R-:W4:Y:S01]  /*2b9c0*/  LDL.64 R16, [R1+0x140] ;  /* 0x0001400001107983 */ /* 0x001f220000100a00 */
[----:B------:R0:W-:Y:S03]  /*2b9d0*/  STL.64 [R1+0x6598], R12 ;  /* 0x0065980c01007387 */ /* 0x0001e60000100a00 */
[----:B0-----:R-:W3:Y:S01]  /*2b9e0*/  LDL.LU.64 R12, [R1+0x630] ;  /* 0x00063000010c7983 */ /* 0x001ee20000300a00 */
[----:B------:R-:W3:Y:S02]  /*2b9f0*/  LDL.LU.64 R14, [R1+0x638] ;  /* 0x00063800010e7983 */ /* 0x000ee40000300a00 */
[----:B---3--:R-:W-:Y:S07]  /*2ba00*/  HMMA.16816.F32.BF16 R4, R20, R4, R12 ;  /* 0x000000041404723c */ /* 0x008fee000004180c */
[----:B------:R-:W-:-:S02]  /*2ba10*/  IMAD.MOV.U32 R12, RZ, RZ, R2 ;  /* 0x000000ffff0c7224 */ /* 0x000fc400078e0002 */
[----:B------:R-:W-:Y:S11]  /*2ba20*/  IMAD.MOV.U32 R13, RZ, RZ, R0 ;  /* 0x000000ffff0d7224 */ /* 0x000ff600078e0000 */
[----:B------:R-:W-:Y:S03]  /*2ba30*/  @!UPT UIADD3 URZ, URZ, URZ, URZ ;  /* 0x0000003f3f3ff290 */ /* 0x000fe6000fffe03f */
[----:B------:R0:W-:Y:S01]  /*2ba40*/  STL.64 [R1+0xc00], R4 ;  /* 0x000c000401007387 */ /* 0x0001e20000100a00 */
[----:B------:R1:W-:Y:S03]  /*2ba50*/  STL.64 [R1+0xc08], R6 ;  /* 0x000c080601007387 */ /* 0x0003e60000100a00 */
[----:B0-----:R-:W4:Y:S01]  /*2ba60*/  LDL.LU.64 R4, [R1+0x610] ;  /* 0x0006100001047983 */ /* 0x001f220000300a00 */
[----:B-1----:R-:W4:Y:S02]  /*2ba70*/  LDL.LU.64 R6, [R1+0x618] ;  /* 0x0006180001067983 */ /* 0x002f240000300a00 */
[----:B------:R0:W-:Y:S02]  /*2ba80*/  STL.64 [R1+0x65b0], R12 ;  /* 0x0065b00c01007387 */ /* 0x0001e40000100a00 */
[----:B0-----:R-:W3:Y:S01]  /*2ba90*/  LDL.LU.64 R12, [R1+0x620] ;  /* 0x00062000010c7983 */ /* 0x001ee20000300a00 */
[----:B------:R-:W3:Y:S02]  /*2baa0*/  LDL.LU.64 R14, [R1+0x628] ;  /* 0x00062800010e7983 */ /* 0x000ee40000300a00 */
[----:B--2---:R-:W-:-:S02]  /*2bab0*/  IMAD.MOV.U32 R2, RZ, RZ, R8 ;  /* 0x000000ffff027224 */ /* 0x004fc400078e0008 */
[----:B------:R-:W-:Y:S01]  /*2bac0*/  IMAD.MOV.U32 R0, RZ, RZ, R9 ;  /* 0x000000ffff007224 */ /* 0x000fe200078e0009 */
[----:B---3--:R-:W-:Y:S11]  /*2bad0*/  HMMA.16816.F32.BF16 R12, R20, R8, R12 ;  /* 0x00000008140c723c */ /* 0x008ff6000004180c */
[----:B------:R-:W-:Y:S11]  /*2bae0*/  @!UPT UIADD3 URZ, URZ, URZ, URZ ;  /* 0x0000003f3f3ff290 */ /* 0x000ff6000fffe03f */
[----:B------:R-:W-:Y:S01]  /*2baf0*/  @!UPT UIADD3 URZ, URZ, URZ, URZ ;  /* 0x0000003f3f3ff290 */ /* 0x000fe2000fffe03f */
[----:B------:R0:W-:Y:S01]  /*2bb00*/  STL.64 [R1+0xbf0], R12 ;  /* 0x000bf00c01007387 */ /* 0x0001e20000100a00 */
[----:B------:R-:W-:Y:S02]  /*2bb10*/  STL.64 [R1+0xbf8], R14 ;  /* 0x000bf80e01007387 */ /* 0x000fe40000100a00 */
[----:B------:R-:W2:Y:S02]  /*2bb20*/  LDL.LU.64 R8, [R1+0x500] ;  /* 0x0005000001087983 */ /* 0x000ea40000300a00 */
[----:B------:R-:W2:Y:S02]  /*2bb30*/  LDL.LU.64 R10, [R1+0x508] ;  /* 0x00050800010a7983 */ /* 0x000ea40000300a00 */
[----:B0-----:R-:W-:Y:S02]  /*2bb40*/  IMAD.MOV.U32 R12, RZ, RZ, R25 ;  /* 0x000000ffff0c7224 */ /* 0x001fe400078e0019 */
[----:B------:R-:W-:Y:S02]  /*2bb50*/  IMAD.MOV.U32 R13, RZ, RZ, R24 ;  /* 0x000000ffff0d7224 */ /* 0x000fe400078e0018 */
[----:B------:R-:W-:-:S02]  /*2bb60*/  IMAD.MOV.U32 R24, RZ, RZ, R27 ;  /* 0x000000ffff187224 */ /* 0x000fc400078e001b */
[----:B------:R-:W-:-:S05]  /*2bb70*/  IMAD.MOV.U32 R25, RZ, RZ, R3 ;  /* 0x000000ffff197224 */ /* 0x000fca00078e0003 */
[----:B------:R0:W-:Y:S04]  /*2bb80*/  STL.64 [R1+0x65f8], R24 ;  /* 0x0065f81801007387 */ /* 0x0001e80000100a00 */
[----:B0-----:R-:W3:Y:S01]  /*2bb90*/  LDL.64 R24, [R1+0xf0] ;  /* 0x0000f00001187983 */ /* 0x001ee20000100a00 */
[C---:B----4-:R-:W-:Y:S01]  /*2bba0*/  HMMA.16816.F32.BF16 R4, R20.reuse, R16, R4 ;  /* 0x000000101404723c */ /* 0x050fe20000041804 */
[----:B------:R-:W-:Y:S02]  /*2bbb0*/  IMAD.MOV.U32 R3, RZ, RZ, R17 ;  /* 0x000000ffff037224 */ /* 0x000fe400078e0011 */
[----:B---3--:R-:W-:Y:S01]  /*2bbc0*/  STL.64 [R1+0x6610], R24 ;  /* 0x0066101801007387 */ /* 0x008fe20000100a00 */
[----:B------:R0:W-:Y:S03]  /*2bbd0*/  STL.64 [R1+0x65d8], R12 ;  /* 0x0065d80c01007387 */ /* 0x0001e60000100a00 */
[----:B0-----:R-:W3:Y:S01]  /*2bbe0*/  LDL.64 R12, [R1+0x130] ;  /* 0x00013000010c7983 */ /* 0x001ee20000100a00 */
[----:B------:R-:W-:Y:S11]  /*2bbf0*/  STL [R1+0x6560], R2 ;  /* 0x0065600201007387 */ /* 0x000ff60000100800 */
[----:B------:R-:W-:Y:S04]  /*2bc00*/  @!UPT UIADD3 URZ, URZ, URZ, URZ ;  /* 0x0000003f3f3ff290 */ /* 0x000fe8000fffe03f */
[----:B------:R-:W-:Y:S02]  /*2bc10*/  STL.64 [R1+0xbe0], R4 ;  /* 0x000be00401007387 */ /* 0x000fe40000100a00 */
[----:B------:R0:W-:Y:S02]  /*2bc20*/  STL.64 [R1+0xbe8], R6 ;  /* 0x000be80601007387 */ /* 0x0001e40000100a00 */
[----:B0-----:R-:W4:Y:S01]  /*2bc30*/  LDL.LU R7, [R1+0x6650] ;  /* 0x0066500001077983 */ /* 0x001f220000300800 */
[----:B------:R-:W2:Y:S02]  /*2bc40*/  LDL.LU.64 R4, [R1+0x6648] ;  /* 0x0066480001047983 */ /* 0x000ea40000300a00 */
[----:B------:R-:W-:Y:S02]  /*2bc50*/  IMAD.MOV.U32 R6, RZ, RZ, R16 ;  /* 0x000000ffff067224 */ /* 0x000fe400078e0010 */
[----:B------:R-:W2:Y:S01]  /*2bc60*/  LDL.LU.64 R16, [R1+0x6640] ;  /* 0x0066400001107983 */ /* 0x000ea20000300a00 */
[----:B------:R-:W2:Y:S03]  /*2bc70*/  LDL.64 R24, [R1+0x100] ;  /* 0x0001000001187983 */ /* 0x000ea60000100a00 */
[----:B--2---:R4:W-:Y:S01]  /*2bc80*/  STL.64 [R1+0x6628], R24 ;  /* 0x0066281801007387 */ /* 0x0049e20000100a00 */
[----:B------:R-:W-:Y:S02]  /*2bc90*/  STL [R1+0x65f0], R6 ;  /* 0x0065f00601007387 */ /* 0x000fe40000100800 */
[----:B------:R0:W-:Y:S02]  /*2bca0*/  STL.64 [R1+0x65e8], R4 ;  /* 0x0065e80401007387 */ /* 0x0001e40000100a00 */
[----:B----4-:R-:W-:Y:S01]  /*2bcb0*/  IMAD.MOV.U32 R25, RZ, RZ, R7 ;  /* 0x000000ffff197224 */ /* 0x010fe200078e0007 */
[----:B0-----:R-:W3:Y:S01]  /*2bcc0*/  LDL.LU.64 R4, [R1+0x510] ;  /* 0x0005100001047983 */ /* 0x001ee20000300a00 */
[----:B------:R-:W3:Y:S02]  /*2bcd0*/  LDL.LU.64 R6, [R1+0x518] ;  /* 0x0005180001067983 */ /* 0x000ee40000300a00 */
[C---:B---3--:R-:W-:Y:S11]  /*2bce0*/  HMMA.16816.F32.BF16 R4, R20.reuse, R12, R4 ;  /* 0x0000000c1404723c */ /* 0x048ff60000041804 */
[----:B------:R-:W-:Y:S11]  /*2bcf0*/  @!UPT UIADD3 URZ, URZ, URZ, URZ ;  /* 0x0000003f3f3ff290 */ /* 0x000ff6000fffe03f */
[----:B------:R-:W-:Y:S01]  /*2bd00*/  @!UPT UIADD3 URZ, URZ, URZ, URZ ;  /* 0x0000003f3f3ff290 */ /* 0x000fe2000fffe03f */
[----:B------:R0:W-:Y:S01]  /*2bd10*/  STL.64 [R1+0xbd0], R4 ;  /* 0x000bd00401007387 */ /* 0x0001e20000100a00 */
[----:B------:R1:W-:Y:S03]  /*2bd20*/  STL.64 [R1+0xbd8], R6 ;  /* 0x000bd80601007387 */ /* 0x0003e60000100a00 */
[----:B0-----:R-:W2:Y:S01]  /*2bd30*/  LDL.LU.64 R4, [R1+0x4c0] ;  /* 0x0004c00001047983 */ /* 0x001ea20000300a00 */
[----:B-1----:R-:W3:Y:S01]  /*2bd40*/  LDL.LU.64 R6, [R1+0x4c8] ;  /* 0x0004c80001067983 */ /* 0x002ee20000300a00 */
[----:B------:R-:W-:Y:S11]  /*2bd50*/  HMMA.16816.F32.BF16 R8, R20, R16, R8 ;  /* 0x000000101408723c */ /* 0x000ff60000041808 */
[----:B------:R-:W-:Y:S11]  /*2bd60*/  @!UPT UIADD3 URZ, URZ, URZ, URZ ;  /* 0x0000003f3f3ff290 */ /* 0x000ff6000fffe03f */
[----:B------:R-:W-:Y:S01]  /*2bd70*/  @!UPT UIADD3 URZ, URZ, URZ, URZ ;  /* 0x0000003f3f3ff290 */ /* 0x000fe2000fffe03f */
[----:B------:R-:W-:Y:S01]  /*2bd80*/  STL.64 [R1+0xbc0], R8 ;  /* 0x000bc00801007387 */ /* 0x000fe20000100a00 */
[----:B------:R-:W-:Y:S03]  /*2bd90*/  STL.64 [R1+0xbc8], R10 ;  /* 0x000bc80a01007387 */ /* 0x000fe60000100a00 */
[----:B---3--:R-:W-:Y:S01]  /*2bda0*/  STL.64 [R1+0x6608], R6 ;  /* 0x0066080601007387 */ /* 0x008fe20000100a00 */
[----:B--2---:R0:W-:Y:S03]  /*2bdb0*/  STL.64 [R1+0x6600], R4 ;  /* 0x0066000401007387 */ /* 0x0041e60000100a00 */
[----:B0-----:R-:W2:Y:S01]  /*2bdc0*/  LDL.LU.64 R4, [R1+0x4d0] ;  /* 0x0004d00001047983 */ /* 0x001ea20000300a00 */
[----:B------:R-:W3:Y:S03]  /*2bdd0*/  LDL.LU.64 R6, [R1+0x4d8] ;  /* 0x0004d80001067983 */ /* 0x000ee60000300a00 */
[----:B---3--:R-:W-:Y:S01]  /*2bde0*/  STL.64 [R1+0x6620], R6 ;  /* 0x0066200601007387 */ /* 0x008fe20000100a00 */
[----:B--2---:R0:W-:Y:S03]  /*2bdf0*/  STL.64 [R1+0x6618], R4 ;  /* 0x0066180401007387 */ /* 0x0041e60000100a00 */
[----:B0-----:R-:W2:Y:S01]  /*2be00*/  LDL.LU.64 R4, [R1+0x4e0] ;  /* 0x0004e00001047983 */ /* 0x001ea20000300a00 */
[----:B------:R-:W3:Y:S02]  /*2be10*/  LDL.LU.64 R6, [R1+0x4e8] ;  /* 0x0004e80001067983 */ /* 0x000ee40000300a00 */
[----:B------:R-:W-:-:S02]  /*2be20*/  IMAD.MOV.U32 R28, RZ, RZ, R12 ;  /* 0x000000ffff1c7224 */ /* 0x000fc400078e000c */
[----:B------:R-:W-:Y:S01]  /*2be30*/  IMAD.MOV.U32 R19, RZ, RZ, R13 ;  /* 0x000000ffff137224 */ /* 0x000fe200078e000d */
[----:B---3--:R-:W-:Y:S01]  /*2be40*/  STL.64 [R1+0x6638], R6 ;  /* 0x0066380601007387 */ /* 0x008fe20000100a00 */
[----:B--2---:R0:W-:Y:S03]  /*2be50*/  STL.64 [R1+0x6630], R4 ;  /* 0x0066300401007387 */ /* 0x0041e60000100a00 */
[----:B0-----:R-:W2:Y:S01]  /*2be60*/  LDL.LU.64 R4, [R1+0x4f0] ;  /* 0x0004f00001047983 */ /* 0x001ea20000300a00 */
[----:B------:R-:W2:Y:S02]  /*2be70*/  LDL.LU.64 R6, [R1+0x4f8] ;  /* 0x0004f80001067983 */ /* 0x000ea40000300a00 */
[----:B------:R-:W3:Y:S02]  /*2be80*/  LDL.LU.64 R12, [R1+0x2b0] ;  /* 0x0002b000010c7983 */ /* 0x000ee40000300a00 */
[----:B------:R-:W3:Y:S01]  /*2be90*/  LDL.LU.64 R14, [R1+0x2b8] ;  /* 0x0002b800010e7983 */ /* 0x000ee20000300a00 */
[----:B------:R-:W4:Y:S01]  /*2bea0*/  LDL.LU.64 R8, [R1+0x270] ;  /* 0x0002700001087983 */ /* 0x000f220000300a00 */
[----:B------:R-:W2:Y:S03]  /*2beb0*/  LDL.LU.64 R10, [R1+0x278] ;  /* 0x00027800010a7983 */ /* 0x000ea60000300a00 */
[----:B--2---:R-:W-:Y:S01]  /*2bec0*/  STL.64 [R1+0x6590], R10 ;  /* 0x0065900a01007387 */ /* 0x004fe20000100a00 */
[----:B----4-:R0:W-:Y:S03]  /*2bed0*/  STL.64 [R1+0x6588], R8 ;  /* 0x0065880801007387 */ /* 0x0101e60000100a00 */
[----:B0-----:R-:W2:Y:S01]  /*2bee0*/  LDL.LU.64 R8, [R1+0x280] ;  /* 0x0002800001087983 */ /* 0x001ea20000300a00 */
[----:B------:R-:W4:Y:S02]  /*2bef0*/  LDL.LU.64 R10, [R1+0x288] ;  /* 0x00028800010a7983 */ /* 0x000f240000300a00 */
[----:B------:R-:W-:-:S07]  /*2bf00*/  IMAD.MOV.U32 R24, RZ, RZ, R26 ;  /* 0x000000ffff187224 */ /* 0x000fce00078e001a */
[C---:B------:R-:W-:Y:S01]  /*2bf10*/  HMMA.16816.F32.BF16 R24, R20.reuse, R24, R4 ;  /* 0x000000181418723c */ /* 0x040fe20000041804 */
[----:B----4-:R-:W-:Y:S01]  /*2bf20*/  STL.64 [R1+0x65a8], R10 ;  /* 0x0065a80a01007387 */ /* 0x010fe20000100a00 */
[----:B--2---:R0:W-:Y:S03]  /*2bf30*/  STL.64 [R1+0x65a0], R8 ;  /* 0x0065a00801007387 */ /* 0x0041e60000100a00 */
[----:B0-----:R-:W2:Y:S01]  /*2bf40*/  LDL.LU.64 R8, [R1+0x290] ;  /* 0x0002900001087983 */ /* 0x001ea20000300a00 */
[----:B------:R-:W4:Y:S03]  /*2bf50*/  LDL.LU.64 R10, [R1+0x298] ;  /* 0x00029800010a7983 */ /* 0x000f260000300a00 */
[----:B----4-:R-:W-:Y:S01]  /*2bf60*/  STL.64 [R1+0x65c0], R10 ;  /* 0x0065c00a01007387 */ /* 0x010fe20000100a00 */
[----:B--2---:R0:W-:Y:S03]  /*2bf70*/  STL.64 [R1+0x65b8], R8 ;  /* 0x0065b80801007387 */ /* 0x0041e60000100a00 */
[----:B0-----:R-:W2:Y:S01]  /*2bf80*/  LDL.LU.64 R8, [R1+0x2a0] ;  /* 0x0002a00001087983 */ /* 0x001ea20000300a00 */
[----:B------:R-:W2:Y:S02]  /*2bf90*/  LDL.LU.64 R10, [R1+0x2a8] ;  /* 0x0002a800010a7983 */ /* 0x000ea40000300a00 */
[----:B------:R-:W-:Y:S02]  /*2bfa0*/  STL.64 [R1+0x6508], R16 ;  /* 0x0065081001007387 */ /* 0x000fe40000100a00 */
[----:B------:R-:W4:Y:S01]  /*2bfb0*/  LDL.LU.64 R6, [R1+0x6638] ;  /* 0x0066380001067983 */ /* 0x000f220000300a00 */
[----:B------:R-:W4:Y:S04]  /*2bfc0*/  LDL.LU.64 R4, [R1+0x6630] ;  /* 0x0066300001047983 */ /* 0x000f280000300a00 */
[----:B------:R0:W-:Y:S02]  /*2bfd0*/  STL.64 [R1+0xbb0], R24 ;  /* 0x000bb01801007387 */ /* 0x0001e40000100a00 */
[----:B------:R-:W-:Y:S01]  /*2bfe0*/  STL.64 [R1+0xbb8], R26 ;  /* 0x000bb81a01007387 */ /* 0x000fe20000100a00 */
[----:B0-----:R-:W4:Y:S02]  /*2bff0*/  LDL.LU.64 R24, [R1+0x6628] ;  /* 0x0066280001187983 */ /* 0x001f240000300a00 */
[----:B----4-:R-:W-:Y:S01]  /*2c000*/  HMMA.16816.F32.BF16 R4, R20, R24, R4 ;  /* 0x000000181404723c */ /* 0x010fe20000041804 */
[----:B------:R-:W-:-:S02]  /*2c010*/  IMAD.MOV.U32 R17, RZ, RZ, R24 ;  /* 0x000000ffff117224 */ /* 0x000fc400078e0018 */
[----:B------:R-:W-:Y:S11]  /*2c020*/  IMAD.MOV.U32 R16, RZ, RZ, R25 ;  /* 0x000000ffff107224 */ /* 0x000ff600078e0019 */
[----:B------:R-:W-:Y:S09]  /*2c030*/  @!UPT UIADD3 URZ, URZ, URZ, URZ ;  /* 0x0000003f3f3ff290 */ /* 0x000ff2000fffe03f */
[----:B------:R-:W-:Y:S01]  /*2c040*/  STL.64 [R1+0xba0], R4 ;  /* 0x000ba00401007387 */ /* 0x000fe20000100a00 */
[----:B------:R0:W-:Y:S03]  /*2c050*/  STL.64 [R1+0xba8], R6 ;  /* 0x000ba80601007387 */ /* 0x0001e60000100a00 */
[----:B0-----:R-:W4:Y:S01]  /*2c060*/  LDL.LU.64 R6, [R1+0x6620] ;  /* 0x0066200001067983 */ /* 0x001f220000300a00 */
[----:B------:R-:W4:Y:S02]  /*2c070*/  LDL.LU.64 R4, [R1+0x6618] ;  /* 0x0066180001047983 */ /* 0x000f240000300a00 */
[----:B------:R-:W4:Y:S02]  /*2c080*/  LDL.LU.64 R24, [R1+0x6610] ;  /* 0x0066100001187983 */ /* 0x000f240000300a00 */
        /* <DEDUP_REMOVED lines=9> */
[C---:B----4-:R-:W-:Y:S01]  /*2c120*/  HMMA.16816.F32.BF16 R24, R20.reuse, R24, R4 ;  /* 0x000000181418723c */ /* 0x050fe20000041804 */
[----:B------:R-:W4:Y:S01]  /*2c130*/  LDL.LU R6, [R1+0x65f0] ;  /* 0x0065f00001067983 */ /* 0x000f220000300800 */
[----:B------:R-:W2:Y:S11]  /*2c140*/  LDL.LU.64 R4, [R1+0x65e8] ;  /* 0x0065e80001047983 */ /* 0x000eb60000300a00 */
[----:B------:R-:W-:Y:S10]  /*2c150*/  @!UPT UIADD3 URZ, URZ, URZ, URZ ;  /* 0x0000003f3f3ff290 */ /* 0x000ff4000fffe03f */
[----:B------:R0:W-:Y:S01]  /*2c160*/  STL.64 [R1+0xb80], R24 ;  /* 0x000b801801007387 */ /* 0x0001e20000100a00 */
[----:B------:R1:W-:Y:S03]  /*2c170*/  STL.64 [R1+0xb88], R26 ;  /* 0x000b881a01007387 */ /* 0x0003e60000100a00 */
[----:B0-----:R-:W3:Y:S02]  /*2c180*/  LDL.LU.64 R24, [R1+0x65e0] ;  /* 0x0065e00001187983 */ /* 0x001ee40000300a00 */
[----:B---3--:R-:W-:Y:S02]  /*2c190*/  HMMA.16816.F32.BF16 R20, R20, R24, R12 ;  /* 0x000000181414723c */ /* 0x008fe4000004180c */
[----:B------:R-:W2:Y:S01]  /*2c1a0*/  LDL.LU.64 R12, [R1+0x65d8] ;  /* 0x0065d800010c7983 */ /* 0x000ea20000300a00 */
[----:B------:R-:W-:Y:S02]  /*2c1b0*/  IMAD.MOV.U32 R18, RZ, RZ, R24 ;  /* 0x000000ffff127224 */ /* 0x000fe400078e0018 */
[----:B------:R-:W-:Y:S11]  /*2c1c0*/  IMAD.MOV.U32 R7, RZ, RZ, R25 ;  /* 0x000000ffff077224 */ /* 0x000ff600078e0019 */
[----:B------:R-:W-:Y:S07]  /*2c1d0*/  @!UPT UIADD3 URZ, URZ, URZ, URZ ;  /* 0x0000003f3f3ff290 */ /* 0x000fee000fffe03f */
[----:B------:R0:W-:Y:S01]  /*2c1e0*/  STL.64 [R1+0xb70], R20 ;  /* 0x000b701401007387 */ /* 0x0001e20000100a00 */
[----:B------:R3:W-:Y:S02]  /*2c1f0*/  STL.64 [R1+0xb78], R22 ;  /* 0x000b781601007387 */ /* 0x0007e40000100a00 */
[----:B-1----:R-:W2:Y:S02]  /*2c200*/  LDL.LU.64 R26, [R1+0x65d0] ;  /* 0x0065d000011a7983 */ /* 0x002ea40000300a00 */
[----:B------:R-:W2:Y:S01]  /*2c210*/  LDL.LU.64 R24, [R1+0x65c8] ;  /* 0x0065c80001187983 */ /* 0x000ea20000300a00 */
[----:B0-----:R-:W4:Y:S01]  /*2c220*/  LDL.LU.64 R20, [R1+0x250] ;  /* 0x0002500001147983 */ /* 0x001f220000300a00 */
[----:B---3--:R-:W4:Y:S01]  /*2c230*/  LDL.LU.64 R22, [R1+0x258] ;  /* 0x0002580001167983 */ /* 0x008f220000300a00 */
        /* <DEDUP_REMOVED lines=20> */
[----:B0-----:R-:W3:Y:S01]  /*2c380*/  LDL.LU.64 R14, [R1+0x6580] ;  /* 0x00658000010e7983 */ /* 0x001ee20000300a00 */
        /* <DEDUP_REMOVED lines=20> */
[----:B--2---:R-:W-:Y:S11]  /*2c4d0*/  STL.64 [R1+0x64c8], R8 ;  /* 0x0064c80801007387 */ /* 0x004ff60000100a00 */
[----:B------:R-:W-:Y:S11]  /*2c4e0*/  @!UPT UIADD3 URZ, URZ, URZ, URZ ;  /* 0x0000003f3f3ff290 */ /* 0x000ff6000fffe03f */
[----:B------:R-:W-:Y:S02]  /*2c4f0*/  STL.64 [R1+0xb10], R12 ;  /* 0x000b100c01007387 */ /* 0x000fe40000100a00 */
[----:B------:R-:W-:Y:S02]  /*2c500*/  STL.64 [R1+0xb18], R14 ;  /* 0x000b180e01007387 */ /* 0x000fe40000100a00 */
[----:B------:R0:W-:Y:S02]  /*2c510*/  STL.64 [R1+0x6490], R4 ;  /* 0x0064900401007387 */ /* 0x0001e40000100a00 */
[----:B0-----:R-:W-:Y:S02]  /*2c520*/  IMAD.MOV.U32 R4, RZ, RZ, R29 ;  /* 0x000000ffff047224 */ /* 0x001fe400078e001d */
[----:B------:R-:W2:Y:S01]  /*2c530*/  LDL.LU R29, [R1+0x6564] ;  /* 0x00656400011d7983 */ /* 0x000ea20000300800 */
[----:B------:R-:W-:Y:S02]  /*2c540*/  IMAD.MOV.U32 R5, RZ, RZ, R2 ;  /* 0x000000ffff057224 */ /* 0x000fe400078e0002 */
[----:B------:R-:W3:Y:S03]  /*2c550*/  LDL.LU R2, [R1+0x6560] ;  /* 0x0065600001027983 */ /* 0x000ee60000300800 */
[----:B------:R0:W-:Y:S02]  /*2c560*/  STL.64 [R1+0x64d0], R4 ;  /* 0x0064d00401007387 */ /* 0x0001e40000100a00 */
[----:B0-----:R-:W-:-:S02]  /*2c570*/  IMAD.MOV.U32 R4, RZ, RZ, R17 ;  /* 0x000000ffff047224 */ /* 0x001fc400078e0011 */
[----:B------:R-:W-:Y:S02]  /*2c580*/  IMAD.MOV.U32 R5, RZ, RZ, R16 ;  /* 0x000000ffff057224 */ /* 0x000fe400078e0010 */
[----:B------:R-:W-:Y:S02]  /*2c590*/  IMAD.MOV.U32 R16, RZ, RZ, R28 ;  /* 0x000000ffff107224 */ /* 0x000fe400078e001c */
[----:B------:R-:W-:-:S05]  /*2c5a0*/  IMAD.MOV.U32 R17, RZ, RZ, R19 ;  /* 0x000000ffff117224 */ /* 0x000fca00078e0013 */
[----:B------:R-:W-:Y:S01]  /*2c5b0*/  STL.64 [R1+0x6520], R16 ;  /* 0x0065201001007387 */ /* 0x000fe20000100a00 */
[----:B------:R0:W-:Y:S03]  /*2c5c0*/  STL.64 [R1+0x64e8], R4 ;  /* 0x0064e80401007387 */ /* 0x0001e60000100a00 */
[----:B0-----:R-:W4:Y:S01]  /*2c5d0*/  LDL.64 R4, [R1+0x110] ;  /* 0x0001100001047983 */ /* 0x001f220000100a00 */
[----:B------:R-:W-:Y:S02]  /*2c5e0*/  IMAD.MOV.U32 R16, RZ, RZ, R6 ;  /* 0x000000ffff107224 */ /* 0x000fe400078e0006 */
[----:B------:R-:W-:Y:S01]  /*2c5f0*/  IMAD.MOV.U32 R17, RZ, RZ, R3 ;  /* 0x000000ffff117224 */ /* 0x000fe200078e0003 */
[----:B--2---:R-:W0:Y:S04]  /*2c600*/  LDSM.16.MT88.4 R20, [R29+0x380] ;  /* 0x000380001d14783b */ /* 0x004e280000004200 */
[----:B----4-:R-:W-:Y:S01]  /*2c610*/  STL.64 [R1+0x6500], R4 ;  /* 0x0065000401007387 */ /* 0x010fe20000100a00 */
[----:B0-----:R-:W-:Y:S02]  /*2c620*/  STL.64 [R1+0x63d0], R22 ;  /* 0x0063d01601007387 */ /* 0x001fe40000100a00 */
[----:B------:R0:W-:Y:S02]  /*2c630*/  STL.64 [R1+0x63c8], R20 ;  /* 0x0063c81401007387 */ /* 0x0001e40000100a00 */
[----:B------:R1:W-:Y:S02]  /*2c640*/  STL.64 [R1+0x6538], R16 ;  /* 0x0065381001007387 */ /* 0x0003e40000100a00 */
[----:B0-----:R-:W-:Y:S01]  /*2c650*/  IMAD.MOV.U32 R20, RZ, RZ, R18 ;  /* 0x000000ffff147224 */ /* 0x001fe200078e0012 */
[----:B-1----:R-:W2:Y:S01]  /*2c660*/  LDL.LU.64 R16, [R1+0x4a0] ;  /* 0x0004a00001107983 */ /* 0x002ea20000300a00 */
[----:B------:R-:W4:Y:S02]  /*2c670*/  LDL.LU.64 R18, [R1+0x4a8] ;  /* 0x0004a80001127983 */ /* 0x000f240000300a00 */
[----:B------:R-:W-:Y:S01]  /*2c680*/  IMAD.MOV.U32 R21, RZ, RZ, R7 ;  /* 0x000000ffff157224 */ /* 0x000fe200078e0007 */
[----:B----4-:R-:W-:Y:S01]  /*2c690*/  STL.64 [R1+0x6548], R18 ;  /* 0x0065481201007387 */ /* 0x010fe20000100a00 */
[----:B--2---:R0:W-:Y:S03]  /*2c6a0*/  STL.64 [R1+0x6540], R16 ;  /* 0x0065401001007387 */ /* 0x0041e60000100a00 */
[----:B0-----:R-:W2:Y:S01]  /*2c6b0*/  LDL.64 R16, [R1+0x30] ;  /* 0x0000300001107983 */ /* 0x001ea20000100a00 */
[----:B------:R-:W4:Y:S02]  /*2c6c0*/  LDL.LU.64 R4, [R1+0x470] ;  /* 0x0004700001047983 */ /* 0x000f240000300a00 */
[----:B------:R-:W2:Y:S02]  /*2c6d0*/  LDL.LU.64 R6, [R1+0x478] ;  /* 0x0004780001067983 */ /* 0x000ea40000300a00 */
[----:B--2---:R-:W-:Y:S01]  /*2c6e0*/  STL.64 [R1+0x6518], R6 ;  /* 0x0065180601007387 */ /* 0x004fe20000100a00 */
[----:B----4-:R0:W-:Y:S03]  /*2c6f0*/  STL.64 [R1+0x6510], R4 ;  /* 0x0065100401007387 */ /* 0x0101e60000100a00 */
[----:B0-----:R-:W2:Y:S01]  /*2c700*/  LDL.LU.64 R4, [R1+0x480] ;  /* 0x0004800001047983 */ /* 0x001ea20000300a00 */
[----:B------:R-:W4:Y:S03]  /*2c710*/  LDL.LU.64 R6, [R1+0x488] ;  /* 0x0004880001067983 */ /* 0x000f260000300a00 */
        /* <DEDUP_REMOVED lines=17> */
[----:B------:R-:W2:Y:S02]  /*2c830*/  LDL.LU.64 R10, [R1+0x468] ;  /* 0x00046800010a7983 */ /* 0x000ea40000300a00 */
[----:B------:R-:W-:Y:S02]  /*2c840*/  STL.64 [R1+0x64c0], R20 ;  /* 0x0064c01401007387 */ /* 0x000fe40000100a00 */
[----:B------:R-:W4:Y:S01]  /*2c850*/  LDL.64 R12, [R1] ;  /* 0x00000000010c7983 */ /* 0x000f220000100a00 */
[----:B------:R-:W-:Y:S01]  /*2c860*/  HMMA.16816.F32.BF16 R4, R24, R16, R4 ;  /* 0x000000101804723c */ /* 0x000fe20000041804 */
[----:B----4-:R0:W-:Y:S04]  /*2c870*/  STL.64 [R1+0x6488], R12 ;  /* 0x0064880c01007387 */ /* 0x0101e80000100a00 */
[----:B0-----:R-:W4:Y:S01]  /*2c880*/  LDL.64 R12, [R1+0x10] ;  /* 0x00001000010c7983 */ /* 0x001f220000100a00 */
[----:B------:R-:W-:-:S03]  /*2c890*/  IMAD.MOV.U32 R28, RZ, RZ, R17 ;  /* 0x000000ffff1c7224 */ /* 0x000fc600078e0011 */
[----:B----4-:R0:W-:Y:S04]  /*2c8a0*/  STL.64 [R1+0x6498], R12 ;  /* 0x0064980c01007387 */ /* 0x0101e80000100a00 */
[----:B0-----:R-:W4:Y:S01]  /*2c8b0*/  LDL.64 R12, [R1+0x20] ;  /* 0x00002000010c7983 */ /* 0x001f220000100a00 */
[----:B------:R0:W-:Y:S09]  /*2c8c0*/  STL [R1+0x5dd0], R29 ;  /* 0x005dd01d01007387 */ /* 0x0001f20000100800 */
[----:B------:R-:W-:Y:S02]  /*2c8d0*/  STL.64 [R1+0xb00], R4 ;  /* 0x000b000401007387 */ /* 0x000fe40000100a00 */
[----:B------:R1:W-:Y:S02]  /*2c8e0*/  STL.64 [R1+0xb08], R6 ;  /* 0x000b080601007387 */ /* 0x0003e40000100a00 */
[----:B0-----:R-:W-:Y:S01]  /*2c8f0*/  IMAD.MOV.U32 R29, RZ, RZ, R16 ;  /* 0x000000ffff1d7224 */ /* 0x001fe200078e0010 */
[----:B-1----:R-:W2:Y:S01]  /*2c900*/  LDL.LU.64 R6, [R1+0x6558] ;  /* 0x0065580001067983 */ /* 0x002ea20000300a00 */
[----:B------:R-:W2:Y:S02]  /*2c910*/  LDL.LU.64 R4, [R1+0x6550] ;  /* 0x0065500001047983 */ /* 0x000ea40000300a00 */
[----:B------:R-:W2:Y:S02]  /*2c920*/  LDL.LU.64 R18, [R1+0x6548] ;  /* 0x0065480001127983 */ /* 0x000ea40000300a00 */
[----:B------:R-:W2:Y:S02]  /*2c930*/  LDL.LU.64 R16, [R1+0x6540] ;  /* 0x0065400001107983 */ /* 0x000ea40000300a00 */
[----:B---3--:R-:W-:-:S02]  /*2c940*/  IMAD.MOV.U32 R20, RZ, RZ, R2 ;  /* 0x000000ffff147224 */ /* 0x008fc400078e0002 */
[----:B------:R-:W-:Y:S02]  /*2c950*/  IMAD.MOV.U32 R21, RZ, RZ, R0 ;  /* 0x000000ffff157224 */ /* 0x000fe400078e0000 */
[----:B------:R-:W3:Y:S05]  /*2c960*/  LDL R0, [R1+0x1730] ;  /* 0x0017300001007983 */ /* 0x000eea0000100800 */
[C---:B--2---:R-:W-:Y:S01]  /*2c970*/  HMMA.16816.F32.BF16 R20, R24.reuse, R20, R16 ;  /* 0x000000141814723c */ /* 0x044fe20000041810 */
[----:B------:R-:W2:Y:S11]  /*2c980*/  LDL.LU.64 R16, [R1+0x6538] ;  /* 0x0065380001107983 */ /* 0x000eb60000300a00 */
[----:B------:R-:W-:Y:S11]  /*2c990*/  @!UPT UIADD3 URZ, URZ, URZ, URZ ;  /* 0x0000003f3f3ff290 */ /* 0x000ff6000fffe03f */
[----:B------:R0:W-:Y:S01]  /*2c9a0*/  STL.64 [R1+0xaf0], R20 ;  /* 0x000af01401007387 */ /* 0x0001e20000100a00 */
[----:B------:R1:W-:Y:S03]  /*2c9b0*/  STL.64 [R1+0xaf8], R22 ;  /* 0x000af81601007387 */ /* 0x0003e60000100a00 */
[----:B0-----:R-:W3:Y:S01]  /*2c9c0*/  LDL.LU.64 R20, [R1+0x430] ;  /* 0x0004300001147983 */ /* 0x001ee20000300a00 */
[----:B-1----:R-:W3:Y:S01]  /*2c9d0*/  LDL.LU.64 R22, [R1+0x438] ;  /* 0x0004380001167983 */ /* 0x002ee20000300a00 */
        /* <DEDUP_REMOVED lines=15> */
[----:B------:R-:W2:Y:S11]  /*2cad0*/  LDL.LU.64 R4, [R1+0x6500] ;  /* 0x0065000001047983 */ /* 0x000eb60000300a00 */
[----:B------:R-:W-:Y:S10]  /*2cae0*/  @!UPT UIADD3 URZ, URZ, URZ, URZ ;  /* 0x0000003f3f3ff290 */ /* 0x000ff4000fffe03f */
[----:B------:R0:W-:Y:S01]  /*2caf0*/  STL.64 [R1+0xac0], R16 ;  /* 0x000ac01001007387 */ /* 0x0001e20000100a00 */
[----:B------:R1:W-:Y:S03]  /*2cb00*/  STL.64 [R1+0xac8], R18 ;  /* 0x000ac81201007387 */ /* 0x0003e60000100a00 */
[----:B0-----:R-:W3:Y:S01]  /*2cb10*/  LDL.LU.64 R16, [R1+0x240] ;  /* 0x0002400001107983 */ /* 0x001ee20000300a00 */
[----:B-1----:R-:W3:Y:S01]  /*2cb20*/  LDL.LU.64 R18, [R1+0x248] ;  /* 0x0002480001127983 */ /* 0x002ee20000300a00 */
        /* <DEDUP_REMOVED lines=16> */
[C---:B--2---:R-:W-:Y:S02]  /*2cc30*/  HMMA.16816.F32.BF16 R4, R24.reuse, R4, R8 ;  /* 0x000000041804723c */ /* 0x044fe40000041808 */
[----:B------:R-:W3:Y:S11]  /*2cc40*/  LDL.LU.64 R8, [R1+0x64c8] ;  /* 0x0064c80001087983 */ /* 0x000ef60000300a00 */
[----:B------:R-:W-:Y:S10]  /*2cc50*/  @!UPT UIADD3 URZ, URZ, URZ, URZ ;  /* 0x0000003f3f3ff290 */ /* 0x000ff4000fffe03f */
[----:B------:R0:W-:Y:S01]  /*2cc60*/  STL.64 [R1+0xa90], R4 ;  /* 0x000a900401007387 */ /* 0x0001e20000100a00 */
[----:B------:R1:W-:Y:S03]  /*2cc70*/  STL.64 [R1+0xa98], R6 ;  /* 0x000a980601007387 */ /* 0x0003e60000100a00 */
[----:B0-----:R-:W2:Y:S01]  /*2cc80*/  LDL.LU.64 R4, [R1+0x220] ;  /* 0x0002200001047983 */ /* 0x001ea20000300a00 */
[----:B-1----:R-:W2:Y:S01]  /*2cc90*/  LDL.LU.64 R6, [R1+0x228] ;  /* 0x0002280001067983 */ /* 0x002ea20000300a00 */
[C---:B---3--:R-:W-:Y:S02]  /*2cca0*/  HMMA.16816.F32.BF16 R20, R24.reuse, R8, R20 ;  /* 0x000000081814723c */ /* 0x048fe40000041814 */
[----:B--2---:R-:W-:Y:S01]  /*2ccb0*/  STL.64 [R1+0x64a8], R6 ;  /* 0x0064a80601007387 */ /* 0x004fe20000100a00 */
[----:B------:R0:W-:Y:S03]  /*2ccc0*/  STL.64 [R1+0x64a0], R4 ;  /* 0x0064a00401007387 */ /* 0x0001e60000100a00 */
[----:B0-----:R-:W2:Y:S01]  /*2ccd0*/  LDL.LU.64 R4, [R1+0x230] ;  /* 0x0002300001047983 */ /* 0x001ea20000300a00 */
[----:B------:R-:W2:Y:S11]  /*2cce0*/  LDL.LU.64 R6, [R1+0x238] ;  /* 0x0002380001067983 */ /* 0x000eb60000300a00 */
[----:B------:R-:W-:Y:S05]  /*2ccf0*/  @!UPT UIADD3 URZ, URZ, URZ, URZ ;  /* 0x0000003f3f3ff290 */ /* 0x000fea000fffe03f */
[----:B------:R0:W-:Y:S02]  /*2cd00*/  STL.64 [R1+0xa80], R20 ;  /* 0x000a801401007387 */ /* 0x0001e40000100a00 */
[----:B------:R1:W-:Y:S01]  /*2cd10*/  STL.64 [R1+0xa88], R22 ;  /* 0x000a881601007387 */ /* 0x0003e20000100a00 */
[----:B0-----:R-:W3:Y:S01]  /*2cd20*/  LDL.LU.64 R20, [R1+0x64c0] ;  /* 0x0064c00001147983 */ /* 0x001ee20000300a00 */
[----:B-1----:R-:W-:Y:S02]  /*2cd30*/  IMAD.MOV.U32 R23, RZ, RZ, R8 ;  /* 0x000000ffff177224 */ /* 0x002fe400078e0008 */
[----:B------:R-:W-:Y:S02]  /*2cd40*/  IMAD.MOV.U32 R22, RZ, RZ, R9 ;  /* 0x000000ffff167224 */ /* 0x000fe400078e0009 */
[----:B------:R-:W2:Y:S01]  /*2cd50*/  LDL.LU.64 R8, [R1+0x200] ;  /* 0x0002000001087983 */ /* 0x000ea20000300a00 */
[----:B------:R-:W2:Y:S01]  /*2cd60*/  LDL.LU.64 R10, [R1+0x208] ;  /* 0x00020800010a7983 */ /* 0x000ea20000300a00 */
[----:B---3--:R-:W-:Y:S02]  /*2cd70*/  HMMA.16816.F32.BF16 R24, R24, R20, R16 ;  /* 0x000000141818723c */ /* 0x008fe40000041810 */
[----:B------:R-:W2:Y:S01]  /*2cd80*/  LDL.LU.64 R18, [R1+0x64b8] ;  /* 0x0064b80001127983 */ /* 0x000ea20000300a00 */
[----:B------:R-:W2:Y:S11]  /*2cd90*/  LDL.LU.64 R16, [R1+0x64b0] ;  /* 0x0064b00001107983 */ /* 0x000eb60000300a00 */
[----:B------:R-:W-:Y:S09]  /*2cda0*/  @!UPT UIADD3 URZ, URZ, URZ, URZ ;  /* 0x0000003f3f3ff290 */ /* 0x000ff2000fffe03f */
[----:B------:R0:W-:Y:S01]  /*2cdb0*/  STL.64 [R1+0xa70], R24 ;  /* 0x000a701801007387 */ /* 0x0001e20000100a00 */
[----:B------:R1:W-:Y:S03]  /*2cdc0*/  STL.64 [R1+0xa78], R26 ;  /* 0x000a781a01007387 */ /* 0x0003e60000100a00 */
[----:B0-----:R-:W3:Y:S01]  /*2cdd0*/  LDL.LU.64 R24, [R1+0x210] ;  /* 0x0002100001187983 */ /* 0x001ee20000300a00 */
[----:B-1----:R-:W3:Y:S02]  /*2cde0*/  LDL.LU.64 R26, [R1+0x218] ;  /* 0x00021800011a7983 */ /* 0x002ee40000300a00 */
[----:B------:R4:W-:Y:S02]  /*2cdf0*/  STL.64 [R1+0x63e0], R20 ;  /* 0x0063e01401007387 */ /* 0x0009e40000100a00 */
[----:B----4-:R-:W-:Y:S02]  /*2ce00*/  IMAD.MOV.U32 R21, RZ, RZ, R12 ;  /* 0x000000ffff157224 */ /* 0x010fe400078e000c */
[----:B------:R-:W-:Y:S01]  /*2ce10*/  IMAD.MOV.U32 R20, RZ, RZ, R13 ;  /* 0x000000ffff147224 */ /* 0x000fe200078e000d */
[C---:B--2---:R-:W-:Y:S11]  /*2ce20*/  HMMA.16816.F32.BF16 R4, R16.reuse, R12, R4 ;  /* 0x0000000c1004723c */ /* 0x044ff60000041804 */
[----:B------:R-:W-:Y:S11]  /*2ce30*/  @!UPT UIADD3 URZ, URZ, URZ, URZ ;  /* 0x0000003f3f3ff290 */ /* 0x000ff6000fffe03f */
[----:B------:R-:W-:Y:S01]  /*2ce40*/  @!UPT UIADD3 URZ, URZ, URZ, URZ ;  /* 0x0000003f3f3ff290 */ /* 0x000fe2000fffe03f */
[----:B------:R-:W-:Y:S01]  /*2ce50*/  STL.64 [R1+0xa60], R4 ;  /* 0x000a600401007387 */ /* 0x000fe20000100a00 */
[----:B------:R0:W-:Y:S03]  /*2ce60*/  STL.64 [R1+0xa68], R6 ;  /* 0x000a680601007387 */ /* 0x0001e60000100a00 */
[----:B0-----:R-:W2:Y:S01]  /*2ce70*/  LDL.LU.64 R6, [R1+0x64a8] ;  /* 0x0064a80001067983 */ /* 0x001ea20000300a00 */
[----:B------:R-:W2:Y:S02]  /*2ce80*/  LDL.LU.64 R4, [R1+0x64a0] ;  /* 0x0064a00001047983 */ /* 0x000ea40000300a00 */
[----:B------:R-:W2:Y:S02]  /*2ce90*/  LDL.LU.64 R12, [R1+0x6498] ;  /* 0x00649800010c7983 */ /* 0x000ea40000300a00 */
[----:B------:R-:W-:Y:S01]  /*2cea0*/  STL.64 [R1+0x6440], R22 ;  /* 0x0064401601007387 */ /* 0x000fe20000100a00 */
[----:B------:R0:W-:Y:S04]  /*2ceb0*/  STL.64 [R1+0x6438], R20 ;  /* 0x0064381401007387 */ /* 0x0001e80000100a00 */
[----:B0-----:R-:W4:Y:S01]  /*2cec0*/  LDL.LU.64 R20, [R1+0x1e0] ;  /* 0x0001e00001147983 */ /* 0x001f220000300a00 */
[----:B------:R-:W4:Y:S01]  /*2ced0*/  LDL.LU.64 R22, [R1+0x1e8] ;  /* 0x0001e80001167983 */ /* 0x000f220000300a00 */
[C---:B--2---:R-:W-:Y:S11]  /*2cee0*/  HMMA.16816.F32.BF16 R4, R16.reuse, R12, R4 ;  /* 0x0000000c1004723c */ /* 0x044ff60000041804 */
[----:B------:R-:W-:Y:S11]  /*2cef0*/  @!UPT UIADD3 URZ, URZ, URZ, URZ ;  /* 0x0000003f3f3ff290 */ /* 0x000ff6000fffe03f */
[----:B------:R-:W-:Y:S01]  /*2cf00*/  @!UPT UIADD3 URZ, URZ, URZ, URZ ;  /* 0x0000003f3f3ff290 */ /* 0x000fe2000fffe03f */
[----:B------:R0:W-:Y:S01]  /*2cf10*/  STL.64 [R1+0xa50], R4 ;  /* 0x000a500401007387 */ /* 0x0001e20000100a00 */
[----:B------:R1:W-:Y:S03]  /*2cf20*/  STL.64 [R1+0xa58], R6 ;  /* 0x000a580601007387 */ /* 0x0003e60000100a00 */
[----:B0-----:R-:W4:Y:S01]  /*2cf30*/  LDL.LU.64 R4, [R1+0x6490] ;  /* 0x0064900001047983 */ /* 0x001f220000300a00 */
[----:B-1----:R-:W-:Y:S02]  /*2cf40*/  IMAD.MOV.U32 R7, RZ, RZ, R12 ;  /* 0x000000ffff077224 */ /* 0x002fe400078e000c */
[----:B------:R-:W-:Y:S02]  /*2cf50*/  IMAD.MOV.U32 R6, RZ, RZ, R13 ;  /* 0x000000ffff067224 */ /* 0x000fe400078e000d */
[----:B------:R-:W3:Y:S02]  /*2cf60*/  LDL.LU.64 R12, [R1+0x6488] ;  /* 0x00648800010c7983 */ /* 0x000ee40000300a00 */
[C---:B---3--:R-:W-:Y:S11]  /*2cf70*/  HMMA.16816.F32.BF16 R24, R16.reuse, R12, R24 ;  /* 0x0000000c1018723c */ /* 0x048ff60000041818 */
[----:B------:R-:W-:Y:S11]  /*2cf80*/  @!UPT UIADD3 URZ, URZ, URZ, URZ ;  /* 0x0000003f3f3ff290 */ /* 0x000ff6000fffe03f */
[----:B------:R-:W-:Y:S01]  /*2cf90*/  @!UPT UIADD3 URZ, URZ, URZ, URZ ;  /* 0x0000003f3f3ff290 */ /* 0x000fe2000fffe03f */
[----:B------:R0:W-:Y:S01]  /*2cfa0*/  STL.64 [R1+0xa40], R24 ;  /* 0x000a401801007387 */ /* 0x0001e20000100a00 */
[----:B------:R-:W-:Y:S02]  /*2cfb0*/  STL.64 [R1+0xa48], R26 ;  /* 0x000a481a01007387 */ /* 0x000fe40000100a00 */
[----:B------:R-:W2:Y:S02]  /*2cfc0*/  LDL.LU.64 R14, [R1+0x6480] ;  /* 0x00648000010e7983 */ /* 0x000ea40000300a00 */
[----:B0-----:R-:W-:Y:S02]  /*2cfd0*/  IMAD.MOV.U32 R25, RZ, RZ, R12 ;  /* 0x000000ffff197224 */ /* 0x001fe400078e000c */
[----:B------:R-:W-:Y:S02]  /*2cfe0*/  IMAD.MOV.U32 R24, RZ, RZ, R13 ;  /* 0x000000ffff187224 */ /* 0x000fe400078e000d */
[----:B------:R-:W3:Y:S02]  /*2cff0*/  LDL.LU.64 R12, [R1+0x6478] ;  /* 0x00647800010c7983 */ /* 0x000ee40000300a00 */
[C---:B---3--:R-:W-:Y:S11]  /*2d000*/  HMMA.16816.F32.BF16 R8, R16.reuse, R12, R8 ;  /* 0x0000000c1008723c */ /* 0x048ff60000041808 */
[----:B------:R-:W-:Y:S11]  /*2d010*/  @!UPT UIADD3 URZ, URZ, URZ, URZ ;  /* 0x0000003f3f3ff290 */ /* 0x000ff6000fffe03f */
[----:B------:R-:W-:Y:S01]  /*2d020*/  @!UPT UIADD3 URZ, URZ, URZ, URZ ;  /* 0x0000003f3f3ff290 */ /* 0x000fe2000fffe03f */
[----:B------:R-:W-:Y:S01]  /*2d030*/  STL.64 [R1+0xa30], R8 ;  /* 0x000a300801007387 */ /* 0x000fe20000100a00 */
[----:B------:R0:W-:Y:S03]  /*2d040*/  STL.64 [R1+0xa38], R10 ;  /* 0x000a380a01007387 */ /* 0x0001e60000100a00 */
[----:B0-----:R-:W3:Y:S01]  /*2d050*/  LDL.LU.64 R10, [R1+0x6470] ;  /* 0x00647000010a7983 */ /* 0x001ee20000300a00 */
[----:B------:R-:W4:Y:S02]  /*2d060*/  LDL.LU.64 R8, [R1+0x6468] ;  /* 0x0064680001087983 */ /* 0x000f240000300a00 */
[----:B--2---:R-:W-:Y:S02]  /*2d070*/  STL.64 [R1+0x6380], R14 ;  /* 0x0063800e01007387 */ /* 0x004fe40000100a00 */
[----:B------:R0:W-:Y:S02]  /*2d080*/  STL.64 [R1+0x6378], R12 ;  /* 0x0063780c01007387 */ /* 0x0001e40000100a00 */
[----:B0-----:R-:W2:Y:S01]  /*2d090*/  LDL.LU.64 R12, [R1+0x1f0] ;  /* 0x0001f000010c7983 */ /* 0x001ea20000300a00 */
[----:B------:R-:W2:Y:S03]  /*2d0a0*/  LDL.LU.64 R14, [R1+0x1f8] ;  /* 0x0001f800010e7983 */ /* 0x000ea60000300a00 */
[----:B---3--:R-:W-:Y:S01]  /*2d0b0*/  STL.64 [R1+0x6370], R10 ;  /* 0x0063700a01007387 */ /* 0x008fe20000100a00 */
[----:B----4-:R0:W-:Y:S01]  /*2d0c0*/  STL.64 [R1+0x6368], R8 ;  /* 0x0063680801007387 */ /* 0x0101e20000100a00 */
[C---:B--2---:R-:W-:Y:S08]  /*2d0d0*/  HMMA.16816.F32.BF16 R12, R16.reuse, R8, R12 ;  /* 0x00000008100c723c */ /* 0x044ff0000004180c */
[----:B0-----:R-:W-:Y:S11]  /*2d0e0*/  HMMA.16816.F32.BF16 R8, R16, R4, R20 ;  /* 0x000000041008723c */ /* 0x001ff60000041814 */
[----:B------:R-:W-:Y:S04]  /*2d0f0*/  @!UPT UIADD3 URZ, URZ, URZ, URZ ;  /* 0x0000003f3f3ff290 */ /* 0x000fe8000fffe03f */
[----:B------:R0:W-:Y:S01]  /*2d100*/  STL.64 [R1+0xa20], R12 ;  /* 0x000a200c01007387 */ /* 0x0001e20000100a00 */
[----:B------:R-:W-:Y:S02]  /*2d110*/  STL.64 [R1+0xa28], R14 ;  /* 0x000a280e01007387 */ /* 0x000fe40000100a00 */
[----:B------:R-:W-:Y:S02]  /*2d120*/  STL.64 [R1+0x6450], R6 ;  /* 0x0064500601007387 */ /* 0x000fe40000100a00 */
[----:B------:R-:W-:Y:S03]  /*2d130*/  STL.64 [R1+0x6448], R4 ;  /* 0x0064480401007387 */ /* 0x000fe60000100a00 */
[----:B------:R-:W-:Y:S01]  /*2d140*/  STL.64 [R1+0xa10], R8 ;  /* 0x000a100801007387 */ /* 0x000fe20000100a00 */
[----:B------:R-:W-:Y:S02]  /*2d150*/  STL.64 [R1+0xa18], R10 ;  /* 0x000a180a01007387 */ /* 0x000fe40000100a00 */
[----:B------:R-:W2:Y:S02]  /*2d160*/  LDL.LU.64 R20, [R1+0x410] ;  /* 0x0004100001147983 */ /* 0x000ea40000300a00 */
[----:B------:R-:W3:Y:S02]  /*2d170*/  LDL.LU.64 R22, [R1+0x418] ;  /* 0x0004180001167983 */ /* 0x000ee40000300a00 */
[----:B0-----:R-:W-:-:S02]  /*2d180*/  IMAD.MOV.U32 R12, RZ, RZ, R25 ;  /* 0x000000ffff0c7224 */ /* 0x001fc400078e0019 */
[----:B------:R-:W-:Y:S02]  /*2d190*/  IMAD.MOV.U32 R13, RZ, RZ, R24 ;  /* 0x000000ffff0d7224 */ /* 0x000fe400078e0018 */
[----:B------:R-:W0:Y:S04]  /*2d1a0*/  LDSM.16.MT88.4 R24, [R0] ;  /* 0x000000000018783b */ /* 0x000e280000004200 */
[----:B---3--:R-:W-:Y:S01]  /*2d1b0*/  STL.64 [R1+0x6460], R22 ;  /* 0x0064601601007387 */ /* 0x008fe20000100a00 */
[----:B--2---:R1:W-:Y:S03]  /*2d1c0*/  STL.64 [R1+0x6458], R20 ;  /* 0x0064581401007387 */ /* 0x0043e60000100a00 */
[----:B-1----:R-:W2:Y:S01]  /*2d1d0*/  LDL.LU.64 R20, [R1+0x420] ;  /* 0x0004200001147983 */ /* 0x002ea20000300a00 */
[----:B------:R-:W2:Y:S02]  /*2d1e0*/  LDL.LU.64 R22, [R1+0x428] ;  /* 0x0004280001167983 */ /* 0x000ea40000300a00 */
[----:B------:R-:W3:Y:S02]  /*2d1f0*/  LDL.64 R8, [R1+0x120] ;  /* 0x0001200001087983 */ /* 0x000ee40000100a00 */
[----:B---3--:R1:W-:Y:S04]  /*2d200*/  STL.64 [R1+0x6430], R8 ;  /* 0x0064300801007387 */ /* 0x0083e80000100a00 */
[----:B-1----:R-:W3:Y:S01]  /*2d210*/  LDL.64 R8, [R1+0x140] ;  /* 0x0001400001087983 */ /* 0x002ee20000100a00 */
[----:B------:R1:W-:Y:S03]  /*2d220*/  STL.64 [R1+0x6398], R12 ;  /* 0x0063980c01007387 */ /* 0x0003e60000100a00 */
[----:B-1----:R-:W4:Y:S01]  /*2d230*/  LDL.64 R12, [R1+0x150] ;  /* 0x00015000010c7983 */ /* 0x002f220000100a00 */
[----:B------:R-:W-:Y:S02]  /*2d240*/  STL [R1+0x6358], R0 ;  /* 0x0063580001007387 */ /* 0x000fe40000100800 */
[----:B0-----:R-:W-:Y:S02]  /*2d250*/  STL.64 [R1+0x62c0], R26 ;  /* 0x0062c01a01007387 */ /* 0x001fe40000100a00 */
[----:B------:R0:W-:Y:S02]  /*2d260*/  STL.64 [R1+0x62b8], R24 ;  /* 0x0062b81801007387 */ /* 0x0001e40000100a00 */
[----:B0-----:R-:W3:Y:S01]  /*2d270*/  LDL.64 R24, [R1+0x100] ;  /* 0x0001000001187983 */ /* 0x001ee20000100a00 */
[----:B------:R-:W-:-:S02]  /*2d280*/  IMAD.MOV.U32 R4, RZ, RZ, R29 ;  /* 0x000000ffff047224 */ /* 0x000fc400078e001d */
[----:B------:R-:W-:-:S07]  /*2d290*/  IMAD.MOV.U32 R5, RZ, RZ, R28 ;  /* 0x000000ffff057224 */ /* 0x000fce00078e001c */
[C---:B--2---:R-:W-:Y:S01]  /*2d2a0*/  HMMA.16816.F32.BF16 R4, R16.reuse, R4, R20 ;  /* 0x000000041004723c */ /* 0x044fe20000041814 */
[----:B---3--:R0:W-:Y:S04]  /*2d2b0*/  STL.64 [R1+0x6418], R24 ;  /* 0x0064181801007387 */ /* 0x0081e80000100a00 */
[----:B0-----:R-:W2:Y:S01]  /*2d2c0*/  LDL.LU.64 R24, [R1+0x400] ;  /* 0x0004000001187983 */ /* 0x001ea20000300a00 */
[----:B------:R-:W2:Y:S02]  /*2d2d0*/  LDL.LU.64 R26, [R1+0x408] ;  /* 0x00040800011a7983 */ /* 0x000ea40000300a00 */
[----:B------:R-:W4:Y:S02]  /*2d2e0*/  LDL.LU.64 R22, [R1+0x6460] ;  /* 0x0064600001167983 */ /* 0x000f240000300a00 */
[----:B------:R-:W4:Y:S11]  /*2d2f0*/  LDL.LU.64 R20, [R1+0x6458] ;  /* 0x0064580001147983 */ /* 0x000f360000300a00 */
[----:B------:R-:W-:Y:S02]  /*2d300*/  @!UPT UIADD3 URZ, URZ, URZ, URZ ;  /* 0x0000003f3f3ff290 */ /* 0x000fe4000fffe03f */
[----:B------:R-:W-:Y:S01]  /*2d310*/  STL.64 [R1+0xa00], R4 ;  /* 0x000a000401007387 */ /* 0x000fe20000100a00 */
[----:B------:R0:W-:Y:S03]  /*2d320*/  STL.64 [R1+0xa08], R6 ;  /* 0x000a080601007387 */ /* 0x0001e60000100a00 */
[----:B0-----:R-:W3:Y:S01]  /*2d330*/  LDL.LU.64 R6, [R1+0x6450] ;  /* 0x0064500001067983 */ /* 0x001ee20000300a00 */
[----:B------:R-:W2:Y:S01]  /*2d340*/  LDL.LU.64 R4, [R1+0x6448] ;  /* 0x0064480001047983 */ /* 0x000ea20000300a00 */
[----:B----4-:R-:W-:Y:S11]  /*2d350*/  HMMA.16816.F32.BF16 R20, R16, R12, R20 ;  /* 0x0000000c1014723c */ /* 0x010ff60000041814 */
[----:B------:R-:W-:Y:S11]  /*2d360*/  @!UPT UIADD3 URZ, URZ, URZ, URZ ;  /* 0x0000003f3f3ff290 */ /* 0x000ff6000fffe03f */
[----:B------:R-:W-:Y:S01]  /*2d370*/  @!UPT UIADD3 URZ, URZ, URZ, URZ ;  /* 0x0000003f3f3ff290 */ /* 0x000fe2000fffe03f */
[----:B------:R-:W-:Y:S01]  /*2d380*/  STL.64 [R1+0x9f0], R20 ;  /* 0x0009f01401007387 */ /* 0x000fe20000100a00 */
[----:B------:R0:W-:Y:S03]  /*2d390*/  STL.64 [R1+0x9f8], R22 ;  /* 0x0009f81601007387 */ /* 0x0001e60000100a00 */
[----:B0-----:R-:W4:Y:S01]  /*2d3a0*/  LDL.LU.64 R22, [R1+0x6440] ;  /* 0x0064400001167983 */ /* 0x001f220000300a00 */
[----:B------:R-:W4:Y:S02]  /*2d3b0*/  LDL.LU.64 R20, [R1+0x6438] ;  /* 0x0064380001147983 */ /* 0x000f240000300a00 */
[----:B------:R-:W-:Y:S02]  /*2d3c0*/  IMAD.MOV.U32 R0, RZ, RZ, R13 ;  /* 0x000000ffff007224 */ /* 0x000fe400078e000d */
[----:B---3--:R-:W-:Y:S02]  /*2d3d0*/  IMAD.MOV.U32 R12, RZ, RZ, R7 ;  /* 0x000000ffff0c7224 */ /* 0x008fe400078e0007 */
[----:B------:R-:W-:-:S05]  /*2d3e0*/  IMAD.MOV.U32 R13, RZ, RZ, R6 ;  /* 0x000000ffff0d7224 */ /* 0x000fca00078e0006 */
[----:B------:R2:W-:Y:S02]  /*2d3f0*/  STL.64 [R1+0x63b0], R12 ;  /* 0x0063b00c01007387 */ /* 0x0005e40000100a00 */
[----:B--2---:R-:W-:Y:S01]  /*2d400*/  HMMA.16816.F32.BF16 R12, R16, R8, R24 ;  /* 0x00000008100c723c */ /* 0x004fe20000041818 */
[----:B------:R-:W-:Y:S02]  /*2d410*/  IMAD.MOV.U32 R7, RZ, RZ, R8 ;  /* 0x000000ffff077224 */ /* 0x000fe400078e0008 */
[----:B------:R-:W-:Y:S11]  /*2d420*/  IMAD.MOV.U32 R6, RZ, RZ, R9 ;  /* 0x000000ffff067224 */ /* 0x000ff600078e0009 */
[----:B------:R-:W-:Y:S09]  /*2d430*/  @!UPT UIADD3 URZ, URZ, URZ, URZ ;  /* 0x0000003f3f3ff290 */ /* 0x000ff2000fffe03f */
[----:B------:R4:W-:Y:S01]  /*2d440*/  STL.64 [R1+0x9e0], R12 ;  /* 0x0009e00c01007387 */ /* 0x0009e20000100a00 */
[----:B------:R-:W-:Y:S02]  /*2d450*/  STL.64 [R1+0x9e8], R14 ;  /* 0x0009e80e01007387 */ /* 0x000fe40000100a00 */
[----:B------:R-:W2:Y:S02]  /*2d460*/  LDL.LU.64 R8, [R1+0x3f0] ;  /* 0x0003f00001087983 */ /* 0x000ea40000300a00 */
[----:B------:R-:W2:Y:S02]  /*2d470*/  LDL.LU.64 R10, [R1+0x3f8] ;  /* 0x0003f800010a7983 */ /* 0x000ea40000300a00 */
[----:B----4-:R-:W-:Y:S02]  /*2d480*/  IMAD.MOV.U32 R12, RZ, RZ, R21 ;  /* 0x000000ffff0c7224 */ /* 0x010fe400078e0015 */
[----:B------:R-:W-:Y:S02]  /*2d490*/  IMAD.MOV.U32 R13, RZ, RZ, R20 ;  /* 0x000000ffff0d7224 */ /* 0x000fe400078e0014 */
[----:B------:R-:W-:-:S02]  /*2d4a0*/  IMAD.MOV.U32 R20, RZ, RZ, R23 ;  /* 0x000000ffff147224 */ /* 0x000fc400078e0017 */
[----:B------:R-:W-:-:S05]  /*2d4b0*/  IMAD.MOV.U32 R21, RZ, RZ, R22 ;  /* 0x000000ffff157224 */ /* 0x000fca00078e0016 */
[----:B------:R0:W-:Y:S04]  /*2d4c0*/  STL.64 [R1+0x63f8], R20 ;  /* 0x0063f81401007387 */ /* 0x0001e80000100a00 */
[----:B0-----:R-:W3:Y:S04]  /*2d4d0*/  LDL.64 R20, [R1+0xf0] ;  /* 0x0000f00001147983 */ /* 0x001ee80000100a00 */
[----:B---3--:R0:W-:Y:S04]  /*2d4e0*/  STL.64 [R1+0x6410], R20 ;  /* 0x0064101401007387 */ /* 0x0081e80000100a00 */
[----:B0-----:R-:W3:Y:S01]  /*2d4f0*/  LDL.LU.64 R20, [R1+0x3e0] ;  /* 0x0003e00001147983 */ /* 0x001ee20000300a00 */
[----:B------:R-:W3:Y:S02]  /*2d500*/  LDL.LU.64 R22, [R1+0x3e8] ;  /* 0x0003e80001167983 */ /* 0x000ee40000300a00 */
[----:B------:R0:W-:Y:S02]  /*2d510*/  STL.64 [R1+0x63d8], R12 ;  /* 0x0063d80c01007387 */ /* 0x0001e40000100a00 */
[----:B0-----:R-:W2:Y:S01]  /*2d520*/  LDL.64 R12, [R1+0x130] ;  /* 0x00013000010c7983 */ /* 0x001ea20000100a00 */
[----:B------:R-:W-:Y:S02]  /*2d530*/  STL [R1+0x6360], R6 ;  /* 0x0063600601007387 */ /* 0x000fe40000100800 */
[----:B------:R-:W-:Y:S01]  /*2d540*/  STL [R1+0x635c], R7 ;  /* 0x00635c0701007387 */ /* 0x000fe20000100800 */
[C---:B--2---:R-:W-:Y:S11]  /*2d550*/  HMMA.16816.F32.BF16 R8, R16.reuse, R12, R8 ;  /* 0x0000000c1008723c */ /* 0x044ff60000041808 */
[----:B------:R-:W-:Y:S11]  /*2d560*/  @!UPT UIADD3 URZ, URZ, URZ, URZ ;  /* 0x0000003f3f3ff290 */ /* 0x000ff6000fffe03f */
[----:B------:R-:W-:Y:S01]  /*2d570*/  @!UPT UIADD3 URZ, URZ, URZ, URZ ;  /* 0x0000003f3f3ff290 */ /* 0x000fe2000fffe03f */
[----:B------:R0:W-:Y:S01]  /*2d580*/  STL.64 [R1+0x9b0], R8 ;  /* 0x0009b00801007387 */ /* 0x0001e20000100a00 */
[----:B------:R-:W-:Y:S03]  /*2d590*/  STL.64 [R1+0x9b8], R10 ;  /* 0x0009b80a01007387 */ /* 0x000fe60000100a00 */
[----:B0-----:R-:W3:Y:S01]  /*2d5a0*/  LDL.LU.64 R8, [R1+0x6430] ;  /* 0x0064300001087983 */ /* 0x001ee20000300a00 */
[----:B------:R-:W-:Y:S02]  /*2d5b0*/  IMAD.MOV.U32 R29, RZ, RZ, R12 ;  /* 0x000000ffff1d7224 */ /* 0x000fe400078e000c */
[----:B------:R-:W-:Y:S02]  /*2d5c0*/  IMAD.MOV.U32 R28, RZ, RZ, R13 ;  /* 0x000000ffff1c7224 */ /* 0x000fe400078e000d */
[----:B---3--:R-:W-:Y:S11]  /*2d5d0*/  HMMA.16816.F32.BF16 R12, R16, R8, R20 ;  /* 0x00000008100c723c */ /* 0x008ff60000041814 */
[----:B------:R-:W-:Y:S11]  /*2d5e0*/  @!UPT UIADD3 URZ, URZ, URZ, URZ ;  /* 0x0000003f3f3ff290 */ /* 0x000ff6000fffe03f */
[----:B------:R-:W-:Y:S01]  /*2d5f0*/  @!UPT UIADD3 URZ, URZ, URZ, URZ ;  /* 0x0000003f3f3ff290 */ /* 0x000fe2000fffe03f */
[----:B------:R-:W-:Y:S01]  /*2d600*/  STL.64 [R1+0x9a0], R12 ;  /* 0x0009a00c01007387 */ /* 0x000fe20000100a00 */
[----:B------:R-:W-:Y:S02]  /*2d610*/  STL.64 [R1+0x9a8], R14 ;  /* 0x0009a80e01007387 */ /* 0x000fe40000100a00 */
[----:B------:R-:W2:Y:S02]  /*2d620*/  LDL.LU.64 R20, [R1+0x3c0] ;  /* 0x0003c00001147983 */ /* 0x000ea40000300a00 */
[----:B------:R-:W3:Y:S02]  /*2d630*/  LDL.LU.64 R22, [R1+0x3c8] ;  /* 0x0003c80001167983 */ /* 0x000ee40000300a00 */
[----:B---3--:R-:W-:Y:S01]  /*2d640*/  STL.64 [R1+0x6428], R22 ;  /* 0x0064281601007387 */ /* 0x008fe20000100a00 */
[----:B--2---:R0:W-:Y:S03]  /*2d650*/  STL.64 [R1+0x6420], R20 ;  /* 0x0064201401007387 */ /* 0x0041e60000100a00 */
[----:B0-----:R-:W2:Y:S01]  /*2d660*/  LDL.LU.64 R20, [R1+0x3d0] ;  /* 0x0003d00001147983 */ /* 0x001ea20000300a00 */
[----:B------:R-:W2:Y:S02]  /*2d670*/  LDL.LU.64 R22, [R1+0x3d8] ;  /* 0x0003d80001167983 */ /* 0x000ea40000300a00 */
[----:B------:R-:W3:Y:S02]  /*2d680*/  LDL.LU.64 R12, [R1+0x1d0] ;  /* 0x0001d000010c7983 */ /* 0x000ee40000300a00 */
[----:B------:R-:W4:Y:S02]  /*2d690*/  LDL.LU.64 R14, [R1+0x1d8] ;  /* 0x0001d800010e7983 */ /* 0x000f240000300a00 */
        /* <DEDUP_REMOVED lines=10> */
[----:B------:R-:W-:Y:S02]  /*2d740*/  STL.64 [R1+0x6390], R6 ;  /* 0x0063900601007387 */ /* 0x000fe40000100a00 */
[----:B------:R0:W-:Y:S02]  /*2d750*/  STL.64 [R1+0x6388], R4 ;  /* 0x0063880401007387 */ /* 0x0001e40000100a00 */
[----:B0-----:R-:W4:Y:S01]  /*2d760*/  LDL.LU.64 R4, [R1+0x1a0] ;  /* 0x0001a00001047983 */ /* 0x001f220000300a00 */
[----:B------:R-:W3:Y:S02]  /*2d770*/  LDL.LU.64 R6, [R1+0x1a8] ;  /* 0x0001a80001067983 */ /* 0x000ee40000300a00 */
[----:B------:R-:W-:-:S02]  /*2d780*/  IMAD.MOV.U32 R24, RZ, RZ, R3 ;  /* 0x000000ffff187224 */ /* 0x000fc400078e0003 */
[----:B------:R-:W-:-:S07]  /*2d790*/  IMAD.MOV.U32 R25, RZ, RZ, R2 ;  /* 0x000000ffff197224 */ /* 0x000fce00078e0002 */
[C---:B--2---:R-:W-:Y:S01]  /*2d7a0*/  HMMA.16816.F32.BF16 R24, R16.reuse, R24, R20 ;  /* 0x000000181018723c */ /* 0x044fe20000041814 */
[----:B---3--:R-:W-:Y:S01]  /*2d7b0*/  STL.64 [R1+0x63a8], R6 ;  /* 0x0063a80601007387 */ /* 0x008fe20000100a00 */
[----:B----4-:R0:W-:Y:S03]  /*2d7c0*/  STL.64 [R1+0x63a0], R4 ;  /* 0x0063a00401007387 */ /* 0x0101e60000100a00 */
[----:B0-----:R-:W2:Y:S01]  /*2d7d0*/  LDL.LU.64 R4, [R1+0x1b0] ;  /* 0x0001b00001047983 */ /* 0x001ea20000300a00 */
[----:B------:R-:W3:Y:S03]  /*2d7e0*/  LDL.LU.64 R6, [R1+0x1b8] ;  /* 0x0001b80001067983 */ /* 0x000ee60000300a00 */
[----:B---3--:R-:W-:Y:S01]  /*2d7f0*/  STL.64 [R1+0x63c0], R6 ;  /* 0x0063c00601007387 */ /* 0x008fe20000100a00 */
[----:B--2---:R0:W-:Y:S03]  /*2d800*/  STL.64 [R1+0x63b8], R4 ;  /* 0x0063b80401007387 */ /* 0x0041e60000100a00 */
[----:B0-----:R-:W2:Y:S01]  /*2d810*/  LDL.LU.64 R4, [R1+0x1c0] ;  /* 0x0001c00001047983 */ /* 0x001ea20000300a00 */
[----:B------:R-:W2:Y:S02]  /*2d820*/  LDL.LU.64 R6, [R1+0x1c8] ;  /* 0x0001c80001067983 */ /* 0x000ea40000300a00 */
[----:B------:R-:W3:Y:S02]  /*2d830*/  LDL.LU.64 R8, [R1+0x190] ;  /* 0x0001900001087983 */ /* 0x000ee40000300a00 */
[----:B------:R-:W3:Y:S01]  /*2d840*/  LDL.LU.64 R10, [R1+0x198] ;  /* 0x00019800010a7983 */ /* 0x000ee20000300a00 */
[----:B------:R-:W4:Y:S01]  /*2d850*/  LDL.LU.64 R22, [R1+0x6428] ;  /* 0x0064280001167983 */ /* 0x000f220000300a00 */
[----:B------:R-:W4:Y:S03]  /*2d860*/  LDL.LU.64 R20, [R1+0x6420] ;  /* 0x0064200001147983 */ /* 0x000f260000300a00 */
[----:B------:R0:W-:Y:S02]  /*2d870*/  STL.64 [R1+0x990], R24 ;  /* 0x0009901801007387 */ /* 0x0001e40000100a00 */
[----:B------:R-:W-:Y:S01]  /*2d880*/  STL.64 [R1+0x998], R26 ;  /* 0x0009981a01007387 */ /* 0x000fe20000100a00 */
[----:B0-----:R-:W4:Y:S02]  /*2d890*/  LDL.LU.64 R24, [R1+0x6418] ;  /* 0x0064180001187983 */ /* 0x001f240000300a00 */
[C---:B----4-:R-:W-:Y:S11]  /*2d8a0*/  HMMA.16816.F32.BF16 R20, R16.reuse, R24, R20 ;  /* 0x000000181014723c */ /* 0x050ff60000041814 */
[----:B------:R-:W-:Y:S11]  /*2d8b0*/  @!UPT UIADD3 URZ, URZ, URZ, URZ ;  /* 0x0000003f3f3ff290 */ /* 0x000ff6000fffe03f */
[----:B------:R-:W-:Y:S01]  /*2d8c0*/  @!UPT UIADD3 URZ, URZ, URZ, URZ ;  /* 0x0000003f3f3ff290 */ /* 0x000fe2000fffe03f */
[----:B------:R0:W-:Y:S01]  /*2d8d0*/  STL.64 [R1+0x980], R20 ;  /* 0x0009801401007387 */ /* 0x0001e20000100a00 */
[----:B------:R-:W-:Y:S03]  /*2d8e0*/  STL.64 [R1+0x988], R22 ;  /* 0x0009881601007387 */ /* 0x000fe60000100a00 */
[----:B0-----:R-:W4:Y:S01]  /*2d8f0*/  LDL.LU.64 R20, [R1+0x6410] ;  /* 0x0064100001147983 */ /* 0x001f220000300a00 */
[----:B------:R0:W-:Y:S03]  /*2d900*/  STL.64 [R1+0x62f0], R24 ;  /* 0x0062f01801007387 */ /* 0x0001e60000100a00 */
[----:B0-----:R-:W2:Y:S01]  /*2d910*/  LDL.LU.64 R24, [R1+0x170] ;  /* 0x0001700001187983 */ /* 0x001ea20000300a00 */
[----:B------:R-:W2:Y:S01]  /*2d920*/  LDL.LU.64 R26, [R1+0x178] ;  /* 0x00017800011a7983 */ /* 0x000ea20000300a00 */
        /* <DEDUP_REMOVED lines=10> */
[----:B------:R-:W4:Y:S01]  /*2d9d0*/  LDL.LU.64 R14, [R1+0x63f0] ;  /* 0x0063f000010e7983 */ /* 0x000f220000300a00 */
[----:B------:R-:W4:Y:S11]  /*2d9e0*/  LDL.LU.64 R12, [R1+0x63e8] ;  /* 0x0063e800010c7983 */ /* 0x000f360000300a00 */
[----:B------:R-:W-:Y:S10]  /*2d9f0*/  @!UPT UIADD3 URZ, URZ, URZ, URZ ;  /* 0x0000003f3f3ff290 */ /* 0x000ff4000fffe03f */
[----:B------:R0:W-:Y:S01]  /*2da00*/  STL.64 [R1+0x960], R20 ;  /* 0x0009601401007387 */ /* 0x0001e20000100a00 */
[----:B------:R1:W-:Y:S03]  /*2da10*/  STL.64 [R1+0x968], R22 ;  /* 0x0009681601007387 */ /* 0x0003e60000100a00 */
[----:B0-----:R-:W4:Y:S02]  /*2da20*/  LDL.LU.64 R20, [R1+0x63e0] ;  /* 0x0063e00001147983 */ /* 0x001f240000300a00 */
[----:B----4-:R-:W-:Y:S02]  /*2da30*/  HMMA.16816.F32.BF16 R16, R16, R20, R12 ;  /* 0x000000141010723c */ /* 0x010fe4000004180c */
        /* <DEDUP_REMOVED lines=39> */
[C---:B----4-:R-:W-:Y:S01]  /*2dcb0*/  HMMA.16816.F32.BF16 R12, R20.reuse, R8, R16 ;  /* 0x00000008140c723c */ /* 0x050fe20000041810 */
[----:B---3--:R-:W-:Y:S01]  /*2dcc0*/  STL.64 [R1+0x6278], R10 ;  /* 0x0062780a01007387 */ /* 0x008fe20000100a00 */
[----:B------:R0:W-:Y:S06]  /*2dcd0*/  STL.64 [R1+0x6270], R8 ;  /* 0x0062700801007387 */ /* 0x0001ec0000100a00 */
[----:B0-----:R-:W-:Y:S11]  /*2dce0*/  HMMA.16816.F32.BF16 R8, R20, R4, R24 ;  /* 0x000000041408723c */ /* 0x001ff60000041818 */
[----:B------:R-:W-:Y:S04]  /*2dcf0*/  @!UPT UIADD3 URZ, URZ, URZ, URZ ;  /* 0x0000003f3f3ff290 */ /* 0x000fe8000fffe03f */
[----:B------:R-:W-:Y:S01]  /*2dd00*/  STL.64 [R1+0x900], R12 ;  /* 0x0009000c01007387 */ /* 0x000fe20000100a00 */
[----:B------:R-:W-:Y:S02]  /*2dd10*/  STL.64 [R1+0x908], R14 ;  /* 0x0009080e01007387 */ /* 0x000fe40000100a00 */
[----:B------:R-:W2:Y:S02]  /*2dd20*/  LDL.LU.64 R24, [R1+0x340] ;  /* 0x0003400001187983 */ /* 0x000ea40000300a00 */
[----:B------:R-:W3:Y:S03]  /*2dd30*/  LDL.LU.64 R26, [R1+0x348] ;  /* 0x00034800011a7983 */ /* 0x000ee60000300a00 */
[----:B------:R-:W-:Y:S01]  /*2dd40*/  STL.64 [R1+0x8f0], R8 ;  /* 0x0008f00801007387 */ /* 0x000fe20000100a00 */
[----:B------:R-:W-:Y:S03]  /*2dd50*/  STL.64 [R1+0x8f8], R10 ;  /* 0x0008f80a01007387 */ /* 0x000fe60000100a00 */
[----:B---3--:R-:W-:Y:S01]  /*2dd60*/  STL.64 [R1+0x6300], R26 ;  /* 0x0063001a01007387 */ /* 0x008fe20000100a00 */
[----:B--2---:R0:W-:Y:S02]  /*2dd70*/  STL.64 [R1+0x62f8], R24 ;  /* 0x0062f81801007387 */ /* 0x0041e40000100a00 */
[----:B0-----:R-:W-:-:S02]  /*2dd80*/  IMAD.MOV.U32 R24, RZ, RZ, R6 ;  /* 0x000000ffff187224 */ /* 0x001fc400078e0006 */
[----:B------:R-:W-:Y:S01]  /*2dd90*/  IMAD.MOV.U32 R25, RZ, RZ, R7 ;  /* 0x000000ffff197224 */ /* 0x000fe200078e0007 */
[----:B------:R-:W2:Y:S01]  /*2dda0*/  LDL.LU R6, [R1+0x6360] ;  /* 0x0063600001067983 */ /* 0x000ea20000300800 */
[----:B------:R-:W3:Y:S02]  /*2ddb0*/  LDL.LU R7, [R1+0x635c] ;  /* 0x00635c0001077983 */ /* 0x000ee40000300800 */
[----:B------:R-:W4:Y:S02]  /*2ddc0*/  LDL R8, [R1+0x150] ;  /* 0x0001500001087983 */ /* 0x000f240000100800 */
[----:B------:R-:W-:Y:S01]  /*2ddd0*/  IMAD.MOV.U32 R9, RZ, RZ, R0 ;  /* 0x000000ffff097224 */ /* 0x000fe200078e0000 */
[----:B------:R-:W2:Y:S04]  /*2dde0*/  LDL R12, [R1+0x30] ;  /* 0x00003000010c7983 */ /* 0x000ea80000100800 */
[----:B------:R-:W2:Y:S01]  /*2ddf0*/  LDL R13, [R1+0x34] ;  /* 0x00003400010d7983 */ /* 0x000ea20000100800 */
[----:B------:R-:W2:Y:S03]  /*2de00*/  LDL.LU R0, [R1+0x6358] ;  /* 0x0063580001007983 */ /* 0x000ea60000300800 */
[----:B----4-:R0:W-:Y:S04]  /*2de10*/  STL.64 [R1+0x6350], R8 ;  /* 0x0063500801007387 */ /* 0x0101e80000100a00 */
[----:B--2---:R-:W1:Y:S04]  /*2de20*/  LDSM.16.MT88.4 R16, [R0+0x80] ;  /* 0x000080000010783b */ /* 0x004e680000004200 */
[----:B0-----:R-:W2:Y:S01]  /*2de30*/  LDL.LU.64 R8, [R1+0x390] ;  /* 0x0003900001087983 */ /* 0x001ea20000300a00 */
[----:B------:R-:W2:Y:S02]  /*2de40*/  LDL.LU.64 R10, [R1+0x398] ;  /* 0x00039800010a7983 */ /* 0x000ea40000300a00 */
[----:B------:R0:W-:Y:S02]  /*2de50*/  STL.64 [R1+0x6318], R24 ;  /* 0x0063181801007387 */ /* 0x0001e40000100a00 */
[----:B0-----:R-:W-:-:S02]  /*2de60*/  IMAD.MOV.U32 R24, RZ, RZ, R29 ;  /* 0x000000ffff187224 */ /* 0x001fc400078e001d */
[----:B------:R-:W-:-:S05]  /*2de70*/  IMAD.MOV.U32 R25, RZ, RZ, R28 ;  /* 0x000000ffff197224 */ /* 0x000fca00078e001c */
[----:B------:R3:W-:Y:S02]  /*2de80*/  STL.64 [R1+0x6330], R24 ;  /* 0x0063301801007387 */ /* 0x0007e40000100a00 */
[----:B---3--:R-:W-:Y:S02]  /*2de90*/  IMAD.MOV.U32 R24, RZ, RZ, R7 ;  /* 0x000000ffff187224 */ /* 0x008fe400078e0007 */
[----:B------:R-:W-:-:S05]  /*2dea0*/  IMAD.MOV.U32 R25, RZ, RZ, R6 ;  /* 0x000000ffff197224 */ /* 0x000fca00078e0006 */
[----:B------:R0:W-:Y:S04]  /*2deb0*/  STL.64 [R1+0x6348], R24 ;  /* 0x0063481801007387 */ /* 0x0001e80000100a00 */
[----:B0-----:R-:W3:Y:S01]  /*2dec0*/  LDL.LU.64 R24, [R1+0x380] ;  /* 0x0003800001187983 */ /* 0x001ee20000300a00 */
[----:B------:R-:W3:Y:S02]  /*2ded0*/  LDL.LU.64 R26, [R1+0x388] ;  /* 0x00038800011a7983 */ /* 0x000ee40000300a00 */
[----:B------:R0:W-:Y:S02]  /*2dee0*/  STL.64 [R1+0x6290], R4 ;  /* 0x0062900401007387 */ /* 0x0001e40000100a00 */
[----:B0-----:R-:W4:Y:S01]  /*2def0*/  LDL.LU.64 R4, [R1+0x330] ;  /* 0x0003300001047983 */ /* 0x001f220000300a00 */
[----:B------:R-:W2:Y:S03]  /*2df00*/  LDL.LU.64 R6, [R1+0x338] ;  /* 0x0003380001067983 */ /* 0x000ea60000300a00 */
        /* <DEDUP_REMOVED lines=13> */
[----:B-1----:R-:W-:Y:S02]  /*2dfe0*/  STL.64 [R1+0x61d8], R18 ;  /* 0x0061d81201007387 */ /* 0x002fe40000100a00 */
[----:B------:R0:W-:Y:S02]  /*2dff0*/  STL.64 [R1+0x61d0], R16 ;  /* 0x0061d01001007387 */ /* 0x0001e40000100a00 */
[----:B0-----:R-:W4:Y:S01]  /*2e000*/  LDL.64 R16, [R1+0xd0] ;  /* 0x0000d00001107983 */ /* 0x001f220000100a00 */
[----:B------:R-:W3:Y:S02]  /*2e010*/  LDL.LU.64 R8, [R1+0x6350] ;  /* 0x0063500001087983 */ /* 0x000ee40000300a00 */
[----:B------:R0:W-:Y:S02]  /*2e020*/  STL.64 [R1+0x8e0], R12 ;  /* 0x0008e00c01007387 */ /* 0x0001e40000100a00 */
[----:B------:R-:W-:Y:S01]  /*2e030*/  STL.64 [R1+0x8e8], R14 ;  /* 0x0008e80e01007387 */ /* 0x000fe20000100a00 */
[----:B0-----:R-:W2:Y:S04]  /*2e040*/  LDL.64 R12, [R1] ;  /* 0x00000000010c7983 */ /* 0x001ea80000100a00 */
[----:B--2---:R0:W-:Y:S04]  /*2e050*/  STL.64 [R1+0x6298], R12 ;  /* 0x0062980c01007387 */ /* 0x0041e80000100a00 */
[----:B0-----:R-:W2:Y:S01]  /*2e060*/  LDL.64 R12, [R1+0x10] ;  /* 0x00001000010c7983 */ /* 0x001ea20000100a00 */
[C---:B---3--:R-:W-:Y:S03]  /*2e070*/  HMMA.16816.F32.BF16 R8, R20.reuse, R8, R24 ;  /* 0x000000081408723c */ /* 0x048fe60000041818 */
[----:B--2---:R0:W-:Y:S04]  /*2e080*/  STL.64 [R1+0x62b0], R12 ;  /* 0x0062b00c01007387 */ /* 0x0041e80000100a00 */
[----:B0-----:R-:W2:Y:S01]  /*2e090*/  LDL.64 R12, [R1+0x110] ;  /* 0x00011000010c7983 */ /* 0x001ea20000100a00 */
[----:B------:R-:W3:Y:S11]  /*2e0a0*/  LDL.LU.64 R24, [R1+0x6348] ;  /* 0x0063480001187983 */ /* 0x000ef60000300a00 */
[----:B------:R-:W-:Y:S04]  /*2e0b0*/  @!UPT UIADD3 URZ, URZ, URZ, URZ ;  /* 0x0000003f3f3ff290 */ /* 0x000fe8000fffe03f */
[----:B------:R-:W-:Y:S02]  /*2e0c0*/  STL.64 [R1+0x8d0], R8 ;  /* 0x0008d00801007387 */ /* 0x000fe40000100a00 */
[----:B------:R-:W-:Y:S01]  /*2e0d0*/  STL.64 [R1+0x8d8], R10 ;  /* 0x0008d80a01007387 */ /* 0x000fe20000100a00 */
        /* <DEDUP_REMOVED lines=22> */
[----:B--2---:R-:W-:Y:S11]  /*2e240*/  HMMA.16816.F32.BF16 R24, R20, R12, R24 ;  /* 0x0000000c1418723c */ /* 0x004ff60000041818 */
[----:B------:R-:W-:Y:S11]  /*2e250*/  @!UPT UIADD3 URZ, URZ, URZ, URZ ;  /* 0x0000003f3f3ff290 */ /* 0x000ff6000fffe03f */
[----:B------:R-:W-:Y:S01]  /*2e260*/  @!UPT UIADD3 URZ, URZ, URZ, URZ ;  /* 0x0000003f3f3ff290 */ /* 0x000fe2000fffe03f */
[----:B------:R0:W-:Y:S01]  /*2e270*/  STL.64 [R1+0x870], R24 ;  /* 0x0008701801007387 */ /* 0x0001e20000100a00 */
[----:B------:R1:W-:Y:S03]  /*2e280*/  STL.64 [R1+0x878], R26 ;  /* 0x0008781a01007387 */ /* 0x0003e60000100a00 */
[----:B0-----:R-:W3:Y:S01]  /*2e290*/  LDL.LU.64 R24, [R1+0x62f0] ;  /* 0x0062f00001187983 */ /* 0x001ee20000300a00 */
[----:B------:R-:W-:Y:S02]  /*2e2a0*/  IMAD.MOV.U32 R9, RZ, RZ, R2 ;  /* 0x000000ffff097224 */ /* 0x000fe400078e0002 */
[----:B------:R-:W-:Y:S02]  /*2e2b0*/  IMAD.MOV.U32 R8, RZ, RZ, R3 ;  /* 0x000000ffff087224 */ /* 0x000fe400078e0003 */
[----:B------:R-:W-:Y:S02]  /*2e2c0*/  IMAD.MOV.U32 R2, RZ, RZ, R13 ;  /* 0x000000ffff027224 */ /* 0x000fe400078e000d */
[----:B------:R-:W-:-:S03]  /*2e2d0*/  IMAD.MOV.U32 R3, RZ, RZ, R12 ;  /* 0x000000ffff037224 */ /* 0x000fc600078e000c */
[----:B------:R-:W-:Y:S02]  /*2e2e0*/  STL [R1+0x6254], R2 ;  /* 0x0062540201007387 */ /* 0x000fe40000100800 */
[----:B------:R-:W-:Y:S01]  /*2e2f0*/  STL [R1+0x6250], R3 ;  /* 0x0062500301007387 */ /* 0x000fe20000100800 */
[C---:B---3--:R-:W-:Y:S01]  /*2e300*/  HMMA.16816.F32.BF16 R4, R20.reuse, R24, R4 ;  /* 0x000000181404723c */ /* 0x048fe20000041804 */
[----:B------:R-:W-:Y:S02]  /*2e310*/  IMAD.MOV.U32 R19, RZ, RZ, R24 ;  /* 0x000000ffff137224 */ /* 0x000fe400078e0018 */
[----:B------:R-:W-:Y:S11]  /*2e320*/  IMAD.MOV.U32 R18, RZ, RZ, R25 ;  /* 0x000000ffff127224 */ /* 0x000ff600078e0019 */
[----:B------:R-:W-:Y:S09]  /*2e330*/  @!UPT UIADD3 URZ, URZ, URZ, URZ ;  /* 0x0000003f3f3ff290 */ /* 0x000ff2000fffe03f */
[----:B------:R-:W-:Y:S01]  /*2e340*/  STL.64 [R1+0x860], R4 ;  /* 0x0008600401007387 */ /* 0x000fe20000100a00 */
[----:B------:R-:W-:Y:S02]  /*2e350*/  STL.64 [R1+0x868], R6 ;  /* 0x0008680601007387 */ /* 0x000fe40000100a00 */
[----:B------:R-:W2:Y:S02]  /*2e360*/  LDL.LU.64 R24, [R1+0x160] ;  /* 0x0001600001187983 */ /* 0x000ea40000300a00 */
[----:B-1----:R-:W3:Y:S02]  /*2e370*/  LDL.LU.64 R26, [R1+0x168] ;  /* 0x00016800011a7983 */ /* 0x002ee40000300a00 */
[----:B---3--:R-:W-:Y:S01]  /*2e380*/  STL.64 [R1+0x62d0], R26 ;  /* 0x0062d01a01007387 */ /* 0x008fe20000100a00 */
[----:B--2---:R0:W-:Y:S03]  /*2e390*/  STL.64 [R1+0x62c8], R24 ;  /* 0x0062c81801007387 */ /* 0x0041e60000100a00 */
[----:B0-----:R-:W2:Y:S04]  /*2e3a0*/  LDL.64 R24, [R1+0xe0] ;  /* 0x0000e00001187983 */ /* 0x001ea80000100a00 */
[----:B--2---:R0:W-:Y:S04]  /*2e3b0*/  STL.64 [R1+0x62e8], R24 ;  /* 0x0062e81801007387 */ /* 0x0041e80000100a00 */
[----:B0-----:R-:W2:Y:S01]  /*2e3c0*/  LDL.LU.64 R24, [R1+0x320] ;  /* 0x0003200001187983 */ /* 0x001ea20000300a00 */
[----:B------:R-:W2:Y:S02]  /*2e3d0*/  LDL.LU.64 R26, [R1+0x328] ;  /* 0x00032800011a7983 */ /* 0x000ea40000300a00 */
[----:B------:R-:W3:Y:S02]  /*2e3e0*/  LDL.LU.64 R12, [R1+0x1720] ;  /* 0x00172000010c7983 */ /* 0x000ee40000300a00 */
[----:B------:R-:W2:Y:S02]  /*2e3f0*/  LDL.LU.64 R14, [R1+0x1728] ;  /* 0x00172800010e7983 */ /* 0x000ea40000300a00 */
[----:B--2---:R-:W-:Y:S01]  /*2e400*/  STL.64 [R1+0x62e0], R14 ;  /* 0x0062e00e01007387 */ /* 0x004fe20000100a00 */
[----:B---3--:R0:W-:Y:S03]  /*2e410*/  STL.64 [R1+0x62d8], R12 ;  /* 0x0062d80c01007387 */ /* 0x0081e60000100a00 */
[----:B0-----:R-:W2:Y:S01]  /*2e420*/  LDL.LU.64 R12, [R1+0x310] ;  /* 0x00031000010c7983 */ /* 0x001ea20000300a00 */
[----:B------:R-:W2:Y:S02]  /*2e430*/  LDL.LU.64 R14, [R1+0x318] ;  /* 0x00031800010e7983 */ /* 0x000ea40000300a00 */
[----:B------:R-:W3:Y:S02]  /*2e440*/  LDL.LU.64 R4, [R1+0x1700] ;  /* 0x0017000001047983 */ /* 0x000ee40000300a00 */
[----:B------:R-:W2:Y:S01]  /*2e450*/  LDL.LU.64 R6, [R1+0x1708] ;  /* 0x0017080001067983 */ /* 0x000ea20000300a00 */
[C---:B------:R-:W-:Y:S01]  /*2e460*/  HMMA.16816.F32.BF16 R8, R20.reuse, R8, R24 ;  /* 0x000000081408723c */ /* 0x040fe20000041818 */
[----:B--2---:R-:W-:Y:S01]  /*2e470*/  STL.64 [R1+0x62a8], R6 ;  /* 0x0062a80601007387 */ /* 0x004fe20000100a00 */
[----:B---3--:R0:W-:Y:S03]  /*2e480*/  STL.64 [R1+0x62a0], R4 ;  /* 0x0062a00401007387 */ /* 0x0081e60000100a00 */
[----:B0-----:R-:W2:Y:S01]  /*2e490*/  LDL.LU.64 R4, [R1+0x1710] ;  /* 0x0017100001047983 */ /* 0x001ea20000300a00 */
[----:B------:R-:W2:Y:S02]  /*2e4a0*/  LDL.LU.64 R6, [R1+0x1718] ;  /* 0x0017180001067983 */ /* 0x000ea40000300a00 */
[----:B------:R-:W-:Y:S02]  /*2e4b0*/  STL [R1+0x626c], R18 ;  /* 0x00626c1201007387 */ /* 0x000fe40000100800 */
[----:B------:R-:W-:Y:S01]  /*2e4c0*/  STL [R1+0x6268], R19 ;  /* 0x0062681301007387 */ /* 0x000fe20000100800 */
[----:B------:R-:W3:Y:S11]  /*2e4d0*/  LDL.LU.64 R24, [R1+0x62e8] ;  /* 0x0062e80001187983 */ /* 0x000ef60000300a00 */
[----:B------:R-:W-:Y:S01]  /*2e4e0*/  @!UPT UIADD3 URZ, URZ, URZ, URZ ;  /* 0x0000003f3f3ff290 */ /* 0x000fe2000fffe03f */
[----:B------:R0:W-:Y:S02]  /*2e4f0*/  STL.64 [R1+0x850], R8 ;  /* 0x0008500801007387 */ /* 0x0001e40000100a00 */
[----:B------:R1:W-:Y:S01]  /*2e500*/  STL.64 [R1+0x858], R10 ;  /* 0x0008580a01007387 */ /* 0x0003e20000100a00 */
[----:B0-----:R-:W2:Y:S01]  /*2e510*/  LDL.LU.64 R8, [R1+0x16f0] ;  /* 0x0016f00001087983 */ /* 0x001ea20000300a00 */
[----:B-1----:R-:W2:Y:S01]  /*2e520*/  LDL.LU.64 R10, [R1+0x16f8] ;  /* 0x0016f800010a7983 */ /* 0x002ea20000300a00 */
[C---:B---3--:R-:W-:Y:S01]  /*2e530*/  HMMA.16816.F32.BF16 R12, R20.reuse, R24, R12 ;  /* 0x00000018140c723c */ /* 0x048fe2000004180c */
[----:B------:R-:W-:Y:S02]  /*2e540*/  IMAD.MOV.U32 R18, RZ, RZ, R24 ;  /* 0x000000ffff127224 */ /* 0x000fe400078e0018 */
[----:B------:R-:W-:Y:S11]  /*2e550*/  IMAD.MOV.U32 R19, RZ, RZ, R25 ;  /* 0x000000ffff137224 */ /* 0x000ff600078e0019 */
[----:B------:R-:W-:Y:S09]  /*2e560*/  @!UPT UIADD3 URZ, URZ, URZ, URZ ;  /* 0x0000003f3f3ff290 */ /* 0x000ff2000fffe03f */
[----:B------:R-:W-:Y:S01]  /*2e570*/  STL.64 [R1+0x840], R12 ;  /* 0x0008400c01007387 */ /* 0x000fe20000100a00 */
[----:B------:R0:W-:Y:S03]  /*2e580*/  STL.64 [R1+0x848], R14 ;  /* 0x0008480e01007387 */ /* 0x0001e60000100a00 */
[----:B0-----:R-:W3:Y:S01]  /*2e590*/  LDL.LU.64 R14, [R1+0x62e0] ;  /* 0x0062e000010e7983 */ /* 0x001ee20000300a00 */
[----:B------:R-:W3:Y:S02]  /*2e5a0*/  LDL.LU.64 R12, [R1+0x62d8] ;  /* 0x0062d800010c7983 */ /* 0x000ee40000300a00 */
[----:B------:R-:W4:Y:S02]  /*2e5b0*/  LDL.LU.64 R26, [R1+0x62d0] ;  /* 0x0062d000011a7983 */ /* 0x000f240000300a00 */
[----:B------:R-:W4:Y:S02]  /*2e5c0*/  LDL.LU.64 R24, [R1+0x62c8] ;  /* 0x0062c80001187983 */ /* 0x000f240000300a00 */
[----:B----4-:R-:W-:Y:S01]  /*2e5d0*/  HMMA.16816.F32.BF16 R20, R20, R16, R24 ;  /* 0x000000101414723c */ /* 0x010fe20000041818 */
[----:B------:R-:W3:Y:S01]  /*2e5e0*/  LDL.LU.64 R26, [R1+0x62c0] ;  /* 0x0062c000011a7983 */ /* 0x000ee20000300a00 */
[----:B------:R-:W3:Y:S11]  /*2e5f0*/  LDL.LU.64 R24, [R1+0x62b8] ;  /* 0x0062b80001187983 */ /* 0x000ef60000300a00 */
[----:B------:R-:W-:Y:S10]  /*2e600*/  @!UPT UIADD3 URZ, URZ, URZ, URZ ;  /* 0x0000003f3f3ff290 */ /* 0x000ff4000fffe03f */
[----:B------:R0:W-:Y:S01]  /*2e610*/  STL.64 [R1+0x7f0], R20 ;  /* 0x0007f01401007387 */ /* 0x0001e20000100a00 */
[----:B------:R-:W-:Y:S03]  /*2e620*/  STL.64 [R1+0x7f8], R22 ;  /* 0x0007f81601007387 */ /* 0x000fe60000100a00 */
[----:B0-----:R-:W3:Y:S01]  /*2e630*/  LDL.64 R20, [R1+0x20] ;  /* 0x0000200001147983 */ /* 0x001ee20000100a00 */
[----:B------:R-:W-:Y:S01]  /*2e640*/  STL.64 [R1+0x61e8], R16 ;  /* 0x0061e81001007387 */ /* 0x000fe20000100a00 */
[C---:B---3--:R-:W-:Y:S11]  /*2e650*/  HMMA.16816.F32.BF16 R12, R24.reuse, R20, R12 ;  /* 0x00000014180c723c */ /* 0x048ff6000004180c */
        /* <DEDUP_REMOVED lines=18> */
[C---:B--2---:R-:W-:Y:S11]  /*2e780*/  HMMA.16816.F32.BF16 R4, R24.reuse, R12, R4 ;  /* 0x0000000c1804723c */ /* 0x044ff60000041804 */
[----:B------:R-:W-:Y:S11]  /*2e790*/  @!UPT UIADD3 URZ, URZ, URZ, URZ ;  /* 0x0000003f3f3ff290 */ /* 0x000ff6000fffe03f */
[----:B------:R-:W-:Y:S01]  /*2e7a0*/  @!UPT UIADD3 URZ, URZ, URZ, URZ ;  /* 0x0000003f3f3ff290 */ /* 0x000fe2000fffe03f */
[----:B------:R0:W-:Y:S01]  /*2e7b0*/  STL.64 [R1+0x810], R4 ;  /* 0x0008100401007387 */ /* 0x0001e20000100a00 */
[----:B------:R1:W-:Y:S03]  /*2e7c0*/  STL.64 [R1+0x818], R6 ;  /* 0x0008180601007387 */ /* 0x0003e60000100a00 */
[----:B0-----:R-:W3:Y:S01]  /*2e7d0*/  LDL.LU.64 R4, [R1+0x6290] ;  /* 0x0062900001047983 */ /* 0x001ee20000300a00 */
[----:B-1----:R-:W-:Y:S02]  /*2e7e0*/  IMAD.MOV.U32 R7, RZ, RZ, R12 ;  /* 0x000000ffff077224 */ /* 0x002fe400078e000c */
[----:B------:R-:W-:Y:S02]  /*2e7f0*/  IMAD.MOV.U32 R6, RZ, RZ, R13 ;  /* 0x000000ffff067224 */ /* 0x000fe400078e000d */
[----:B------:R-:W2:Y:S01]  /*2e800*/  LDL.LU.64 R14, [R1+0x6288] ;  /* 0x00628800010e7983 */ /* 0x000ea20000300a00 */
[----:B------:R-:W4:Y:S02]  /*2e810*/  LDL.LU.64 R12, [R1+0x6280] ;  /* 0x00628000010c7983 */ /* 0x000f240000300a00 */
[C---:B----4-:R-:W-:Y:S11]  /*2e820*/  HMMA.16816.F32.BF16 R8, R24.reuse, R12, R8 ;  /* 0x0000000c1808723c */ /* 0x050ff60000041808 */
[----:B------:R-:W-:Y:S11]  /*2e830*/  @!UPT UIADD3 URZ, URZ, URZ, URZ ;  /* 0x0000003f3f3ff290 */ /* 0x000ff6000fffe03f */
[----:B------:R-:W-:Y:S01]  /*2e840*/  @!UPT UIADD3 URZ, URZ, URZ, URZ ;  /* 0x0000003f3f3ff290 */ /* 0x000fe2000fffe03f */
[----:B------:R-:W-:Y:S01]  /*2e850*/  STL.64 [R1+0x800], R8 ;  /* 0x0008000801007387 */ /* 0x000fe20000100a00 */
[----:B------:R0:W-:Y:S03]  /*2e860*/  STL.64 [R1+0x808], R10 ;  /* 0x0008080a01007387 */ /* 0x0001e60000100a00 */
[----:B0-----:R-:W4:Y:S01]  /*2e870*/  LDL.LU.64 R10, [R1+0x6278] ;  /* 0x00627800010a7983 */ /* 0x001f220000300a00 */
[----:B------:R-:W3:Y:S02]  /*2e880*/  LDL.LU.64 R8, [R1+0x6270] ;  /* 0x0062700001087983 */ /* 0x000ee40000300a00 */
[----:B--2---:R-:W-:Y:S02]  /*2e890*/  STL.64 [R1+0x6188], R14 ;  /* 0x0061880e01007387 */ /* 0x004fe40000100a00 */
[----:B------:R0:W-:Y:S02]  /*2e8a0*/  STL.64 [R1+0x6180], R12 ;  /* 0x0061800c01007387 */ /* 0x0001e40000100a00 */
[----:B0-----:R-:W3:Y:S01]  /*2e8b0*/  LDL.LU.64 R12, [R1+0x300] ;  /* 0x00030000010c7983 */ /* 0x001ee20000300a00 */
[----:B------:R-:W3:Y:S02]  /*2e8c0*/  LDL.LU.64 R14, [R1+0x308] ;  /* 0x00030800010e7983 */ /* 0x000ee40000300a00 */
[C---:B---3--:R-:W-:Y:S01]  /*2e8d0*/  HMMA.16816.F32.BF16 R12, R24.reuse, R8, R12 ;  /* 0x00000008180c723c */ /* 0x048fe2000004180c */
[----:B----4-:R-:W-:Y:S01]  /*2e8e0*/  STL.64 [R1+0x6178], R10 ;  /* 0x0061780a01007387 */ /* 0x010fe20000100a00 */
[----:B------:R0:W-:Y:S11]  /*2e8f0*/  STL.64 [R1+0x6170], R8 ;  /* 0x0061700801007387 */ /* 0x0001f60000100a00 */
[----:B------:R-:W-:Y:S10]  /*2e900*/  @!UPT UIADD3 URZ, URZ, URZ, URZ ;  /* 0x0000003f3f3ff290 */ /* 0x000ff4000fffe03f */
[----:B------:R-:W-:Y:S01]  /*2e910*/  STL.64 [R1+0x7e0], R12 ;  /* 0x0007e00c01007387 */ /* 0x000fe20000100a00 */
[----:B------:R-:W-:Y:S02]  /*2e920*/  STL.64 [R1+0x7e8], R14 ;  /* 0x0007e80e01007387 */ /* 0x000fe40000100a00 */
[----:B0-----:R-:W2:Y:S02]  /*2e930*/  LDL.64 R8, [R1+0x140] ;  /* 0x0001400001087983 */ /* 0x001ea40000100a00 */
[----:B--2---:R0:W-:Y:S02]  /*2e940*/  STL.64 [R1+0x6248], R8 ;  /* 0x0062480801007387 */ /* 0x0041e40000100a00 */
[----:B0-----:R-:W-:Y:S02]  /*2e950*/  HMMA.16816.F32.BF16 R8, R24, R4, R20 ;  /* 0x000000041808723c */ /* 0x001fe40000041814 */
[----:B------:R-:W-:Y:S01]  /*2e960*/  STL.64 [R1+0x6240], R4 ;  /* 0x0062400401007387 */ /* 0x000fe20000100a00 */
[----:B------:R-:W-:-:S02]  /*2e970*/  IMAD.MOV.U32 R12, RZ, RZ, R7 ;  /* 0x000000ffff0c7224 */ /* 0x000fc400078e0007 */
[----:B------:R-:W-:Y:S01]  /*2e980*/  IMAD.MOV.U32 R13, RZ, RZ, R6 ;  /* 0x000000ffff0d7224 */ /* 0x000fe200078e0006 */
[----:B------:R-:W0:Y:S11]  /*2e990*/  LDSM.16.MT88.4 R20, [R0+0x100] ;  /* 0x000100000014783b */ /* 0x000e360000004200 */
[----:B------:R-:W-:Y:S06]  /*2e9a0*/  @!UPT UIADD3 URZ, URZ, URZ, URZ ;  /* 0x0000003f3f3ff290 */ /* 0x000fec000fffe03f */
[----:B------:R1:W-:Y:S01]  /*2e9b0*/  STL.64 [R1+0x7d0], R8 ;  /* 0x0007d00801007387 */ /* 0x0003e20000100a00 */
[----:B------:R2:W-:Y:S03]  /*2e9c0*/  STL.64 [R1+0x7d8], R10 ;  /* 0x0007d80a01007387 */ /* 0x0005e60000100a00 */
[----:B-1----:R-:W3:Y:S01]  /*2e9d0*/  LDL.LU.64 R8, [R1+0x5f0] ;  /* 0x0005f00001087983 */ /* 0x002ee20000300a00 */
[----:B--2---:R-:W2:Y:S03]  /*2e9e0*/  LDL.LU.64 R10, [R1+0x5f8] ;  /* 0x0005f800010a7983 */ /* 0x004ea60000300a00 */
[----:B--2---:R-:W-:Y:S01]  /*2e9f0*/  STL.64 [R1+0x6260], R10 ;  /* 0x0062600a01007387 */ /* 0x004fe20000100a00 */
[----:B---3--:R1:W-:Y:S03]  /*2ea00*/  STL.64 [R1+0x6258], R8 ;  /* 0x0062580801007387 */ /* 0x0083e60000100a00 */
[----:B-1----:R-:W2:Y:S01]  /*2ea10*/  LDL.LU.64 R8, [R1+0x600] ;  /* 0x0006000001087983 */ /* 0x002ea20000300a00 */
[----:B------:R-:W2:Y:S02]  /*2ea20*/  LDL.LU.64 R10, [R1+0x608] ;  /* 0x00060800010a7983 */ /* 0x000ea40000300a00 */
[----:B------:R-:W3:Y:S02]  /*2ea30*/  LDL.LU.64 R4, [R1+0x5e0] ;  /* 0x0005e00001047983 */ /* 0x000ee40000300a00 */
[----:B------:R-:W3:Y:S01]  /*2ea40*/  LDL.LU.64 R6, [R1+0x5e8] ;  /* 0x0005e80001067983 */ /* 0x000ee20000300a00 */
[----:B------:R-:W4:Y:S01]  /*2ea50*/  LDL.64 R16, [R1+0x120] ;  /* 0x0001200001107983 */ /* 0x000f220000100a00 */
[----:B------:R1:W-:Y:S03]  /*2ea60*/  STL.64 [R1+0x61a0], R12 ;  /* 0x0061a00c01007387 */ /* 0x0003e60000100a00 */
[----:B-1----:R-:W2:Y:S04]  /*2ea70*/  LDL R12, [R1+0x30] ;  /* 0x00003000010c7983 */ /* 0x002ea80000100800 */
[----:B------:R-:W2:Y:S01]  /*2ea80*/  LDL R13, [R1+0x34] ;  /* 0x00003400010d7983 */ /* 0x000ea20000100800 */
[----:B------:R-:W-:Y:S02]  /*2ea90*/  STL [R1+0x6168], R0 ;  /* 0x0061680001007387 */ /* 0x000fe40000100800 */
[----:B0-----:R-:W-:Y:S02]  /*2eaa0*/  STL.64 [R1+0x60e8], R22 ;  /* 0x0060e81601007387 */ /* 0x001fe40000100a00 */
[----:B------:R0:W-:Y:S02]  /*2eab0*/  STL.64 [R1+0x60e0], R20 ;  /* 0x0060e01401007387 */ /* 0x0001e40000100a00 */
[----:B0-----:R-:W-:-:S02]  /*2eac0*/  IMAD.MOV.U32 R20, RZ, RZ, R18 ;  /* 0x000000ffff147224 */ /* 0x001fc400078e0012 */
[----:B------:R-:W-:Y:S01]  /*2ead0*/  IMAD.MOV.U32 R21, RZ, RZ, R19 ;  /* 0x000000ffff157224 */ /* 0x000fe200078e0013 */
[----:B------:R-:W3:Y:S01]  /*2eae0*/  LDL.LU R18, [R1+0x626c] ;  /* 0x00626c0001127983 */ /* 0x000ee20000300800 */
[----:B------:R-:W3:Y:S01]  /*2eaf0*/  LDL.LU R19, [R1+0x6268] ;  /* 0x0062680001137983 */ /* 0x000ee20000300800 */
[C---:B--2---:R-:W-:Y:S02]  /*2eb00*/  HMMA.16816.F32.BF16 R12, R24.reuse, R12, R8 ;  /* 0x0000000c180c723c */ /* 0x044fe40000041808 */
[----:B------:R-:W2:Y:S01]  /*2eb10*/  LDL.LU.64 R10, [R1+0x6260] ;  /* 0x00626000010a7983 */ /* 0x000ea20000300a00 */
[----:B------:R-:W2:Y:S11]  /*2eb20*/  LDL.LU.64 R8, [R1+0x6258] ;  /* 0x0062580001087983 */ /* 0x000eb60000300a00 */
[----:B------:R-:W-:Y:S09]  /*2eb30*/  @!UPT UIADD3 URZ, URZ, URZ, URZ ;  /* 0x0000003f3f3ff290 */ /* 0x000ff2000fffe03f */
[----:B------:R0:W-:Y:S01]  /*2eb40*/  STL.64 [R1+0x7c0], R12 ;  /* 0x0007c00c01007387 */ /* 0x0001e20000100a00 */
[----:B------:R-:W-:Y:S02]  /*2eb50*/  STL.64 [R1+0x7c8], R14 ;  /* 0x0007c80e01007387 */ /* 0x000fe40000100a00 */
[----:B0-----:R-:W-:Y:S02]  /*2eb60*/  IMAD.MOV.U32 R12, RZ, RZ, R2 ;  /* 0x000000ffff0c7224 */ /* 0x001fe400078e0002 */
[----:B------:R-:W-:Y:S01]  /*2eb70*/  IMAD.MOV.U32 R13, RZ, RZ, R3 ;  /* 0x000000ffff0d7224 */ /* 0x000fe200078e0003 */
[----:B------:R-:W2:Y:S01]  /*2eb80*/  LDL.LU R2, [R1+0x6254] ;  /* 0x0062540001027983 */ /* 0x000ea20000300800 */
[----:B------:R-:W2:Y:S03]  /*2eb90*/  LDL.LU R3, [R1+0x6250] ;  /* 0x0062500001037983 */ /* 0x000ea60000300800 */
[----:B------:R0:W-:Y:S04]  /*2eba0*/  STL.64 [R1+0x61b8], R12 ;  /* 0x0061b80c01007387 */ /* 0x0001e80000100a00 */
[----:B0-----:R-:W2:Y:S04]  /*2ebb0*/  LDL R12, [R1+0x150] ;  /* 0x00015000010c7983 */ /* 0x001ea80000100800 */
[----:B------:R-:W2:Y:S02]  /*2ebc0*/  LDL R13, [R1+0x154] ;  /* 0x00015400010d7983 */ /* 0x000ea40000100800 */
[----:B--2---:R-:W-:Y:S02]  /*2ebd0*/  HMMA.16816.F32.BF16 R12, R24, R12, R8 ;  /* 0x0000000c180c723c */ /* 0x004fe40000041808 */
[----:B------:R-:W3:Y:S11]  /*2ebe0*/  LDL.LU.64 R8, [R1+0x6248] ;  /* 0x0062480001087983 */ /* 0x000ef60000300a00 */
[----:B------:R-:W-:Y:S10]  /*2ebf0*/  @!UPT UIADD3 URZ, URZ, URZ, URZ ;  /* 0x0000003f3f3ff290 */ /* 0x000ff4000fffe03f */
[----:B------:R0:W-:Y:S01]  /*2ec00*/  STL.64 [R1+0x7b0], R12 ;  /* 0x0007b00c01007387 */ /* 0x0001e20000100a00 */
[----:B------:R-:W-:Y:S02]  /*2ec10*/  STL.64 [R1+0x7b8], R14 ;  /* 0x0007b80e01007387 */ /* 0x000fe40000100a00 */
[----:B0-----:R-:W-:Y:S02]  /*2ec20*/  IMAD.MOV.U32 R12, RZ, RZ, R29 ;  /* 0x000000ffff0c7224 */ /* 0x001fe400078e001d */
[----:B------:R-:W-:-:S05]  /*2ec30*/  IMAD.MOV.U32 R13, RZ, RZ, R28 ;  /* 0x000000ffff0d7224 */ /* 0x000fca00078e001c */
[----:B------:R0:W-:Y:S04]  /*2ec40*/  STL.64 [R1+0x61e0], R12 ;  /* 0x0061e00c01007387 */ /* 0x0001e80000100a00 */
[----:B0-----:R-:W2:Y:S01]  /*2ec50*/  LDL.64 R12, [R1+0x130] ;  /* 0x00013000010c7983 */ /* 0x001ea20000100a00 */
[----:B---3--:R-:W-:Y:S11]  /*2ec60*/  HMMA.16816.F32.BF16 R4, R24, R8, R4 ;  /* 0x000000081804723c */ /* 0x008ff60000041804 */
[----:B------:R-:W-:Y:S11]  /*2ec70*/  @!UPT UIADD3 URZ, URZ, URZ, URZ ;  /* 0x0000003f3f3ff290 */ /* 0x000ff6000fffe03f */
[----:B------:R-:W-:Y:S01]  /*2ec80*/  @!UPT UIADD3 URZ, URZ, URZ, URZ ;  /* 0x0000003f3f3ff290 */ /* 0x000fe2000fffe03f */
[----:B------:R0:W-:Y:S01]  /*2ec90*/  STL.64 [R1+0x7a0], R4 ;  /* 0x0007a00401007387 */ /* 0x0001e20000100a00 */
[----:B------:R1:W-:Y:S03]  /*2eca0*/  STL.64 [R1+0x7a8], R6 ;  /* 0x0007a80601007387 */ /* 0x0003e60000100a00 */
[----:B0-----:R-:W3:Y:S01]  /*2ecb0*/  LDL.LU.64 R4, [R1+0x6240] ;  /* 0x0062400001047983 */ /* 0x001ee20000300a00 */
[----:B-1----:R-:W-:Y:S02]  /*2ecc0*/  IMAD.MOV.U32 R7, RZ, RZ, R8 ;  /* 0x000000ffff077224 */ /* 0x002fe400078e0008 */
[----:B------:R-:W-:Y:S02]  /*2ecd0*/  IMAD.MOV.U32 R6, RZ, RZ, R9 ;  /* 0x000000ffff067224 */ /* 0x000fe400078e0009 */
[----:B------:R-:W4:Y:S01]  /*2ece0*/  LDL.LU.64 R8, [R1+0x5c0] ;  /* 0x0005c00001087983 */ /* 0x000f220000300a00 */
[----:B------:R-:W4:Y:S02]  /*2ecf0*/  LDL.LU.64 R10, [R1+0x5c8] ;  /* 0x0005c800010a7983 */ /* 0x000f240000300a00 */
[----:B------:R-:W-:Y:S02]  /*2ed00*/  STL [R1+0x616c], R7 ;  /* 0x00616c0701007387 */ /* 0x000fe40000100800 */
[----:B------:R-:W-:Y:S01]  /*2ed10*/  STL [R1+0x6208], R6 ;  /* 0x0062080601007387 */ /* 0x000fe20000100800 */
[----:B---3--:R0:W-:Y:S04]  /*2ed20*/  STL.64 [R1+0x6200], R4 ;  /* 0x0062000401007387 */ /* 0x0081e80000100a00 */
[----:B0-----:R-:W3:Y:S01]  /*2ed30*/  LDL.LU.64 R4, [R1+0x5d0] ;  /* 0x0005d00001047983 */ /* 0x001ee20000300a00 */
[----:B------:R-:W3:Y:S02]  /*2ed40*/  LDL.LU.64 R6, [R1+0x5d8] ;  /* 0x0005d80001067983 */ /* 0x000ee40000300a00 */
[----:B--2---:R-:W-:-:S02]  /*2ed50*/  IMAD.MOV.U32 R23, RZ, RZ, R12 ;  /* 0x000000ffff177224 */ /* 0x004fc400078e000c */
[----:B------:R-:W-:Y:S01]  /*2ed60*/  IMAD.MOV.U32 R22, RZ, RZ, R13 ;  /* 0x000000ffff167224 */ /* 0x000fe200078e000d */
[C---:B---3--:R-:W-:Y:S11]  /*2ed70*/  HMMA.16816.F32.BF16 R4, R24.reuse, R12, R4 ;  /* 0x0000000c1804723c */ /* 0x048ff60000041804 */
[----:B------:R-:W-:Y:S11]  /*2ed80*/  @!UPT UIADD3 URZ, URZ, URZ, URZ ;  /* 0x0000003f3f3ff290 */ /* 0x000ff6000fffe03f */
[----:B------:R-:W-:Y:S01]  /*2ed90*/  @!UPT UIADD3 URZ, URZ, URZ, URZ ;  /* 0x0000003f3f3ff290 */ /* 0x000fe2000fffe03f */
[----:B------:R-:W-:Y:S01]  /*2eda0*/  STL.64 [R1+0x790], R4 ;  /* 0x0007900401007387 */ /* 0x000fe20000100a00 */
[----:B------:R-:W-:Y:S02]  /*2edb0*/  STL.64 [R1+0x798], R6 ;  /* 0x0007980601007387 */ /* 0x000fe40000100a00 */
[----:B------:R-:W-:Y:S02]  /*2edc0*/  STL.64 [R1+0x61f8], R22 ;  /* 0x0061f81601007387 */ /* 0x000fe40000100a00 */
[----:B------:R0:W-:Y:S02]  /*2edd0*/  STL.64 [R1+0x61f0], R20 ;  /* 0x0061f01401007387 */ /* 0x0001e40000100a00 */
[----:B0-----:R-:W2:Y:S01]  /*2ede0*/  LDL.64 R20, [R1+0xf0] ;  /* 0x0000f00001147983 */ /* 0x001ea20000100a00 */
[----:B----4-:R-:W-:Y:S03]  /*2edf0*/  HMMA.16816.F32.BF16 R4, R24, R16, R8 ;  /* 0x000000101804723c */ /* 0x010fe60000041808 */
[----:B--2---:R0:W-:Y:S02]  /*2ee00*/  STL.64 [R1+0x6210], R20 ;  /* 0x0062101401007387 */ /* 0x0041e40000100a00 */
[----:B0-----:R-:W-:-:S02]  /*2ee10*/  IMAD.MOV.U32 R20, RZ, RZ, R19 ;  /* 0x000000ffff147224 */ /* 0x001fc400078e0013 */
[----:B------:R-:W-:-:S05]  /*2ee20*/  IMAD.MOV.U32 R21, RZ, RZ, R18 ;  /* 0x000000ffff157224 */ /* 0x000fca00078e0012 */
[----:B------:R-:W-:Y:S11]  /*2ee30*/  STL.64 [R1+0x6228], R20 ;  /* 0x0062281401007387 */ /* 0x000ff60000100a00 */
[----:B------:R0:W-:Y:S02]  /*2ee40*/  STL.64 [R1+0x780], R4 ;  /* 0x0007800401007387 */ /* 0x0001e40000100a00 */
[----:B------:R1:W-:Y:S01]  /*2ee50*/  STL.64 [R1+0x788], R6 ;  /* 0x0007880601007387 */ /* 0x0003e20000100a00 */
[----:B0-----:R-:W2:Y:S01]  /*2ee60*/  LDL.LU.64 R4, [R1+0x590] ;  /* 0x0005900001047983 */ /* 0x001ea20000300a00 */
[----:B-1----:R-:W3:Y:S03]  /*2ee70*/  LDL.LU.64 R6, [R1+0x598] ;  /* 0x0005980001067983 */ /* 0x002ee60000300a00 */
        /* <DEDUP_REMOVED lines=13> */
[----:B------:R-:W4:Y:S02]  /*2ef50*/  LDL.LU.64 R14, [R1+0x2e8] ;  /* 0x0002e800010e7983 */ /* 0x000f240000300a00 */
[----:B------:R-:W2:Y:S02]  /*2ef60*/  LDL.LU.64 R8, [R1+0x1630] ;  /* 0x0016300001087983 */ /* 0x000ea40000300a00 */
[----:B------:R-:W2:Y:S02]  /*2ef70*/  LDL.LU.64 R10, [R1+0x1638] ;  /* 0x00163800010a7983 */ /* 0x000ea40000300a00 */
[----:B--2---:R-:W-:Y:S01]  /*2ef80*/  STL.64 [R1+0x6198], R10 ;  /* 0x0061980a01007387 */ /* 0x004fe20000100a00 */
[----:B------:R0:W-:Y:S03]  /*2ef90*/  STL.64 [R1+0x6190], R8 ;  /* 0x0061900801007387 */ /* 0x0001e60000100a00 */
[----:B0-----:R-:W2:Y:S01]  /*2efa0*/  LDL.LU.64 R8, [R1+0x1650] ;  /* 0x0016500001087983 */ /* 0x001ea20000300a00 */
[----:B------:R-:W2:Y:S02]  /*2efb0*/  LDL.LU.64 R10, [R1+0x1658] ;  /* 0x00165800010a7983 */ /* 0x000ea40000300a00 */
[----:B------:R-:W-:-:S02]  /*2efc0*/  IMAD.MOV.U32 R20, RZ, RZ, R3 ;  /* 0x000000ffff147224 */ /* 0x000fc400078e0003 */
[----:B------:R-:W-:-:S07]  /*2efd0*/  IMAD.MOV.U32 R21, RZ, RZ, R2 ;  /* 0x000000ffff157224 */ /* 0x000fce00078e0002 */
[C---:B------:R-:W-:Y:S01]  /*2efe0*/  HMMA.16816.F32.BF16 R20, R24.reuse, R20, R4 ;  /* 0x000000141814723c */ /* 0x040fe20000041804 */
[----:B--2---:R-:W-:Y:S01]  /*2eff0*/  STL.64 [R1+0x61b0], R10 ;  /* 0x0061b00a01007387 */ /* 0x004fe20000100a00 */
[----:B------:R0:W-:Y:S03]  /*2f000*/  STL.64 [R1+0x61a8], R8 ;  /* 0x0061a80801007387 */ /* 0x0001e60000100a00 */
[----:B0-----:R-:W2:Y:S01]  /*2f010*/  LDL.LU.64 R8, [R1+0x1670] ;  /* 0x0016700001087983 */ /* 0x001ea20000300a00 */
[----:B------:R-:W2:Y:S03]  /*2f020*/  LDL.LU.64 R10, [R1+0x1678] ;  /* 0x00167800010a7983 */ /* 0x000ea60000300a00 */
[----:B--2---:R-:W-:Y:S01]  /*2f030*/  STL.64 [R1+0x61c8], R10 ;  /* 0x0061c80a01007387 */ /* 0x004fe20000100a00 */
[----:B------:R0:W-:Y:S03]  /*2f040*/  STL.64 [R1+0x61c0], R8 ;  /* 0x0061c00801007387 */ /* 0x0001e60000100a00 */
[----:B0-----:R-:W2:Y:S01]  /*2f050*/  LDL.LU.64 R8, [R1+0x16a0] ;  /* 0x0016a00001087983 */ /* 0x001ea20000300a00 */
[----:B------:R-:W2:Y:S02]  /*2f060*/  LDL.LU.64 R10, [R1+0x16a8] ;  /* 0x0016a800010a7983 */ /* 0x000ea40000300a00 */
[----:B------:R-:W2:Y:S02]  /*2f070*/  LDL.LU.64 R6, [R1+0x6238] ;  /* 0x0062380001067983 */ /* 0x000ea40000300a00 */
[----:B------:R-:W2:Y:S05]  /*2f080*/  LDL.LU.64 R4, [R1+0x6230] ;  /* 0x0062300001047983 */ /* 0x000eaa0000300a00 */
        /* <DEDUP_REMOVED lines=8> */
[----:B------:R-:W-:Y:S03]  /*2f110*/  STL.64 [R1+0x768], R22 ;  /* 0x0007681601007387 */ /* 0x000fe60000100a00 */
[----:B0-----:R-:W2:Y:S02]  /*2f120*/  LDL.LU.64 R20, [R1+0x6210] ;  /* 0x0062100001147983 */ /* 0x001ea40000300a00 */
[C---:B--2---:R-:W-:Y:S01]  /*2f130*/  HMMA.16816.F32.BF16 R4, R24.reuse, R20, R4 ;  /* 0x000000141804723c */ /* 0x044fe20000041804 */
[----:B------:R-:W-:Y:S11]  /*2f140*/  IMAD.MOV.U32 R0, RZ, RZ, R21 ;  /* 0x000000ffff007224 */ /* 0x000ff600078e0015 */
[----:B------:R-:W-:Y:S11]  /*2f150*/  @!UPT UIADD3 URZ, URZ, URZ, URZ ;  /* 0x0000003f3f3ff290 */ /* 0x000ff6000fffe03f */
[----:B------:R-:W-:Y:S01]  /*2f160*/  STL.64 [R1+0x750], R4 ;  /* 0x0007500401007387 */ /* 0x000fe20000100a00 */
[----:B------:R0:W-:Y:S03]  /*2f170*/  STL.64 [R1+0x758], R6 ;  /* 0x0007580601007387 */ /* 0x0001e60000100a00 */
[----:B0-----:R-:W2:Y:S01]  /*2f180*/  LDL.LU R6, [R1+0x6208] ;  /* 0x0062080001067983 */ /* 0x001ea20000300800 */
[----:B------:R-:W2:Y:S02]  /*2f190*/  LDL.LU.64 R4, [R1+0x6200] ;  /* 0x0062000001047983 */ /* 0x000ea40000300a00 */
[----:B------:R-:W-:Y:S02]  /*2f1a0*/  IMAD.MOV.U32 R7, RZ, RZ, R20 ;  /* 0x000000ffff077224 */ /* 0x000fe400078e0014 */
[----:B------:R-:W2:Y:S01]  /*2f1b0*/  LDL.LU.64 R22, [R1+0x61f8] ;  /* 0x0061f80001167983 */ /* 0x000ea20000300a00 */
[----:B------:R-:W3:Y:S02]  /*2f1c0*/  LDL.LU.64 R20, [R1+0x61f0] ;  /* 0x0061f00001147983 */ /* 0x000ee40000300a00 */
[C---:B---3--:R-:W-:Y:S11]  /*2f1d0*/  HMMA.16816.F32.BF16 R16, R24.reuse, R20, R16 ;  /* 0x000000141810723c */ /* 0x048ff60000041810 */
[----:B------:R-:W-:Y:S11]  /*2f1e0*/  @!UPT UIADD3 URZ, URZ, URZ, URZ ;  /* 0x0000003f3f3ff290 */ /* 0x000ff6000fffe03f */
[----:B------:R-:W-:Y:S01]  /*2f1f0*/  @!UPT UIADD3 URZ, URZ, URZ, URZ ;  /* 0x0000003f3f3ff290 */ /* 0x000fe2000fffe03f */
[----:B------:R0:W-:Y:S01]  /*2f200*/  STL.64 [R1+0x740], R16 ;  /* 0x0007401001007387 */ /* 0x0001e20000100a00 */
[----:B------:R1:W-:Y:S03]  /*2f210*/  STL.64 [R1+0x748], R18 ;  /* 0x0007481201007387 */ /* 0x0003e60000100a00 */
[----:B0-----:R-:W4:Y:S01]  /*2f220*/  LDL.LU.64 R16, [R1+0x61e8] ;  /* 0x0061e80001107983 */ /* 0x001f220000300a00 */
[----:B------:R-:W-:Y:S01]  /*2f230*/  STL.64 [R1+0x60f8], R20 ;  /* 0x0060f81401007387 */ /* 0x000fe20000100a00 */
[----:B----4-:R-:W-:Y:S02]  /*2f240*/  HMMA.16816.F32.BF16 R24, R24, R16, R12 ;  /* 0x000000101818723c */ /* 0x010fe4000004180c */
[----:B------:R-:W3:Y:S01]  /*2f250*/  LDL.LU.64 R12, [R1+0x61e0] ;  /* 0x0061e000010c7983 */ /* 0x000ee20000300a00 */
[----:B------:R-:W-:Y:S02]  /*2f260*/  IMAD.MOV.U32 R3, RZ, RZ, R16 ;  /* 0x000000ffff037224 */ /* 0x000fe400078e0010 */
[----:B------:R-:W-:Y:S11]  /*2f270*/  IMAD.MOV.U32 R2, RZ, RZ, R17 ;  /* 0x000000ffff027224 */ /* 0x000ff600078e0011 */
[----:B------:R-:W-:Y:S07]  /*2f280*/  @!UPT UIADD3 URZ, URZ, URZ, URZ ;  /* 0x0000003f3f3ff290 */ /* 0x000fee000fffe03f */
[----:B------:R0:W-:Y:S01]  /*2f290*/  STL.64 [R1+0x730], R24 ;  /* 0x0007301801007387 */ /* 0x0001e20000100a00 */
[----:B------:R4:W-:Y:S02]  /*2f2a0*/  STL.64 [R1+0x738], R26 ;  /* 0x0007381a01007387 */ /* 0x0009e40000100a00 */
[----:B-1----:R-:W3:Y:S02]  /*2f2b0*/  LDL.LU.64 R18, [R1+0x61d8] ;  /* 0x0061d80001127983 */ /* 0x002ee40000300a00 */
[----:B------:R-:W3:Y:S01]  /*2f2c0*/  LDL.LU.64 R16, [R1+0x61d0] ;  /* 0x0061d00001107983 */ /* 0x000ee20000300a00 */
[----:B0-----:R-:W2:Y:S01]  /*2f2d0*/  LDL.LU.64 R24, [R1+0x2c0] ;  /* 0x0002c00001187983 */ /* 0x001ea20000300a00 */
[----:B----4-:R-:W2:Y:S01]  /*2f2e0*/  LDL.LU.64 R26, [R1+0x2c8] ;  /* 0x0002c800011a7983 */ /* 0x010ea20000300a00 */
        /* <DEDUP_REMOVED lines=20> */
[----:B0-----:R-:W4:Y:S01]  /*2f430*/  LDL.LU.64 R14, [R1+0x6188] ;  /* 0x00618800010e7983 */ /* 0x001f220000300a00 */
[----:B------:R-:W3:Y:S02]  /*2f440*/  LDL.LU.64 R12, [R1+0x6180] ;  /* 0x00618000010c7983 */ /* 0x000ee40000300a00 */
[C---:B---3--:R-:W-:Y:S11]  /*2f450*/  HMMA.16816.F32.BF16 R8, R16.reuse, R12, R8 ;  /* 0x0000000c1008723c */ /* 0x048ff60000041808 */
[----:B------:R-:W-:Y:S11]  /*2f460*/  @!UPT UIADD3 URZ, URZ, URZ, URZ ;  /* 0x0000003f3f3ff290 */ /* 0x000ff6000fffe03f */
[----:B------:R-:W-:Y:S01]  /*2f470*/  @!UPT UIADD3 URZ, URZ, URZ, URZ ;  /* 0x0000003f3f3ff290 */ /* 0x000fe2000fffe03f */
[----:B------:R-:W-:Y:S01]  /*2f480*/  STL.64 [R1+0x6f0], R8 ;  /* 0x0006f00801007387 */ /* 0x000fe20000100a00 */
[----:B------:R0:W-:Y:S03]  /*2f490*/  STL.64 [R1+0x6f8], R10 ;  /* 0x0006f80a01007387 */ /* 0x0001e60000100a00 */
[----:B0-----:R-:W3:Y:S01]  /*2f4a0*/  LDL.LU.64 R10, [R1+0x6178] ;  /* 0x00617800010a7983 */ /* 0x001ee20000300a00 */
[----:B------:R-:W2:Y:S02]  /*2f4b0*/  LDL.LU.64 R8, [R1+0x6170] ;  /* 0x0061700001087983 */ /* 0x000ea40000300a00 */
[----:B------:R-:W2:Y:S02]  /*2f4c0*/  LDL R20, [R1+0x30] ;  /* 0x0000300001147983 */ /* 0x000ea40000100800 */
[----:B------:R-:W2:Y:S01]  /*2f4d0*/  LDL R21, [R1+0x34] ;  /* 0x0000340001157983 */ /* 0x000ea20000100800 */
[----:B----4-:R-:W-:Y:S01]  /*2f4e0*/  STL.64 [R1+0x60b0], R14 ;  /* 0x0060b00e01007387 */ /* 0x010fe20000100a00 */
[----:B------:R0:W-:Y:S03]  /*2f4f0*/  STL.64 [R1+0x60a8], R12 ;  /* 0x0060a80c01007387 */ /* 0x0001e60000100a00 */
[----:B0-----:R-:W4:Y:S01]  /*2f500*/  LDL.LU.64 R12, [R1+0x2d0] ;  /* 0x0002d000010c7983 */ /* 0x001f220000300a00 */
[----:B------:R-:W4:Y:S03]  /*2f510*/  LDL.LU.64 R14, [R1+0x2d8] ;  /* 0x0002d800010e7983 */ /* 0x000f260000300a00 */
[----:B---3--:R-:W-:Y:S01]  /*2f520*/  STL.64 [R1+0x60a0], R10 ;  /* 0x0060a00a01007387 */ /* 0x008fe20000100a00 */
[----:B--2---:R0:W-:Y:S01]  /*2f530*/  STL.64 [R1+0x6098], R8 ;  /* 0x0060980801007387 */ /* 0x0041e20000100a00 */
[C---:B----4-:R-:W-:Y:S08]  /*2f540*/  HMMA.16816.F32.BF16 R12, R16.reuse, R8, R12 ;  /* 0x00000008100c723c */ /* 0x050ff0000004180c */
[----:B0-----:R-:W-:Y:S11]  /*2f550*/  HMMA.16816.F32.BF16 R8, R16, R4, R24 ;  /* 0x000000041008723c */ /* 0x001ff60000041818 */
[----:B------:R-:W-:Y:S04]  /*2f560*/  @!UPT UIADD3 URZ, URZ, URZ, URZ ;  /* 0x0000003f3f3ff290 */ /* 0x000fe8000fffe03f */
[----:B------:R0:W-:Y:S01]  /*2f570*/  STL.64 [R1+0x6e0], R12 ;  /* 0x0006e00c01007387 */ /* 0x0001e20000100a00 */
[----:B------:R1:W-:Y:S03]  /*2f580*/  STL.64 [R1+0x6e8], R14 ;  /* 0x0006e80e01007387 */ /* 0x0003e60000100a00 */
[----:B0-----:R-:W2:Y:S01]  /*2f590*/  LDL.LU.64 R12, [R1+0x570] ;  /* 0x00057000010c7983 */ /* 0x001ea20000300a00 */
[----:B-1----:R-:W2:Y:S03]  /*2f5a0*/  LDL.LU.64 R14, [R1+0x578] ;  /* 0x00057800010e7983 */ /* 0x002ea60000300a00 */
[----:B------:R-:W-:Y:S02]  /*2f5b0*/  STL.64 [R1+0x6d0], R8 ;  /* 0x0006d00801007387 */ /* 0x000fe40000100a00 */
[----:B------:R-:W-:Y:S01]  /*2f5c0*/  STL.64 [R1+0x6d8], R10 ;  /* 0x0006d80a01007387 */ /* 0x000fe20000100a00 */
[----:B------:R0:W-:Y:S02]  /*2f5d0*/  STL.64 [R1+0x60c0], R4 ;  /* 0x0060c00401007387 */ /* 0x0001e40000100a00 */
[----:B0-----:R-:W-:-:S02]  /*2f5e0*/  IMAD.MOV.U32 R4, RZ, RZ, R7 ;  /* 0x000000ffff047224 */ /* 0x001fc400078e0007 */
[----:B------:R-:W-:Y:S01]  /*2f5f0*/  IMAD.MOV.U32 R5, RZ, RZ, R0 ;  /* 0x000000ffff057224 */ /* 0x000fe200078e0000 */
[----:B------:R-:W3:Y:S01]  /*2f600*/  LDL.LU R7, [R1+0x616c] ;  /* 0x00616c0001077983 */ /* 0x000ee20000300800 */
[----:B------:R-:W4:Y:S03]  /*2f610*/  LDL.LU R0, [R1+0x6168] ;  /* 0x0061680001007983 */ /* 0x000f260000300800 */
[----:B------:R0:W-:Y:S04]  /*2f620*/  STL.64 [R1+0x6100], R4 ;  /* 0x0061000401007387 */ /* 0x0001e80000100a00 */
[----:B0-----:R-:W2:Y:S01]  /*2f630*/  LDL.64 R4, [R1+0x100] ;  /* 0x0001000001047983 */ /* 0x001ea20000100a00 */
[----:B------:R-:W-:-:S03]  /*2f640*/  IMAD.MOV.U32 R9, RZ, RZ, R6 ;  /* 0x000000ffff097224 */ /* 0x000fc600078e0006 */
[----:B----4-:R-:W0:Y:S04]  /*2f650*/  LDSM.16.MT88.4 R24, [R0+0x180] ;  /* 0x000180000018783b */ /* 0x010e280000004200 */
[----:B--2---:R1:W-:Y:S04]  /*2f660*/  STL.64 [R1+0x6110], R4 ;  /* 0x0061100401007387 */ /* 0x0043e80000100a00 */
[----:B-1----:R-:W2:Y:S01]  /*2f670*/  LDL.64 R4, [R1+0x110] ;  /* 0x0001100001047983 */ /* 0x002ea20000100a00 */
[----:B------:R-:W-:Y:S01]  /*2f680*/  HMMA.16816.F32.BF16 R12, R16, R20, R12 ;  /* 0x00000014100c723c */ /* 0x000fe2000004180c */
[----:B---3--:R-:W-:-:S02]  /*2f690*/  IMAD.MOV.U32 R8, RZ, RZ, R7 ;  /* 0x000000ffff087224 */ /* 0x008fc400078e0007 */
[----:B--2---:R1:W-:Y:S02]  /*2f6a0*/  STL.64 [R1+0x6128], R4 ;  /* 0x0061280401007387 */ /* 0x0043e40000100a00 */
[----:B-1----:R-:W-:Y:S02]  /*2f6b0*/  IMAD.MOV.U32 R4, RZ, RZ, R29 ;  /* 0x000000ffff047224 */ /* 0x002fe400078e001d */
[----:B------:R-:W-:-:S05]  /*2f6c0*/  IMAD.MOV.U32 R5, RZ, RZ, R28 ;  /* 0x000000ffff057224 */ /* 0x000fca00078e001c */
[----:B------:R1:W-:Y:S02]  /*2f6d0*/  STL.64 [R1+0x6140], R4 ;  /* 0x0061400401007387 */ /* 0x0003e40000100a00 */
[----:B-1----:R-:W-:Y:S02]  /*2f6e0*/  IMAD.MOV.U32 R4, RZ, RZ, R23 ;  /* 0x000000ffff047224 */ /* 0x002fe400078e0017 */
[----:B------:R-:W-:-:S05]  /*2f6f0*/  IMAD.MOV.U32 R5, RZ, RZ, R22 ;  /* 0x000000ffff057224 */ /* 0x000fca00078e0016 */
[----:B------:R1:W-:Y:S01]  /*2f700*/  STL.64 [R1+0x6158], R4 ;  /* 0x0061580401007387 */ /* 0x0003e20000100a00 */
[----:B------:R-:W-:Y:S03]  /*2f710*/  STL.64 [R1+0x6160], R8 ;  /* 0x0061600801007387 */ /* 0x000fe60000100a00 */
[----:B-1----:R-:W2:Y:S01]  /*2f720*/  LDL.64 R4, [R1+0x150] ;  /* 0x0001500001047983 */ /* 0x002ea20000100a00 */
[----:B0-----:R-:W-:Y:S02]  /*2f730*/  STL.64 [R1+0x6010], R26 ;  /* 0x0060101a01007387 */ /* 0x001fe40000100a00 */
[----:B------:R0:W-:Y:S02]  /*2f740*/  STL.64 [R1+0x6008], R24 ;  /* 0x0060081801007387 */ /* 0x0001e40000100a00 */
[----:B0-----:R-:W-:Y:S02]  /*2f750*/  IMAD.MOV.U32 R24, RZ, RZ, R3 ;  /* 0x000000ffff187224 */ /* 0x001fe400078e0003 */
[----:B------:R-:W-:-:S05]  /*2f760*/  IMAD.MOV.U32 R25, RZ, RZ, R2 ;  /* 0x000000ffff197224 */ /* 0x000fca00078e0002 */
[----:B------:R0:W-:Y:S01]  /*2f770*/  STL.64 [R1+0x6108], R24 ;  /* 0x0061081801007387 */ /* 0x0001e20000100a00 */
[----:B------:R-:W2:Y:S02]  /*2f780*/  LDL.LU.64 R8, [R1+0x560] ;  /* 0x0005600001087983 */ /* 0x000ea40000300a00 */
[----:B------:R-:W2:Y:S02]  /*2f790*/  LDL.LU.64 R10, [R1+0x568] ;  /* 0x00056800010a7983 */ /* 0x000ea40000300a00 */
[----:B------:R-:W-:Y:S01]  /*2f7a0*/  STL.64 [R1+0x6c0], R12 ;  /* 0x0006c00c01007387 */ /* 0x000fe20000100a00 */
[----:B------:R-:W-:Y:S04]  /*2f7b0*/  STL.64 [R1+0x6c8], R14 ;  /* 0x0006c80e01007387 */ /* 0x000fe80000100a00 */
        /* <DEDUP_REMOVED lines=13> */
[----:B------:R-:W3:Y:S02]  /*2f890*/  LDL.LU.64 R26, [R1+0x548] ;  /* 0x00054800011a7983 */ /* 0x000ee40000300a00 */
[----:B------:R-:W4:Y:S02]  /*2f8a0*/  LDL.LU.64 R20, [R1+0x8c0] ;  /* 0x0008c00001147983 */ /* 0x000f240000300a00 */
[----:B------:R-:W4:Y:S01]  /*2f8b0*/  LDL.LU.64 R22, [R1+0x8c8] ;  /* 0x0008c80001167983 */ /* 0x000f220000300a00 */
[----:B------:R-:W2:Y:S04]  /*2f8c0*/  LDL.64 R12, [R1] ;  /* 0x00000000010c7983 */ /* 0x000ea80000100a00 */
[----:B--2---:R0:W-:Y:S04]  /*2f8d0*/  STL.64 [R1+0x60b8], R12 ;  /* 0x0060b80c01007387 */ /* 0x0041e80000100a00 */
[----:B0-----:R-:W2:Y:S01]  /*2f8e0*/  LDL.64 R12, [R1+0x10] ;  /* 0x00001000010c7983 */ /* 0x001ea20000100a00 */
[----:B------:R-:W-:Y:S03]  /*2f8f0*/  HMMA.16816.F32.BF16 R8, R16, R4, R8 ;  /* 0x000000041008723c */ /* 0x000fe60000041808 */
[----:B--2---:R0:W-:Y:S04]  /*2f900*/  STL.64 [R1+0x60c8], R12 ;  /* 0x0060c80c01007387 */ /* 0x0041e80000100a00 */
[----:B0-----:R-:W2:Y:S01]  /*2f910*/  LDL.64 R12, [R1+0x20] ;  /* 0x00002000010c7983 */ /* 0x001ea20000100a00 */
[----:B------:R-:W-:-:S02]  /*2f920*/  IMAD.MOV.U32 R29, RZ, RZ, R4 ;  /* 0x000000ffff1d7224 */ /* 0x000fc400078e0004 */
[----:B------:R-:W-:Y:S01]  /*2f930*/  IMAD.MOV.U32 R28, RZ, RZ, R5 ;  /* 0x000000ffff1c7224 */ /* 0x000fe200078e0005 */
[----:B--2---:R0:W-:Y:S04]  /*2f940*/  STL.64 [R1+0x60f0], R12 ;  /* 0x0060f00c01007387 */ /* 0x0041e80000100a00 */
[----:B0-----:R-:W2:Y:S01]  /*2f950*/  LDL.LU.64 R12, [R1+0x550] ;  /* 0x00055000010c7983 */ /* 0x001ea20000300a00 */
[----:B------:R-:W2:Y:S07]  /*2f960*/  LDL.LU.64 R14, [R1+0x558] ;  /* 0x00055800010e7983 */ /* 0x000eae0000300a00 */
[----:B------:R0:W-:Y:S02]  /*2f970*/  STL.64 [R1+0x6b0], R8 ;  /* 0x0006b00801007387 */ /* 0x0001e40000100a00 */
[----:B------:R2:W-:Y:S01]  /*2f980*/  STL.64 [R1+0x6b8], R10 ;  /* 0x0006b80a01007387 */ /* 0x0005e20000100a00 */
[----:B0-----:R-:W2:Y:S01]  /*2f990*/  LDL.LU.64 R8, [R1+0x6160] ;  /* 0x0061600001087983 */ /* 0x001ea20000300a00 */
[----:B------:R-:W3:Y:S01]  /*2f9a0*/  LDL.LU.64 R4, [R1+0x6158] ;  /* 0x0061580001047983 */ /* 0x000ee20000300a00 */
[C---:B--2---:R-:W-:Y:S08]  /*2f9b0*/  HMMA.16816.F32.BF16 R8, R16.reuse, R8, R12 ;  /* 0x000000081008723c */ /* 0x044ff0000004180c */
[C---:B---3--:R-:W-:Y:S01]  /*2f9c0*/  HMMA.16816.F32.BF16 R4, R16.reuse, R4, R24 ;  /* 0x000000041004723c */ /* 0x048fe20000041818 */
[----:B------:R-:W2:Y:S01]  /*2f9d0*/  LDL.LU.64 R12, [R1+0x9d0] ;  /* 0x0009d000010c7983 */ /* 0x000ea20000300a00 */
[----:B------:R-:W2:Y:S11]  /*2f9e0*/  LDL.LU.64 R14, [R1+0x9d8] ;  /* 0x0009d800010e7983 */ /* 0x000eb60000300a00 */
[----:B------:R-:W-:Y:S02]  /*2f9f0*/  @!UPT UIADD3 URZ, URZ, URZ, URZ ;  /* 0x0000003f3f3ff290 */ /* 0x000fe4000fffe03f */
[----:B------:R0:W-:Y:S01]  /*2fa00*/  STL.64 [R1+0x6a0], R8 ;  /* 0x0006a00801007387 */ /* 0x0001e20000100a00 */
[----:B------:R1:W-:Y:S03]  /*2fa10*/  STL.64 [R1+0x6a8], R10 ;  /* 0x0006a80a01007387 */ /* 0x0003e60000100a00 */
[----:B0-----:R-:W3:Y:S01]  /*2fa20*/  LDL.LU.64 R8, [R1+0x9c0] ;  /* 0x0009c00001087983 */ /* 0x001ee20000300a00 */
[----:B-1----:R-:W3:Y:S02]  /*2fa30*/  LDL.LU.64 R10, [R1+0x9c8] ;  /* 0x0009c800010a7983 */ /* 0x002ee40000300a00 */
[----:B------:R-:W2:Y:S02]  /*2fa40*/  LDL.LU.64 R26, [R1+0x6150] ;  /* 0x00615000011a7983 */ /* 0x000ea40000300a00 */
[----:B------:R-:W2:Y:S01]  /*2fa50*/  LDL.LU.64 R24, [R1+0x6148] ;  /* 0x0061480001187983 */ /* 0x000ea20000300a00 */
        /* <DEDUP_REMOVED lines=27> */
[----:B------:R-:W4:Y:S02]  /*2fc10*/  LDL.LU.64 R4, [R1+0x6100] ;  /* 0x0061000001047983 */ /* 0x000f240000300a00 */
[C---:B----4-:R-:W-:Y:S02]  /*2fc20*/  HMMA.16816.F32.BF16 R4, R16.reuse, R4, R20 ;  /* 0x000000041004723c */ /* 0x050fe40000041814 */
[----:B------:R-:W2:Y:S11]  /*2fc30*/  LDL.LU.64 R20, [R1+0x60f8] ;  /* 0x0060f80001147983 */ /* 0x000eb60000300a00 */
[----:B------:R-:W-:Y:S10]  /*2fc40*/  @!UPT UIADD3 URZ, URZ, URZ, URZ ;  /* 0x0000003f3f3ff290 */ /* 0x000ff4000fffe03f */
[----:B------:R0:W-:Y:S01]  /*2fc50*/  STL.64 [R1+0x650], R4 ;  /* 0x0006500401007387 */ /* 0x0001e20000100a00 */
[----:B------:R1:W-:Y:S03]  /*2fc60*/  STL.64 [R1+0x658], R6 ;  /* 0x0006580601007387 */ /* 0x0003e60000100a00 */
[----:B0-----:R-:W4:Y:S01]  /*2fc70*/  LDL.LU.64 R4, [R1+0x1600] ;  /* 0x0016000001047983 */ /* 0x001f220000300a00 */
[----:B-1----:R-:W3:Y:S01]  /*2fc80*/  LDL.LU.64 R6, [R1+0x1608] ;  /* 0x0016080001067983 */ /* 0x002ee20000300a00 */
[C---:B--2---:R-:W-:Y:S02]  /*2fc90*/  HMMA.16816.F32.BF16 R20, R16.reuse, R20, R12 ;  /* 0x000000141014723c */ /* 0x044fe4000004180c */
[----:B---3--:R-:W-:Y:S01]  /*2fca0*/  STL.64 [R1+0x60d8], R6 ;  /* 0x0060d80601007387 */ /* 0x008fe20000100a00 */
[----:B----4-:R0:W-:Y:S03]  /*2fcb0*/  STL.64 [R1+0x60d0], R4 ;  /* 0x0060d00401007387 */ /* 0x0101e60000100a00 */
[----:B0-----:R-:W2:Y:S01]  /*2fcc0*/  LDL.LU.64 R4, [R1+0x1610] ;  /* 0x0016100001047983 */ /* 0x001ea20000300a00 */
[----:B------:R-:W2:Y:S02]  /*2fcd0*/  LDL.LU.64 R6, [R1+0x1618] ;  /* 0x0016180001067983 */ /* 0x000ea40000300a00 */
[----:B------:R-:W2:Y:S11]  /*2fce0*/  LDL.LU.64 R12, [R1+0x60f0] ;  /* 0x0060f000010c7983 */ /* 0x000eb60000300a00 */
[----:B------:R-:W-:Y:S03]  /*2fcf0*/  @!UPT UIADD3 URZ, URZ, URZ, URZ ;  /* 0x0000003f3f3ff290 */ /* 0x000fe6000fffe03f */
[----:B------:R-:W-:Y:S01]  /*2fd00*/  STL.64 [R1+0x640], R20 ;  /* 0x0006401401007387 */ /* 0x000fe20000100a00 */
[----:B------:R0:W-:Y:S04]  /*2fd10*/  STL.64 [R1+0x648], R22 ;  /* 0x0006481601007387 */ /* 0x0001e80000100a00 */
[----:B0-----:R-:W2:Y:S01]  /*2fd20*/  LDL.LU.64 R22, [R1+0x60e8] ;  /* 0x0060e80001167983 */ /* 0x001ea20000300a00 */
[----:B------:R-:W2:Y:S01]  /*2fd30*/  LDL.LU.64 R20, [R1+0x60e0] ;  /* 0x0060e00001147983 */ /* 0x000ea20000300a00 */
[----:B------:R-:W-:Y:S01]  /*2fd40*/  HMMA.16816.F32.BF16 R8, R16, R24, R8 ;  /* 0x000000181008723c */ /* 0x000fe20000041808 */
[----:B------:R-:W3:Y:S01]  /*2fd50*/  LDL.LU.64 R16, [R1+0x15e0] ;  /* 0x0015e00001107983 */ /* 0x000ee20000300a00 */
[----:B------:R-:W3:Y:S11]  /*2fd60*/  LDL.LU.64 R18, [R1+0x15e8] ;  /* 0x0015e80001127983 */ /* 0x000ef60000300a00 */
[----:B------:R-:W-:Y:S10]  /*2fd70*/  @!UPT UIADD3 URZ, URZ, URZ, URZ ;  /* 0x0000003f3f3ff290 */ /* 0x000ff4000fffe03f */
[----:B------:R0:W-:Y:S01]  /*2fd80*/  STL.64 [R1+0x420], R8 ;  /* 0x0004200801007387 */ /* 0x0001e20000100a00 */
[----:B------:R1:W-:Y:S03]  /*2fd90*/  STL.64 [R1+0x428], R10 ;  /* 0x0004280a01007387 */ /* 0x0003e60000100a00 */
[----:B0-----:R-:W4:Y:S01]  /*2fda0*/  LDL.LU.64 R8, [R1+0x15c0] ;  /* 0x0015c00001087983 */ /* 0x001f220000300a00 */
[----:B-1----:R-:W4:Y:S02]  /*2fdb0*/  LDL.LU.64 R10, [R1+0x15c8] ;  /* 0x0015c800010a7983 */ /* 0x002f240000300a00 */
[----:B------:R0:W-:Y:S01]  /*2fdc0*/  STL.64 [R1+0x6020], R24 ;  /* 0x0060201801007387 */ /* 0x0001e20000100a00 */
[C---:B--2---:R-:W-:Y:S01]  /*2fdd0*/  HMMA.16816.F32.BF16 R4, R20.reuse, R12, R4 ;  /* 0x0000000c1404723c */ /* 0x044fe20000041804 */
[----:B0-----:R-:W-:Y:S02]  /*2fde0*/  IMAD.MOV.U32 R25, RZ, RZ, R12 ;  /* 0x000000ffff197224 */ /* 0x001fe400078e000c */
[----:B------:R-:W-:Y:S11]  /*2fdf0*/  IMAD.MOV.U32 R24, RZ, RZ, R13 ;  /* 0x000000ffff187224 */ /* 0x000ff600078e000d */
[----:B------:R-:W-:Y:S09]  /*2fe00*/  @!UPT UIADD3 URZ, URZ, URZ, URZ ;  /* 0x0000003f3f3ff290 */ /* 0x000ff2000fffe03f */
[----:B------:R-:W-:Y:S01]  /*2fe10*/  STL.64 [R1+0x410], R4 ;  /* 0x0004100401007387 */ /* 0x000fe20000100a00 */
[----:B------:R0:W-:Y:S03]  /*2fe20*/  STL.64 [R1+0x418], R6 ;  /* 0x0004180601007387 */ /* 0x0001e60000100a00 */
[----:B0-----:R-:W2:Y:S01]  /*2fe30*/  LDL.LU.64 R6, [R1+0x60d8] ;  /* 0x0060d80001067983 */ /* 0x001ea20000300a00 */
[----:B------:R-:W2:Y:S02]  /*2fe40*/  LDL.LU.64 R4, [R1+0x60d0] ;  /* 0x0060d00001047983 */ /* 0x000ea40000300a00 */
[----:B------:R-:W2:Y:S02]  /*2fe50*/  LDL.LU.64 R12, [R1+0x60c8] ;  /* 0x0060c800010c7983 */ /* 0x000ea40000300a00 */
[----:B------:R-:W-:Y:S01]  /*2fe60*/  STL.64 [R1+0x6078], R26 ;  /* 0x0060781a01007387 */ /* 0x000fe20000100a00 */
[----:B------:R0:W-:Y:S04]  /*2fe70*/  STL.64 [R1+0x6070], R24 ;  /* 0x0060701801007387 */ /* 0x0001e80000100a00 */
[----:B0-----:R-:W3:Y:S01]  /*2fe80*/  LDL.64 R24, [R1+0x30] ;  /* 0x0000300001187983 */ /* 0x001ee20000100a00 */
[C---:B--2---:R-:W-:Y:S03]  /*2fe90*/  HMMA.16816.F32.BF16 R4, R20.reuse, R12, R4 ;  /* 0x0000000c1404723c */ /* 0x044fe60000041804 */
[----:B---3--:R0:W-:Y:S04]  /*2fea0*/  STL.64 [R1+0x6090], R24 ;  /* 0x0060901801007387 */ /* 0x0081e80000100a00 */
[----:B0-----:R-:W2:Y:S01]  /*2feb0*/  LDL.LU.64 R24, [R1+0x11b0] ;  /* 0x0011b00001187983 */ /* 0x001ea20000300a00 */
[----:B------:R-:W2:Y:S11]  /*2fec0*/  LDL.LU.64 R26, [R1+0x11b8] ;  /* 0x0011b800011a7983 */ /* 0x000eb60000300a00 */
[----:B------:R-:W-:Y:S04]  /*2fed0*/  @!UPT UIADD3 URZ, URZ, URZ, URZ ;  /* 0x0000003f3f3ff290 */ /* 0x000fe8000fffe03f */
[----:B------:R0:W-:Y:S02]  /*2fee0*/  STL.64 [R1+0x400], R4 ;  /* 0x0004000401007387 */ /* 0x0001e40000100a00 */
[----:B------:R1:W-:Y:S01]  /*2fef0*/  STL.64 [R1+0x408], R6 ;  /* 0x0004080601007387 */ /* 0x0003e20000100a00 */
[----:B0-----:R-:W3:Y:S01]  /*2ff00*/  LDL.LU.64 R4, [R1+0x60c0] ;  /* 0x0060c00001047983 */ /* 0x001ee20000300a00 */
[----:B-1----:R-:W-:Y:S02]  /*2ff10*/  IMAD.MOV.U32 R7, RZ, RZ, R12 ;  /* 0x000000ffff077224 */ /* 0x002fe400078e000c */
[----:B------:R-:W-:Y:S02]  /*2ff20*/  IMAD.MOV.U32 R6, RZ, RZ, R13 ;  /* 0x000000ffff067224 */ /* 0x000fe400078e000d */
[----:B------:R-:W2:Y:S02]  /*2ff30*/  LDL.LU.64 R12, [R1+0x60b8] ;  /* 0x0060b800010c7983 */ /* 0x000ea40000300a00 */
[C---:B--2---:R-:W-:Y:S11]  /*2ff40*/  HMMA.16816.F32.BF16 R16, R20.reuse, R12, R16 ;  /* 0x0000000c1410723c */ /* 0x044ff60000041810 */
[----:B------:R-:W-:Y:S11]  /*2ff50*/  @!UPT UIADD3 URZ, URZ, URZ, URZ ;  /* 0x0000003f3f3ff290 */ /* 0x000ff6000fffe03f */
[----:B------:R-:W-:Y:S01]  /*2ff60*/  @!UPT UIADD3 URZ, URZ, URZ, URZ ;  /* 0x0000003f3f3ff290 */ /* 0x000fe2000fffe03f */
[----:B------:R0:W-:Y:S01]  /*2ff70*/  STL.64 [R1+0x3f0], R16 ;  /* 0x0003f01001007387 */ /* 0x0001e20000100a00 */
[----:B------:R-:W-:Y:S02]  /*2ff80*/  STL.64 [R1+0x3f8], R18 ;  /* 0x0003f81201007387 */ /* 0x000fe40000100a00 */
[----:B------:R-:W2:Y:S02]  /*2ff90*/  LDL.LU.64 R14, [R1+0x60b0] ;  /* 0x0060b000010e7983 */ /* 0x000ea40000300a00 */
[----:B0-----:R-:W-:Y:S02]  /*2ffa0*/  IMAD.MOV.U32 R17, RZ, RZ, R12 ;  /* 0x000000ffff117224 */ /* 0x001fe400078e000c */
[----:B------:R-:W-:Y:S02]  /*2ffb0*/  IMAD.MOV.U32 R16, RZ, RZ, R13 ;  /* 0x000000ffff107224 */ /* 0x000fe400078e000d */
        /* <DEDUP_REMOVED lines=10> */
[----:B0-----:R-:W2:Y:S01]  /*30060*/  LDL.LU.64 R12, [R1+0x11a0] ;  /* 0x0011a000010c7983 */ /* 0x001ea20000300a00 */
[----:B------:R-:W2:Y:S01]  /*30070*/  LDL.LU.64 R14, [R1+0x11a8] ;  /* 0x0011a800010e7983 */ /* 0x000ea20000300a00 */
[C---:B---3--:R-:W-:Y:S11]  /*30080*/  HMMA.16816.F32.BF16 R24, R20.reuse, R8, R24 ;  /* 0x000000081418723c */ /* 0x048ff60000041818 */
[----:B------:R-:W-:Y:S11]  /*30090*/  @!UPT UIADD3 URZ, URZ, URZ, URZ ;  /* 0x0000003f3f3ff290 */ /* 0x000ff6000fffe03f */
[----:B------:R-:W-:Y:S01]  /*300a0*/  @!UPT UIADD3 URZ, URZ, URZ, URZ ;  /* 0x0000003f3f3ff290 */ /* 0x000fe2000fffe03f */
[----:B------:R0:W-:Y:S01]  /*300b0*/  STL.64 [R1+0x3d0], R24 ;  /* 0x0003d01801007387 */ /* 0x0001e20000100a00 */
[----:B------:R-:W-:Y:S03]  /*300c0*/  STL.64 [R1+0x3d8], R26 ;  /* 0x0003d81a01007387 */ /* 0x000fe60000100a00 */
[----:B0-----:R-:W3:Y:S01]  /*300d0*/  LDL.LU.64 R24, [R1+0x6090] ;  /* 0x0060900001187983 */ /* 0x001ee20000300a00 */
[----:B----4-:R-:W-:Y:S02]  /*300e0*/  STL.64 [R1+0x5fb0], R10 ;  /* 0x005fb00a01007387 */ /* 0x010fe40000100a00 */
[----:B------:R2:W-:Y:S02]  /*300f0*/  STL.64 [R1+0x5fa8], R8 ;  /* 0x005fa80801007387 */ /* 0x0005e40000100a00 */
[----:B------:R0:W-:Y:S01]  /*30100*/  STL.64 [R1+0x6028], R4 ;  /* 0x0060280401007387 */ /* 0x0001e20000100a00 */
[----:B--2---:R-:W-:Y:S01]  /*30110*/  HMMA.16816.F32.BF16 R8, R20, R4, R12 ;  /* 0x000000041408723c */ /* 0x004fe2000004180c */
[----:B0-----:R-:W2:Y:S11]  /*30120*/  LDL.64 R4, [R1+0x140] ;  /* 0x0001400001047983 */ /* 0x001eb60000100a00 */
[----:B------:R-:W-:Y:S11]  /*30130*/  @!UPT UIADD3 URZ, URZ, URZ, URZ ;  /* 0x0000003f3f3ff290 */ /* 0x000ff6000fffe03f */
[----:B------:R-:W-:Y:S01]  /*30140*/  STL.64 [R1+0x3c0], R8 ;  /* 0x0003c00801007387 */ /* 0x000fe20000100a00 */
[----:B------:R-:W-:Y:S02]  /*30150*/  STL.64 [R1+0x3c8], R10 ;  /* 0x0003c80a01007387 */ /* 0x000fe40000100a00 */
[----:B------:R-:W-:Y:S01]  /*30160*/  STL.64 [R1+0x6088], R6 ;  /* 0x0060880601007387 */ /* 0x000fe20000100a00 */
[----:B--2---:R0:W-:Y:S04]  /*30170*/  STL.64 [R1+0x6080], R4 ;  /* 0x0060800401007387 */ /* 0x0041e80000100a00 */
[----:B0-----:R-:W3:Y:S01]  /*30180*/  LDL.LU.64 R4, [R1+0x14a0] ;  /* 0x0014a00001047983 */ /* 0x001ee20000300a00 */
[----:B------:R-:W3:Y:S02]  /*30190*/  LDL.LU.64 R6, [R1+0x14a8] ;  /* 0x0014a80001067983 */ /* 0x000ee40000300a00 */
[----:B------:R-:W2:Y:S02]  /*301a0*/  LDL.64 R8, [R1+0x120] ;  /* 0x0001200001087983 */ /* 0x000ea40000100a00 */
[----:B------:R-:W-:-:S02]  /*301b0*/  IMAD.MOV.U32 R12, RZ, RZ, R17 ;  /* 0x000000ffff0c7224 */ /* 0x000fc400078e0011 */
[----:B------:R-:W-:Y:S02]  /*301c0*/  IMAD.MOV.U32 R13, RZ, RZ, R16 ;  /* 0x000000ffff0d7224 */ /* 0x000fe400078e0010 */
[----:B------:R-:W0:Y:S04]  /*301d0*/  LDSM.16.MT88.4 R16, [R0+0x200] ;  /* 0x000200000010783b */ /* 0x000e280000004200 */
[----:B--2---:R-:W-:Y:S01]  /*301e0*/  STL.64 [R1+0x6068], R8 ;  /* 0x0060680801007387 */ /* 0x004fe20000100a00 */
[----:B------:R1:W-:Y:S01]  /*301f0*/  STL.64 [R1+0x5fd8], R12 ;  /* 0x005fd80c01007387 */ /* 0x0003e20000100a00 */
[----:B---3--:R-:W-:Y:S02]  /*30200*/  HMMA.16816.F32.BF16 R4, R20, R24, R4 ;  /* 0x000000181404723c */ /* 0x008fe40000041804 */
[----:B-1----:R-:W2:Y:S01]  /*30210*/  LDL.LU.64 R12, [R1+0x1480] ;  /* 0x00148000010c7983 */ /* 0x002ea20000300a00 */
[----:B------:R-:W2:Y:S02]  /*30220*/  LDL.LU.64 R14, [R1+0x1488] ;  /* 0x00148800010e7983 */ /* 0x000ea40000300a00 */
[----:B------:R-:W-:Y:S02]  /*30230*/  STL [R1+0x5fa0], R0 ;  /* 0x005fa00001007387 */ /* 0x000fe40000100800 */
[----:B0-----:R-:W-:Y:S01]  /*30240*/  STL.64 [R1+0x5ef8], R18 ;  /* 0x005ef81201007387 */ /* 0x001fe20000100a00 */
[----:B------:R0:W-:Y:S04]  /*30250*/  STL.64 [R1+0x5ef0], R16 ;  /* 0x005ef01001007387 */ /* 0x0001e80000100a00 */
[----:B0-----:R-:W3:Y:S01]  /*30260*/  LDL.LU.64 R16, [R1+0x1460] ;  /* 0x0014600001107983 */ /* 0x001ee20000300a00 */
[----:B------:R-:W3:Y:S10]  /*30270*/  LDL.LU.64 R18, [R1+0x1468] ;  /* 0x0014680001127983 */ /* 0x000ef40000300a00 */
[----:B------:R-:W-:Y:S02]  /*30280*/  STL.64 [R1+0x630], R4 ;  /* 0x0006300401007387 */ /* 0x000fe40000100a00 */
[----:B------:R0:W-:Y:S02]  /*30290*/  STL.64 [R1+0x638], R6 ;  /* 0x0006380601007387 */ /* 0x0001e40000100a00 */
[----:B0-----:R-:W4:Y:S01]  /*302a0*/  LDL.LU.64 R6, [R1+0x6088] ;  /* 0x0060880001067983 */ /* 0x001f220000300a00 */
[----:B------:R-:W3:Y:S02]  /*302b0*/  LDL.LU.64 R4, [R1+0x6080] ;  /* 0x0060800001047983 */ /* 0x000ee40000300a00 */
[----:B------:R-:W-:-:S02]  /*302c0*/  IMAD.MOV.U32 R8, RZ, RZ, R29 ;  /* 0x000000ffff087224 */ /* 0x000fc400078e001d */
[----:B------:R-:W-:Y:S02]  /*302d0*/  IMAD.MOV.U32 R9, RZ, RZ, R28 ;  /* 0x000000ffff097224 */ /* 0x000fe400078e001c */
[----:B------:R-:W-:Y:S02]  /*302e0*/  IMAD.MOV.U32 R29, RZ, RZ, R24 ;  /* 0x000000ffff1d7224 */ /* 0x000fe400078e0018 */
[----:B------:R-:W-:Y:S01]  /*302f0*/  IMAD.MOV.U32 R28, RZ, RZ, R25 ;  /* 0x000000ffff1c7224 */ /* 0x000fe200078e0019 */
[----:B------:R-:W3:Y:S01]  /*30300*/  LDL.LU.64 R26, [R1+0x6078] ;  /* 0x00607800011a7983 */ /* 0x000ee20000300a00 */
[----:B------:R-:W3:Y:S01]  /*30310*/  LDL.LU.64 R24, [R1+0x6070] ;  /* 0x0060700001187983 */ /* 0x000ee20000300a00 */
[----:B--2---:R-:W-:Y:S02]  /*30320*/  HMMA.16816.F32.BF16 R12, R20, R8, R12 ;  /* 0x00000008140c723c */ /* 0x004fe4000004180c */
[----:B------:R-:W2:Y:S01]  /*30330*/  LDL.LU.64 R8, [R1+0x1440] ;  /* 0x0014400001087983 */ /* 0x000ea20000300a00 */
[----:B------:R-:W2:Y:S11]  /*30340*/  LDL.LU.64 R10, [R1+0x1448] ;  /* 0x00144800010a7983 */ /* 0x000eb60000300a00 */
[----:B------:R-:W-:Y:S09]  /*30350*/  @!UPT UIADD3 URZ, URZ, URZ, URZ ;  /* 0x0000003f3f3ff290 */ /* 0x000ff2000fffe03f */
[----:B------:R4:W-:Y:S01]  /*30360*/  STL.64 [R1+0x620], R12 ;  /* 0x0006200c01007387 */ /* 0x0009e20000100a00 */
[----:B------:R-:W-:Y:S02]  /*30370*/  STL.64 [R1+0x628], R14 ;  /* 0x0006280e01007387 */ /* 0x000fe40000100a00 */
[----:B----4-:R-:W-:Y:S02]  /*30380*/  IMAD.MOV.U32 R12, RZ, RZ, R7 ;  /* 0x000000ffff0c7224 */ /* 0x010fe400078e0007 */
[----:B------:R-:W-:-:S05]  /*30390*/  IMAD.MOV.U32 R13, RZ, RZ, R6 ;  /* 0x000000ffff0d7224 */ /* 0x000fca00078e0006 */
[----:B------:R3:W-:Y:S02]  /*303a0*/  STL.64 [R1+0x5ff0], R12 ;  /* 0x005ff00c01007387 */ /* 0x0007e40000100a00 */
[C---:B---3--:R-:W-:Y:S07]  /*303b0*/  HMMA.16816.F32.BF16 R12, R20.reuse, R4, R16 ;  /* 0x00000004140c723c */ /* 0x048fee0000041810 */
[----:B------:R-:W-:Y:S02]  /*303c0*/  IMAD.MOV.U32 R17, RZ, RZ, R4 ;  /* 0x000000ffff117224 */ /* 0x000fe400078e0004 */
[----:B------:R-:W-:Y:S11]  /*303d0*/  IMAD.MOV.U32 R16, RZ, RZ, R5 ;  /* 0x000000ffff107224 */ /* 0x000ff600078e0005 */
[----:B------:R-:W-:Y:S03]  /*303e0*/  @!UPT UIADD3 URZ, URZ, URZ, URZ ;  /* 0x0000003f3f3ff290 */ /* 0x000fe6000fffe03f */
[----:B------:R0:W-:Y:S01]  /*303f0*/  STL.64 [R1+0x610], R12 ;  /* 0x0006100c01007387 */ /* 0x0001e20000100a00 */
[----:B------:R-:W-:Y:S02]  /*30400*/  STL.64 [R1+0x618], R14 ;  /* 0x0006180e01007387 */ /* 0x000fe40000100a00 */
[----:B------:R-:W3:Y:S02]  /*30410*/  LDL.LU.64 R4, [R1+0x1430] ;  /* 0x0014300001047983 */ /* 0x000ee40000300a00 */
[----:B------:R-:W3:Y:S02]  /*30420*/  LDL.LU.64 R6, [R1+0x1438] ;  /* 0x0014380001067983 */ /* 0x000ee40000300a00 */
[----:B0-----:R-:W-:Y:S02]  /*30430*/  IMAD.MOV.U32 R12, RZ, RZ, R25 ;  /* 0x000000ffff0c7224 */ /* 0x001fe400078e0019 */
[----:B------:R-:W-:Y:S02]  /*30440*/  IMAD.MOV.U32 R13, RZ, RZ, R24 ;  /* 0x000000ffff0d7224 */ /* 0x000fe400078e0018 */
[----:B------:R-:W4:Y:S04]  /*30450*/  LDL.64 R24, [R1+0xe0] ;  /* 0x0000e00001187983 */ /* 0x000f280000100a00 */
[----:B----4-:R0:W-:Y:S04]  /*30460*/  STL.64 [R1+0x6030], R24 ;  /* 0x0060301801007387 */ /* 0x0101e80000100a00 */
[----:B0-----:R-:W4:Y:S04]  /*30470*/  LDL.64 R24, [R1+0xf0] ;  /* 0x0000f00001187983 */ /* 0x001f280000100a00 */
[----:B----4-:R-:W-:Y:S01]  /*30480*/  STL.64 [R1+0x6048], R24 ;  /* 0x0060481801007387 */ /* 0x010fe20000100a00 */
[----:B------:R0:W-:Y:S03]  /*30490*/  STL.64 [R1+0x6018], R12 ;  /* 0x0060180c01007387 */ /* 0x0001e60000100a00 */
[----:B0-----:R-:W2:Y:S02]  /*304a0*/  LDL.64 R12, [R1+0x130] ;  /* 0x00013000010c7983 */ /* 0x001ea40000100a00 */
[----:B--2---:R-:W-:Y:S11]  /*304b0*/  HMMA.16816.F32.BF16 R8, R20, R12, R8 ;  /* 0x0000000c1408723c */ /* 0x004ff60000041808 */
[----:B------:R-:W-:Y:S11]  /*304c0*/  @!UPT UIADD3 URZ, URZ, URZ, URZ ;  /* 0x0000003f3f3ff290 */ /* 0x000ff6000fffe03f */
[----:B------:R-:W-:Y:S01]  /*304d0*/  @!UPT UIADD3 URZ, URZ, URZ, URZ ;  /* 0x0000003f3f3ff290 */ /* 0x000fe2000fffe03f */
[----:B------:R0:W-:Y:S01]  /*304e0*/  STL.64 [R1+0x600], R8 ;  /* 0x0006000801007387 */ /* 0x0001e20000100a00 */
[----:B------:R-:W-:Y:S03]  /*304f0*/  STL.64 [R1+0x608], R10 ;  /* 0x0006080a01007387 */ /* 0x000fe60000100a00 */
[----:B0-----:R-:W3:Y:S01]  /*30500*/  LDL.LU.64 R8, [R1+0x6068] ;  /* 0x0060680001087983 */ /* 0x001ee20000300a00 */
[----:B------:R-:W-:Y:S02]  /*30510*/  IMAD.MOV.U32 R19, RZ, RZ, R12 ;  /* 0x000000ffff137224 */ /* 0x000fe400078e000c */
[----:B------:R-:W-:-:S05]  /*30520*/  IMAD.MOV.U32 R18, RZ, RZ, R13 ;  /* 0x000000ffff127224 */ /* 0x000fca00078e000d */
[----:B------:R-:W-:Y:S01]  /*30530*/  STL.64 [R1+0x5f98], R18 ;  /* 0x005f981201007387 */ /* 0x000fe20000100a00 */
[----:B------:R0:W-:Y:S02]  /*30540*/  STL.64 [R1+0x5f90], R16 ;  /* 0x005f901001007387 */ /* 0x0001e40000100a00 */
[----:B0-----:R-:W-:Y:S02]  /*30550*/  IMAD.MOV.U32 R16, RZ, RZ, R27 ;  /* 0x000000ffff107224 */ /* 0x001fe400078e001b */
[----:B------:R-:W-:-:S05]  /*30560*/  IMAD.MOV.U32 R17, RZ, RZ, R26 ;  /* 0x000000ffff117224 */ /* 0x000fca00078e001a */
[----:B------:R-:W-:Y:S01]  /*30570*/  STL.64 [R1+0x6050], R16 ;  /* 0x0060501001007387 */ /* 0x000fe20000100a00 */
[----:B------:R-:W2:Y:S01]  /*30580*/  LDL.LU.64 R24, [R1+0x1410] ;  /* 0x0014100001187983 */ /* 0x000ea20000300a00 */
[----:B---3--:R-:W-:Y:S11]  /*30590*/  HMMA.16816.F32.BF16 R4, R20, R8, R4 ;  /* 0x000000081404723c */ /* 0x008ff60000041804 */
[----:B------:R-:W-:Y:S11]  /*305a0*/  @!UPT UIADD3 URZ, URZ, URZ, URZ ;  /* 0x0000003f3f3ff290 */ /* 0x000ff6000fffe03f */
[----:B------:R-:W-:Y:S01]  /*305b0*/  @!UPT UIADD3 URZ, URZ, URZ, URZ ;  /* 0x0000003f3f3ff290 */ /* 0x000fe2000fffe03f */
[----:B------:R-:W-:Y:S01]  /*305c0*/  STL.64 [R1+0x5f0], R4 ;  /* 0x0005f00401007387 */ /* 0x000fe20000100a00 */
[----:B------:R-:W-:Y:S02]  /*305d0*/  STL.64 [R1+0x5f8], R6 ;  /* 0x0005f80601007387 */ /* 0x000fe40000100a00 */
[----:B------:R-:W3:Y:S02]  /*305e0*/  LDL.LU.64 R26, [R1+0x1418] ;  /* 0x00141800011a7983 */ /* 0x000ee40000300a00 */
[----:B---3--:R-:W-:Y:S01]  /*305f0*/  STL.64 [R1+0x6060], R26 ;  /* 0x0060601a01007387 */ /* 0x008fe20000100a00 */
[----:B--2---:R0:W-:Y:S03]  /*30600*/  STL.64 [R1+0x6058], R24 ;  /* 0x0060581801007387 */ /* 0x0041e60000100a00 */
[----:B0-----:R-:W2:Y:S01]  /*30610*/  LDL.LU.64 R24, [R1+0x1420] ;  /* 0x0014200001187983 */ /* 0x001ea20000300a00 */
[----:B------:R-:W2:Y:S02]  /*30620*/  LDL.LU.64 R26, [R1+0x1428] ;  /* 0x00142800011a7983 */ /* 0x000ea40000300a00 */
[----:B------:R-:W3:Y:S02]  /*30630*/  LDL.LU.64 R4, [R1+0x13f0] ;  /* 0x0013f00001047983 */ /* 0x000ee40000300a00 */
[----:B------:R-:W4:Y:S02]  /*30640*/  LDL.LU.64 R6, [R1+0x13f8] ;  /* 0x0013f80001067983 */ /* 0x000f240000300a00 */
[----:B------:R-:W-:Y:S01]  /*30650*/  IMAD.MOV.U32 R0, RZ, RZ, R8 ;  /* 0x000000ffff007224 */ /* 0x000fe200078e0008 */
[----:B----4-:R-:W-:Y:S01]  /*30660*/  STL.64 [R1+0x6040], R6 ;  /* 0x0060400601007387 */ /* 0x010fe20000100a00 */
[----:B---3--:R0:W-:Y:S03]  /*30670*/  STL.64 [R1+0x6038], R4 ;  /* 0x0060380401007387 */ /* 0x0081e60000100a00 */
[----:B0-----:R-:W3:Y:S01]  /*30680*/  LDL.LU.64 R4, [R1+0x1400] ;  /* 0x0014000001047983 */ /* 0x001ee20000300a00 */
[----:B------:R-:W3:Y:S02]  /*30690*/  LDL.LU.64 R6, [R1+0x1408] ;  /* 0x0014080001067983 */ /* 0x000ee40000300a00 */
[----:B------:R-:W4:Y:S02]  /*306a0*/  LDL.LU.64 R12, [R1+0x1190] ;  /* 0x00119000010c7983 */ /* 0x000f240000300a00 */
[----:B------:R-:W4:Y:S01]  /*306b0*/  LDL.LU.64 R14, [R1+0x1198] ;  /* 0x00119800010e7983 */ /* 0x000f220000300a00 */
[----:B------:R-:W2:Y:S01]  /*306c0*/  LDL.LU.64 R8, [R1+0x1540] ;  /* 0x0015400001087983 */ /* 0x000ea20000300a00 */
[----:B------:R-:W2:Y:S03]  /*306d0*/  LDL.LU.64 R10, [R1+0x1548] ;  /* 0x00154800010a7983 */ /* 0x000ea60000300a00 */
        /* <DEDUP_REMOVED lines=35> */
[----:B------:R-:W3:Y:S02]  /*30910*/  LDL.LU.64 R24, [R1+0x6030] ;  /* 0x0060300001187983 */ /* 0x000ee40000300a00 */
[C---:B---3--:R-:W-:Y:S11]  /*30920*/  HMMA.16816.F32.BF16 R4, R20.reuse, R24, R4 ;  /* 0x000000181404723c */ /* 0x048ff60000041804 */
[----:B------:R-:W-:Y:S11]  /*30930*/  @!UPT UIADD3 URZ, URZ, URZ, URZ ;  /* 0x0000003f3f3ff290 */ /* 0x000ff6000fffe03f */
[----:B------:R-:W-:Y:S01]  /*30940*/  @!UPT UIADD3 URZ, URZ, URZ, URZ ;  /* 0x0000003f3f3ff290 */ /* 0x000fe2000fffe03f */
[----:B------:R0:W-:Y:S01]  /*30950*/  STL.64 [R1+0x5b0], R4 ;  /* 0x0005b00401007387 */ /* 0x0001e20000100a00 */
[----:B------:R1:W-:Y:S03]  /*30960*/  STL.64 [R1+0x5b8], R6 ;  /* 0x0005b80601007387 */ /* 0x0003e60000100a00 */
[----:B0-----:R-:W2:Y:S01]  /*30970*/  LDL.LU.64 R4, [R1+0x6028] ;  /* 0x0060280001047983 */ /* 0x001ea20000300a00 */
[----:B-1----:R-:W-:Y:S02]  /*30980*/  IMAD.MOV.U32 R7, RZ, RZ, R24 ;  /* 0x000000ffff077224 */ /* 0x002fe400078e0018 */
[----:B------:R-:W-:Y:S02]  /*30990*/  IMAD.MOV.U32 R6, RZ, RZ, R25 ;  /* 0x000000ffff067224 */ /* 0x000fe400078e0019 */
[----:B------:R-:W4:Y:S02]  /*309a0*/  LDL.LU.64 R24, [R1+0x6020] ;  /* 0x0060200001187983 */ /* 0x000f240000300a00 */
[----:B----4-:R-:W-:Y:S02]  /*309b0*/  HMMA.16816.F32.BF16 R20, R20, R24, R12 ;  /* 0x000000181414723c */ /* 0x010fe4000004180c */
[----:B------:R-:W3:Y:S01]  /*309c0*/  LDL.LU.64 R12, [R1+0x6018] ;  /* 0x00601800010c7983 */ /* 0x000ee20000300a00 */
[----:B------:R-:W3:Y:S02]  /*309d0*/  LDL.LU.64 R26, [R1+0x6010] ;  /* 0x00601000011a7983 */ /* 0x000ee40000300a00 */
[----:B------:R-:W3:Y:S11]  /*309e0*/  LDL.LU.64 R24, [R1+0x6008] ;  /* 0x0060080001187983 */ /* 0x000ef60000300a00 */
[----:B------:R-:W-:Y:S07]  /*309f0*/  @!UPT UIADD3 URZ, URZ, URZ, URZ ;  /* 0x0000003f3f3ff290 */ /* 0x000fee000fffe03f */
[----:B------:R0:W-:Y:S01]  /*30a00*/  STL.64 [R1+0x3b0], R20 ;  /* 0x0003b01401007387 */ /* 0x0001e20000100a00 */
[----:B------:R1:W-:Y:S03]  /*30a10*/  STL.64 [R1+0x3b8], R22 ;  /* 0x0003b81601007387 */ /* 0x0003e60000100a00 */
[----:B0-----:R-:W4:Y:S01]  /*30a20*/  LDL.LU.64 R20, [R1+0x1180] ;  /* 0x0011800001147983 */ /* 0x001f220000300a00 */
[----:B-1----:R-:W4:Y:S01]  /*30a30*/  LDL.LU.64 R22, [R1+0x1188] ;  /* 0x0011880001167983 */ /* 0x002f220000300a00 */
        /* <DEDUP_REMOVED lines=39> */
[----:B------:R-:W2:Y:S03]  /*30cb0*/  LDL.LU.64 R18, [R1+0x13e8] ;  /* 0x0013e80001127983 */ /* 0x000ea60000300a00 */
[----:B------:R0:W-:Y:S01]  /*30cc0*/  STL.64 [R1+0x350], R8 ;  /* 0x0003500801007387 */ /* 0x0001e20000100a00 */
[----:B------:R-:W-:Y:S03]  /*30cd0*/  STL.64 [R1+0x358], R10 ;  /* 0x0003580a01007387 */ /* 0x000fe60000100a00 */
[----:B0-----:R-:W3:Y:S04]  /*30ce0*/  LDL.64 R8, [R1+0x100] ;  /* 0x0001000001087983 */ /* 0x001ee80000100a00 */
[----:B---3--:R0:W-:Y:S04]  /*30cf0*/  STL.64 [R1+0x5f38], R8 ;  /* 0x005f380801007387 */ /* 0x0081e80000100a00 */
[----:B0-----:R-:W3:Y:S04]  /*30d00*/  LDL R8, [R1+0x110] ;  /* 0x0001100001087983 */ /* 0x001ee80000100800 */
[----:B------:R-:W3:Y:S04]  /*30d10*/  LDL R9, [R1+0x114] ;  /* 0x0001140001097983 */ /* 0x000ee80000100800 */
[----:B---3--:R0:W-:Y:S02]  /*30d20*/  STL.64 [R1+0x5f48], R8 ;  /* 0x005f480801007387 */ /* 0x0081e40000100a00 */
[----:B0-----:R-:W-:-:S02]  /*30d30*/  IMAD.MOV.U32 R8, RZ, RZ, R0 ;  /* 0x000000ffff087224 */ /* 0x001fc400078e0000 */
[----:B------:R-:W3:Y:S01]  /*30d40*/  LDL.LU R0, [R1+0x5fa0] ;  /* 0x005fa00001007983 */ /* 0x000ee20000300800 */
[----:B------:R-:W4:Y:S03]  /*30d50*/  LDL R9, [R1+0x124] ;  /* 0x0001240001097983 */ /* 0x000f260000100800 */
[----:B---3--:R-:W0:Y:S04]  /*30d60*/  LDSM.16.MT88.4 R20, [R0+0x280] ;  /* 0x000280000014783b */ /* 0x008e280000004200 */
[----:B----4-:R-:W-:Y:S01]  /*30d70*/  STL.64 [R1+0x5f60], R8 ;  /* 0x005f600801007387 */ /* 0x010fe20000100a00 */
[----:B------:R1:W-:Y:S03]  /*30d80*/  STL.64 [R1+0x5ed8], R4 ;  /* 0x005ed80401007387 */ /* 0x0003e60000100a00 */
[----:B-1----:R-:W3:Y:S04]  /*30d90*/  LDL.64 R4, [R1+0x10] ;  /* 0x0000100001047983 */ /* 0x002ee80000100a00 */
[----:B---3--:R-:W-:Y:S01]  /*30da0*/  STL.64 [R1+0x5ee8], R4 ;  /* 0x005ee80401007387 */ /* 0x008fe20000100a00 */
[----:B------:R-:W3:Y:S02]  /*30db0*/  LDL.64 R12, [R1] ;  /* 0x00000000010c7983 */ /* 0x000ee40000100a00 */
[----:B------:R-:W-:Y:S01]  /*30dc0*/  IMAD.MOV.U32 R8, RZ, RZ, R29 ;  /* 0x000000ffff087224 */ /* 0x000fe200078e001d */
[----:B---3--:R1:W-:Y:S04]  /*30dd0*/  STL.64 [R1+0x5ee0], R12 ;  /* 0x005ee00c01007387 */ /* 0x0083e80000100a00 */
[----:B-1----:R-:W3:Y:S01]  /*30de0*/  LDL.64 R12, [R1+0x150] ;  /* 0x00015000010c7983 */ /* 0x002ee20000100a00 */
[----:B0-----:R-:W-:Y:S02]  /*30df0*/  STL.64 [R1+0x5e58], R22 ;  /* 0x005e581601007387 */ /* 0x001fe40000100a00 */
[----:B------:R0:W-:Y:S02]  /*30e00*/  STL.64 [R1+0x5e50], R20 ;  /* 0x005e501401007387 */ /* 0x0001e40000100a00 */
[----:B0-----:R-:W4:Y:S01]  /*30e10*/  LDL.64 R20, [R1+0xd0] ;  /* 0x0000d00001147983 */ /* 0x001f220000100a00 */
[----:B------:R-:W-:-:S07]  /*30e20*/  IMAD.MOV.U32 R9, RZ, RZ, R28 ;  /* 0x000000ffff097224 */ /* 0x000fce00078e001c */
[----:B--2---:R-:W-:Y:S01]  /*30e30*/  HMMA.16816.F32.BF16 R8, R24, R8, R16 ;  /* 0x000000081808723c */ /* 0x004fe20000041810 */
[----:B----4-:R0:W-:Y:S04]  /*30e40*/  STL.64 [R1+0x5f40], R20 ;  /* 0x005f401401007387 */ /* 0x0101e80000100a00 */
[----:B0-----:R-:W3:Y:S01]  /*30e50*/  LDL.LU.64 R20, [R1+0x13d0] ;  /* 0x0013d00001147983 */ /* 0x001ee20000300a00 */
[----:B------:R-:W3:Y:S02]  /*30e60*/  LDL.LU.64 R22, [R1+0x13d8] ;  /* 0x0013d80001167983 */ /* 0x000ee40000300a00 */
[----:B------:R-:W2:Y:S02]  /*30e70*/  LDL.LU.64 R18, [R1+0x5f98] ;  /* 0x005f980001127983 */ /* 0x000ea40000300a00 */
[----:B------:R-:W4:Y:S11]  /*30e80*/  LDL.LU.64 R16, [R1+0x5f90] ;  /* 0x005f900001107983 */ /* 0x000f360000300a00 */
[----:B------:R-:W-:Y:S02]  /*30e90*/  @!UPT UIADD3 URZ, URZ, URZ, URZ ;  /* 0x0000003f3f3ff290 */ /* 0x000fe4000fffe03f */
[----:B------:R2:W-:Y:S01]  /*30ea0*/  STL.64 [R1+0x340], R8 ;  /* 0x0003400801007387 */ /* 0x0005e20000100a00 */
[----:B------:R-:W-:Y:S02]  /*30eb0*/  STL.64 [R1+0x348], R10 ;  /* 0x0003480a01007387 */ /* 0x000fe40000100a00 */
[----:B--2---:R-:W-:Y:S02]  /*30ec0*/  IMAD.MOV.U32 R8, RZ, RZ, R19 ;  /* 0x000000ffff087224 */ /* 0x004fe400078e0013 */
[----:B------:R-:W-:-:S05]  /*30ed0*/  IMAD.MOV.U32 R9, RZ, RZ, R18 ;  /* 0x000000ffff097224 */ /* 0x000fca00078e0012 */
[----:B------:R3:W-:Y:S02]  /*30ee0*/  STL.64 [R1+0x5f78], R8 ;  /* 0x005f780801007387 */ /* 0x0007e40000100a00 */
[----:B---3--:R-:W-:Y:S11]  /*30ef0*/  HMMA.16816.F32.BF16 R8, R24, R12, R20 ;  /* 0x0000000c1808723c */ /* 0x008ff60000041814 */
[----:B------:R-:W-:Y:S11]  /*30f00*/  @!UPT UIADD3 URZ, URZ, URZ, URZ ;  /* 0x0000003f3f3ff290 */ /* 0x000ff6000fffe03f */
[----:B------:R-:W-:Y:S01]  /*30f10*/  @!UPT UIADD3 URZ, URZ, URZ, URZ ;  /* 0x0000003f3f3ff290 */ /* 0x000fe2000fffe03f */
[----:B------:R4:W-:Y:S01]  /*30f20*/  STL.64 [R1+0x330], R8 ;  /* 0x0003300801007387 */ /* 0x0009e20000100a00 */
[----:B------:R-:W-:Y:S02]  /*30f30*/  STL.64 [R1+0x338], R10 ;  /* 0x0003380a01007387 */ /* 0x000fe40000100a00 */
[----:B----4-:R-:W-:Y:S02]  /*30f40*/  IMAD.MOV.U32 R8, RZ, RZ, R17 ;  /* 0x000000ffff087224 */ /* 0x010fe400078e0011 */
[----:B------:R-:W-:Y:S02]  /*30f50*/  IMAD.MOV.U32 R9, RZ, RZ, R16 ;  /* 0x000000ffff097224 */ /* 0x000fe400078e0010 */
[----:B------:R-:W2:Y:S01]  /*30f60*/  LDL.LU.64 R16, [R1+0x1160] ;  /* 0x0011600001107983 */ /* 0x000ea20000300a00 */
[----:B------:R-:W3:Y:S03]  /*30f70*/  LDL.LU.64 R18, [R1+0x1168] ;  /* 0x0011680001127983 */ /* 0x000ee60000300a00 */
[----:B---3--:R-:W-:Y:S01]  /*30f80*/  STL.64 [R1+0x5f08], R18 ;  /* 0x005f081201007387 */ /* 0x008fe20000100a00 */
[----:B--2---:R-:W-:Y:S02]  /*30f90*/  STL.64 [R1+0x5f00], R16 ;  /* 0x005f001001007387 */ /* 0x004fe40000100a00 */
[----:B------:R-:W2:Y:S02]  /*30fa0*/  LDL.LU.64 R20, [R1+0x1390] ;  /* 0x0013900001147983 */ /* 0x000ea40000300a00 */
[----:B------:R-:W3:Y:S02]  /*30fb0*/  LDL.LU.64 R22, [R1+0x1398] ;  /* 0x0013980001167983 */ /* 0x000ee40000300a00 */
        /* <DEDUP_REMOVED lines=9> */
[----:B------:R-:W-:Y:S02]  /*31050*/  IMAD.MOV.U32 R17, RZ, RZ, R6 ;  /* 0x000000ffff117224 */ /* 0x000fe400078e0006 */
[----:B------:R-:W-:Y:S02]  /*31060*/  IMAD.MOV.U32 R29, RZ, RZ, R12 ;  /* 0x000000ffff1d7224 */ /* 0x000fe400078e000c */
[----:B------:R-:W-:Y:S01]  /*31070*/  IMAD.MOV.U32 R28, RZ, RZ, R13 ;  /* 0x000000ffff1c7224 */ /* 0x000fe200078e000d */
[----:B---3--:R-:W-:Y:S01]  /*31080*/  STL.64 [R1+0x5f88], R22 ;  /* 0x005f881601007387 */ /* 0x008fe20000100a00 */
[----:B--2---:R0:W-:Y:S03]  /*31090*/  STL.64 [R1+0x5f80], R20 ;  /* 0x005f801401007387 */ /* 0x0041e60000100a00 */
[----:B0-----:R-:W2:Y:S01]  /*310a0*/  LDL.LU.64 R20, [R1+0x13c0] ;  /* 0x0013c00001147983 */ /* 0x001ea20000300a00 */
[----:B------:R-:W2:Y:S02]  /*310b0*/  LDL.LU.64 R22, [R1+0x13c8] ;  /* 0x0013c80001167983 */ /* 0x000ea40000300a00 */
[----:B------:R-:W3:Y:S02]  /*310c0*/  LDL.LU.64 R12, [R1+0x1380] ;  /* 0x00138000010c7983 */ /* 0x000ee40000300a00 */
[----:B------:R-:W3:Y:S01]  /*310d0*/  LDL.LU.64 R14, [R1+0x1388] ;  /* 0x00138800010e7983 */ /* 0x000ee20000300a00 */
[----:B------:R-:W-:Y:S01]  /*310e0*/  STL.64 [R1+0x5f20], R16 ;  /* 0x005f201001007387 */ /* 0x000fe20000100a00 */
[----:B------:R-:W4:Y:S02]  /*310f0*/  LDL.LU.64 R4, [R1+0x1510] ;  /* 0x0015100001047983 */ /* 0x000f240000300a00 */
[----:B------:R-:W2:Y:S02]  /*31100*/  LDL.LU.64 R6, [R1+0x1518] ;  /* 0x0015180001067983 */ /* 0x000ea40000300a00 */
        /* <DEDUP_REMOVED lines=9> */
[----:B------:R-:W4:Y:S02]  /*311a0*/  LDL.LU.64 R22, [R1+0x5f88] ;  /* 0x005f880001167983 */ /* 0x000f240000300a00 */
[----:B------:R-:W4:Y:S11]  /*311b0*/  LDL.LU.64 R20, [R1+0x5f80] ;  /* 0x005f800001147983 */ /* 0x000f360000300a00 */
[----:B------:R-:W-:Y:S01]  /*311c0*/  @!UPT UIADD3 URZ, URZ, URZ, URZ ;  /* 0x0000003f3f3ff290 */ /* 0x000fe2000fffe03f */
        /* <DEDUP_REMOVED lines=17> */
[----:B----4-:R-:W-:Y:S02]  /*312e0*/  HMMA.16816.F32.BF16 R8, R24, R8, R20 ;  /* 0x000000081808723c */ /* 0x010fe40000041814 */
[----:B------:R-:W4:Y:S11]  /*312f0*/  LDL.LU.64 R20, [R1+0x5f40] ;  /* 0x005f400001147983 */ /* 0x000f360000300a00 */
[----:B------:R-:W-:Y:S10]  /*31300*/  @!UPT UIADD3 URZ, URZ, URZ, URZ ;  /* 0x0000003f3f3ff290 */ /* 0x000ff4000fffe03f */
[----:B------:R0:W-:Y:S01]  /*31310*/  STL.64 [R1+0x2f0], R8 ;  /* 0x0002f00801007387 */ /* 0x0001e20000100a00 */
[----:B------:R-:W-:Y:S03]  /*31320*/  STL.64 [R1+0x2f8], R10 ;  /* 0x0002f80a01007387 */ /* 0x000fe60000100a00 */
[----:B0-----:R-:W3:Y:S01]  /*31330*/  LDL.LU.64 R8, [R1+0x5f38] ;  /* 0x005f380001087983 */ /* 0x001ee20000300a00 */
[----:B------:R-:W-:Y:S02]  /*31340*/  IMAD.MOV.U32 R16, RZ, RZ, R3 ;  /* 0x000000ffff107224 */ /* 0x000fe400078e0003 */
[----:B------:R-:W-:-:S07]  /*31350*/  IMAD.MOV.U32 R17, RZ, RZ, R2 ;  /* 0x000000ffff117224 */ /* 0x000fce00078e0002 */
[C---:B--2---:R-:W-:Y:S08]  /*31360*/  HMMA.16816.F32.BF16 R16, R24.reuse, R16, R4 ;  /* 0x000000101810723c */ /* 0x044ff00000041804 */
[C---:B---3--:R-:W-:Y:S01]  /*31370*/  HMMA.16816.F32.BF16 R12, R24.reuse, R8, R12 ;  /* 0x00000008180c723c */ /* 0x048fe2000004180c */
[----:B------:R-:W-:Y:S02]  /*31380*/  IMAD.MOV.U32 R23, RZ, RZ, R8 ;  /* 0x000000ffff177224 */ /* 0x000fe400078e0008 */
[----:B------:R-:W-:Y:S11]  /*31390*/  IMAD.MOV.U32 R22, RZ, RZ, R9 ;  /* 0x000000ffff167224 */ /* 0x000ff600078e0009 */
[----:B------:R-:W-:Y:S09]  /*313a0*/  @!UPT UIADD3 URZ, URZ, URZ, URZ ;  /* 0x0000003f3f3ff290 */ /* 0x000ff2000fffe03f */
[----:B------:R0:W-:Y:S01]  /*313b0*/  STL.64 [R1+0x2e0], R12 ;  /* 0x0002e00c01007387 */ /* 0x0001e20000100a00 */
[----:B------:R1:W-:Y:S03]  /*313c0*/  STL.64 [R1+0x2e8], R14 ;  /* 0x0002e80e01007387 */ /* 0x0003e60000100a00 */
[----:B0-----:R-:W2:Y:S01]  /*313d0*/  LDL.LU.64 R12, [R1+0x14e0] ;  /* 0x0014e000010c7983 */ /* 0x001ea20000300a00 */
[----:B-1----:R-:W2:Y:S02]  /*313e0*/  LDL.LU.64 R14, [R1+0x14e8] ;  /* 0x0014e800010e7983 */ /* 0x002ea40000300a00 */
[----:B------:R-:W3:Y:S02]  /*313f0*/  LDL.LU.64 R8, [R1+0x14d0] ;  /* 0x0014d00001087983 */ /* 0x000ee40000300a00 */
[----:B------:R-:W3:Y:S01]  /*31400*/  LDL.LU.64 R10, [R1+0x14d8] ;  /* 0x0014d800010a7983 */ /* 0x000ee20000300a00 */
[----:B------:R-:W2:Y:S01]  /*31410*/  LDL.LU.64 R6, [R1+0x5f30] ;  /* 0x005f300001067983 */ /* 0x000ea20000300a00 */
[----:B------:R-:W2:Y:S02]  /*31420*/  LDL.LU.64 R4, [R1+0x5f28] ;  /* 0x005f280001047983 */ /* 0x000ea40000300a00 */
[----:B------:R0:W-:Y:S02]  /*31430*/  STL.64 [R1+0x2d0], R16 ;  /* 0x0002d01001007387 */ /* 0x0001e40000100a00 */
[----:B------:R2:W-:Y:S01]  /*31440*/  STL.64 [R1+0x2d8], R18 ;  /* 0x0002d81201007387 */ /* 0x0005e20000100a00 */
[----:B0-----:R-:W2:Y:S02]  /*31450*/  LDL.LU.64 R16, [R1+0x5f20] ;  /* 0x005f200001107983 */ /* 0x001ea40000300a00 */
[C---:B--2---:R-:W-:Y:S02]  /*31460*/  HMMA.16816.F32.BF16 R16, R24.reuse, R16, R4 ;  /* 0x000000101810723c */ /* 0x044fe40000041804 */
[----:B------:R-:W2:Y:S01]  /*31470*/  LDL.LU.64 R6, [R1+0x5f18] ;  /* 0x005f180001067983 */ /* 0x000ea20000300a00 */
[----:B------:R-:W2:Y:S11]  /*31480*/  LDL.LU.64 R4, [R1+0x5f10] ;  /* 0x005f100001047983 */ /* 0x000eb60000300a00 */
[----:B------:R-:W-:Y:S09]  /*31490*/  @!UPT UIADD3 URZ, URZ, URZ, URZ ;  /* 0x0000003f3f3ff290 */ /* 0x000ff2000fffe03f */
[----:B------:R-:W-:Y:S01]  /*314a0*/  STL.64 [R1+0x5a0], R16 ;  /* 0x0005a01001007387 */ /* 0x000fe20000100a00 */
[----:B------:R0:W-:Y:S03]  /*314b0*/  STL.64 [R1+0x5a8], R18 ;  /* 0x0005a81201007387 */ /* 0x0001e60000100a00 */
[----:B0-----:R-:W4:Y:S01]  /*314c0*/  LDL.LU.64 R18, [R1+0x5f08] ;  /* 0x005f080001127983 */ /* 0x001f220000300a00 */
[----:B------:R-:W4:Y:S02]  /*314d0*/  LDL.LU.64 R16, [R1+0x5f00] ;  /* 0x005f000001107983 */ /* 0x000f240000300a00 */
[----:B----4-:R-:W-:Y:S01]  /*314e0*/  HMMA.16816.F32.BF16 R24, R24, R20, R16 ;  /* 0x000000141818723c */ /* 0x010fe20000041810 */
[----:B------:R-:W2:Y:S01]  /*314f0*/  LDL.LU.64 R18, [R1+0x5ef8] ;  /* 0x005ef80001127983 */ /* 0x000ea20000300a00 */
[----:B------:R-:W2:Y:S11]  /*31500*/  LDL.LU.64 R16, [R1+0x5ef0] ;  /* 0x005ef00001107983 */ /* 0x000eb60000300a00 */
[----:B------:R-:W-:Y:S10]  /*31510*/  @!UPT UIADD3 URZ, URZ, URZ, URZ ;  /* 0x0000003f3f3ff290 */ /* 0x000ff4000fffe03f */
[----:B------:R0:W-:Y:S01]  /*31520*/  STL.64 [R1+0x2c0], R24 ;  /* 0x0002c01801007387 */ /* 0x0001e20000100a00 */
[----:B------:R-:W-:Y:S03]  /*31530*/  STL.64 [R1+0x2c8], R26 ;  /* 0x0002c81a01007387 */ /* 0x000fe60000100a00 */
[----:B0-----:R-:W2:Y:S01]  /*31540*/  LDL.64 R24, [R1+0x20] ;  /* 0x0000200001187983 */ /* 0x001ea20000100a00 */
[----:B------:R-:W-:Y:S01]  /*31550*/  STL.64 [R1+0x5e68], R20 ;  /* 0x005e681401007387 */ /* 0x000fe20000100a00 */
[C---:B--2---:R-:W-:Y:S11]  /*31560*/  HMMA.16816.F32.BF16 R4, R16.reuse, R24, R4 ;  /* 0x000000181004723c */ /* 0x044ff60000041804 */
[----:B------:R-:W-:Y:S11]  /*31570*/  @!UPT UIADD3 URZ, URZ, URZ, URZ ;  /* 0x0000003f3f3ff290 */ /* 0x000ff6000fffe03f */
[----:B------:R-:W-:Y:S01]  /*31580*/  @!UPT UIADD3 URZ, URZ, URZ, URZ ;  /* 0x0000003f3f3ff290 */ /* 0x000fe2000fffe03f */
[----:B------:R0:W-:Y:S01]  /*31590*/  STL.64 [R1+0x2b0], R4 ;  /* 0x0002b00401007387 */ /* 0x0001e20000100a00 */
[----:B------:R-:W-:Y:S03]  /*315a0*/  STL.64 [R1+0x2b8], R6 ;  /* 0x0002b80601007387 */ /* 0x000fe60000100a00 */
[----:B0-----:R-:W2:Y:S01]  /*315b0*/  LDL.LU.64 R4, [R1+0x5ee8] ;  /* 0x005ee80001047983 */ /* 0x001ea20000300a00 */
[----:B------:R-:W-:Y:S02]  /*315c0*/  IMAD.MOV.U32 R21, RZ, RZ, R24 ;  /* 0x000000ffff157224 */ /* 0x000fe400078e0018 */
[----:B------:R-:W-:Y:S02]  /*315d0*/  IMAD.MOV.U32 R20, RZ, RZ, R25 ;  /* 0x000000ffff147224 */ /* 0x000fe400078e0019 */
[----:B------:R-:W4:Y:S01]  /*315e0*/  LDL.LU.64 R24, [R1+0x1140] ;  /* 0x0011400001187983 */ /* 0x000f220000300a00 */
[----:B------:R-:W4:Y:S02]  /*315f0*/  LDL.LU.64 R26, [R1+0x1148] ;  /* 0x00114800011a7983 */ /* 0x000f240000300a00 */
[----:B------:R-:W-:Y:S02]  /*31600*/  STL.64 [R1+0x5eb0], R22 ;  /* 0x005eb01601007387 */ /* 0x000fe40000100a00 */
[----:B------:R0:W-:Y:S02]  /*31610*/  STL.64 [R1+0x5ea8], R20 ;  /* 0x005ea81401007387 */ /* 0x0001e40000100a00 */
[----:B0-----:R-:W3:Y:S01]  /*31620*/  LDL.LU.64 R20, [R1+0x14c0] ;  /* 0x0014c00001147983 */ /* 0x001ee20000300a00 */
[----:B------:R-:W3:Y:S01]  /*31630*/  LDL.LU.64 R22, [R1+0x14c8] ;  /* 0x0014c80001167983 */ /* 0x000ee20000300a00 */
        /* <DEDUP_REMOVED lines=8> */
[----:B------:R-:W4:Y:S01]  /*316c0*/  LDL.LU.64 R4, [R1+0x5ed8] ;  /* 0x005ed80001047983 */ /* 0x000f220000300a00 */
[----:B---3--:R-:W-:Y:S01]  /*316d0*/  HMMA.16816.F32.BF16 R8, R16, R12, R8 ;  /* 0x0000000c1008723c */ /* 0x008fe20000041808 */
[----:B------:R-:W-:-:S02]  /*316e0*/  IMAD.MOV.U32 R7, RZ, RZ, R12 ;  /* 0x000000ffff077224 */ /* 0x000fc400078e000c */
[----:B------:R-:W-:Y:S11]  /*316f0*/  IMAD.MOV.U32 R6, RZ, RZ, R13 ;  /* 0x000000ffff067224 */ /* 0x000ff600078e000d */
[----:B------:R-:W-:Y:S09]  /*31700*/  @!UPT UIADD3 URZ, URZ, URZ, URZ ;  /* 0x0000003f3f3ff290 */ /* 0x000ff2000fffe03f */
[----:B------:R-:W-:Y:S01]  /*31710*/  STL.64 [R1+0x290], R8 ;  /* 0x0002900801007387 */ /* 0x000fe20000100a00 */
[----:B------:R0:W-:Y:S03]  /*31720*/  STL.64 [R1+0x298], R10 ;  /* 0x0002980a01007387 */ /* 0x0001e60000100a00 */
[----:B0-----:R-:W2:Y:S01]  /*31730*/  LDL.LU.64 R10, [R1+0x5ed0] ;  /* 0x005ed000010a7983 */ /* 0x001ea20000300a00 */
[----:B------:R-:W3:Y:S02]  /*31740*/  LDL.LU.64 R8, [R1+0x5ec8] ;  /* 0x005ec80001087983 */ /* 0x000ee40000300a00 */
[----:B------:R-:W2:Y:S02]  /*31750*/  LDL.LU.64 R14, [R1+0x5ec0] ;  /* 0x005ec000010e7983 */ /* 0x000ea40000300a00 */
[----:B------:R-:W2:Y:S02]  /*31760*/  LDL.LU.64 R12, [R1+0x5eb8] ;  /* 0x005eb800010c7983 */ /* 0x000ea40000300a00 */
[C---:B--2---:R-:W-:Y:S11]  /*31770*/  HMMA.16816.F32.BF16 R20, R16.reuse, R12, R20 ;  /* 0x0000000c1014723c */ /* 0x044ff60000041814 */
[----:B------:R-:W-:Y:S11]  /*31780*/  @!UPT UIADD3 URZ, URZ, URZ, URZ ;  /* 0x0000003f3f3ff290 */ /* 0x000ff6000fffe03f */
[----:B------:R-:W-:Y:S01]  /*31790*/  @!UPT UIADD3 URZ, URZ, URZ, URZ ;  /* 0x0000003f3f3ff290 */ /* 0x000fe2000fffe03f */
[----:B------:R0:W-:Y:S01]  /*317a0*/  STL.64 [R1+0x280], R20 ;  /* 0x0002801401007387 */ /* 0x0001e20000100a00 */
[----:B------:R1:W-:Y:S03]  /*317b0*/  STL.64 [R1+0x288], R22 ;  /* 0x0002881601007387 */ /* 0x0003e60000100a00 */
[----:B0-----:R-:W2:Y:S01]  /*317c0*/  LDL.LU.64 R20, [R1+0x1350] ;  /* 0x0013500001147983 */ /* 0x001ea20000300a00 */
[----:B-1----:R-:W2:Y:S02]  /*317d0*/  LDL.LU.64 R22, [R1+0x1358] ;  /* 0x0013580001167983 */ /* 0x002ea40000300a00 */
[----:B------:R-:W-:Y:S02]  /*317e0*/  STL.64 [R1+0x5e08], R14 ;  /* 0x005e080e01007387 */ /* 0x000fe40000100a00 */
[----:B------:R0:W-:Y:S02]  /*317f0*/  STL.64 [R1+0x5e00], R12 ;  /* 0x005e000c01007387 */ /* 0x0001e40000100a00 */
[----:B0-----:R-:W2:Y:S01]  /*31800*/  LDL.LU.64 R12, [R1+0x1150] ;  /* 0x00115000010c7983 */ /* 0x001ea20000300a00 */
[----:B------:R-:W2:Y:S02]  /*31810*/  LDL.LU.64 R14, [R1+0x1158] ;  /* 0x00115800010e7983 */ /* 0x000ea40000300a00 */
[----:B------:R-:W-:Y:S02]  /*31820*/  STL.64 [R1+0x5df8], R10 ;  /* 0x005df80a01007387 */ /* 0x000fe40000100a00 */
[----:B---3--:R0:W-:Y:S01]  /*31830*/  STL.64 [R1+0x5df0], R8 ;  /* 0x005df00801007387 */ /* 0x0081e20000100a00 */
[C---:B----4-:R-:W-:Y:S08]  /*31840*/  HMMA.16816.F32.BF16 R24, R16.reuse, R4, R24 ;  /* 0x000000041018723c */ /* 0x050ff00000041818 */
[C---:B--2---:R-:W-:Y:S11]  /*31850*/  HMMA.16816.F32.BF16 R12, R16.reuse, R8, R12 ;  /* 0x00000008100c723c */ /* 0x044ff6000004180c */
[----:B------:R-:W-:Y:S11]  /*31860*/  @!UPT UIADD3 URZ, URZ, URZ, URZ ;  /* 0x0000003f3f3ff290 */ /* 0x000ff6000fffe03f */
[----:B------:R-:W-:Y:S01]  /*31870*/  @!UPT UIADD3 URZ, URZ, URZ, URZ ;  /* 0x0000003f3f3ff290 */ /* 0x000fe2000fffe03f */
[----:B------:R1:W-:Y:S01]  /*31880*/  STL.64 [R1+0x270], R12 ;  /* 0x0002700c01007387 */ /* 0x0003e20000100a00 */
[----:B------:R2:W-:Y:S02]  /*31890*/  STL.64 [R1+0x278], R14 ;  /* 0x0002780e01007387 */ /* 0x0005e40000100a00 */
[----:B0-----:R-:W3:Y:S01]  /*318a0*/  LDL.64 R8, [R1+0x30] ;  /* 0x0000300001087983 */ /* 0x001ee20000100a00 */
[----:B-1----:R-:W4:Y:S01]  /*318b0*/  LDL.LU.64 R12, [R1+0x1340] ;  /* 0x00134000010c7983 */ /* 0x002f220000300a00 */
[----:B--2---:R-:W4:Y:S02]  /*318c0*/  LDL.LU.64 R14, [R1+0x1348] ;  /* 0x00134800010e7983 */ /* 0x004f240000300a00 */
[----:B------:R-:W-:Y:S02]  /*318d0*/  STL.64 [R1+0x260], R24 ;  /* 0x0002601801007387 */ /* 0x000fe40000100a00 */
[----:B------:R-:W-:Y:S02]  /*318e0*/  STL.64 [R1+0x268], R26 ;  /* 0x0002681a01007387 */ /* 0x000fe40000100a00 */
[----:B------:R-:W0:Y:S04]  /*318f0*/  LDSM.16.MT88.4 R24, [R0+0x300] ;  /* 0x000300000018783b */ /* 0x000e280000004200 */
[----:B------:R-:W-:Y:S01]  /*31900*/  STL [R1+0x5dd8], R4 ;  /* 0x005dd80401007387 */ /* 0x000fe20000100800 */
[----:B------:R1:W-:Y:S03]  /*31910*/  STL [R1+0x5dd4], R5 ;  /* 0x005dd40501007387 */ /* 0x0003e60000100800 */
[----:B-1----:R-:W2:Y:S01]  /*31920*/  LDL.64 R4, [R1+0x140] ;  /* 0x0001400001047983 */ /* 0x002ea20000100a00 */
[----:B------:R-:W-:Y:S03]  /*31930*/  STL [R1+0x5ddc], R0 ;  /* 0x005ddc0001007387 */ /* 0x000fe60000100800 */
[----:B0-----:R0:W-:Y:S01]  /*31940*/  STL.64 [R1+0x5d38], R26 ;  /* 0x005d381a01007387 */ /* 0x0011e20000100a00 */
[----:B------:R-:W-:Y:S01]  /*31950*/  STL.64 [R1+0x5d30], R24 ;  /* 0x005d301801007387 */ /* 0x000fe20000100a00 */
[----:B---3--:R-:W-:Y:S01]  /*31960*/  HMMA.16816.F32.BF16 R20, R16, R8, R20 ;  /* 0x000000081014723c */ /* 0x008fe20000041814 */
[----:B0-----:R-:W-:-:S02]  /*31970*/  IMAD.MOV.U32 R27, RZ, RZ, R8 ;  /* 0x000000ffff1b7224 */ /* 0x001fc400078e0008 */
[----:B------:R-:W-:Y:S11]  /*31980*/  IMAD.MOV.U32 R26, RZ, RZ, R9 ;  /* 0x000000ffff1a7224 */ /* 0x000ff600078e0009 */
[----:B------:R-:W-:Y:S09]  /*31990*/  @!UPT UIADD3 URZ, URZ, URZ, URZ ;  /* 0x0000003f3f3ff290 */ /* 0x000ff2000fffe03f */
[----:B------:R-:W-:Y:S01]  /*319a0*/  STL.64 [R1+0x250], R20 ;  /* 0x0002501401007387 */ /* 0x000fe20000100a00 */
[----:B------:R0:W-:Y:S03]  /*319b0*/  STL.64 [R1+0x258], R22 ;  /* 0x0002581601007387 */ /* 0x0001e60000100a00 */
[----:B0-----:R-:W3:Y:S01]  /*319c0*/  LDL.LU.64 R22, [R1+0x5eb0] ;  /* 0x005eb00001167983 */ /* 0x001ee20000300a00 */
[----:B------:R-:W2:Y:S02]  /*319d0*/  LDL.LU.64 R20, [R1+0x5ea8] ;  /* 0x005ea80001147983 */ /* 0x000ea40000300a00 */
[----:B------:R-:W2:Y:S02]  /*319e0*/  LDL.64 R8, [R1+0x110] ;  /* 0x0001100001087983 */ /* 0x000ea40000100a00 */
[----:B------:R-:W-:Y:S02]  /*319f0*/  IMAD.MOV.U32 R24, RZ, RZ, R29 ;  /* 0x000000ffff187224 */ /* 0x000fe400078e001d */
[----:B------:R-:W-:-:S07]  /*31a00*/  IMAD.MOV.U32 R25, RZ, RZ, R28 ;  /* 0x000000ffff197224 */ /* 0x000fce00078e001c */
[----:B----4-:R-:W-:Y:S01]  /*31a10*/  HMMA.16816.F32.BF16 R12, R16, R24, R12 ;  /* 0x00000018100c723c */ /* 0x010fe2000004180c */
[----:B--2---:R0:W-:Y:S04]  /*31a20*/  STL.64 [R1+0x5ea0], R8 ;  /* 0x005ea00801007387 */ /* 0x0041e80000100a00 */
[----:B0-----:R-:W2:Y:S01]  /*31a30*/  LDL.64 R8, [R1+0x130] ;  /* 0x0001300001087983 */ /* 0x001ea20000100a00 */
[----:B------:R-:W-:Y:S02]  /*31a40*/  STL [R1+0x5de4], R26 ;  /* 0x005de41a01007387 */ /* 0x000fe40000100800 */
[----:B------:R-:W-:Y:S11]  /*31a50*/  STL [R1+0x5de0], R27 ;  /* 0x005de01b01007387 */ /* 0x000ff60000100800 */
[----:B------:R-:W-:Y:S04]  /*31a60*/  @!UPT UIADD3 URZ, URZ, URZ, URZ ;  /* 0x0000003f3f3ff290 */ /* 0x000fe8000fffe03f */
[----:B------:R0:W-:Y:S01]  /*31a70*/  STL.64 [R1+0x590], R12 ;  /* 0x0005900c01007387 */ /* 0x0001e20000100a00 */
[----:B------:R-:W-:Y:S01]  /*31a80*/  STL.64 [R1+0x598], R14 ;  /* 0x0005980e01007387 */ /* 0x000fe20000100a00 */
[----:B0-----:R-:W-:Y:S02]  /*31a90*/  IMAD.MOV.U32 R12, RZ, RZ, R7 ;  /* 0x000000ffff0c7224 */ /* 0x001fe400078e0007 */
[----:B------:R-:W-:-:S05]  /*31aa0*/  IMAD.MOV.U32 R13, RZ, RZ, R6 ;  /* 0x000000ffff0d7224 */ /* 0x000fca00078e0006 */
[----:B------:R0:W-:Y:S02]  /*31ab0*/  STL.64 [R1+0x5e20], R12 ;  /* 0x005e200c01007387 */ /* 0x0001e40000100a00 */
[----:B0-----:R-:W-:Y:S02]  /*31ac0*/  IMAD.MOV.U32 R12, RZ, RZ, R3 ;  /* 0x000000ffff0c7224 */ /* 0x001fe400078e0003 */
[----:B------:R-:W-:-:S05]  /*31ad0*/  IMAD.MOV.U32 R13, RZ, RZ, R2 ;  /* 0x000000ffff0d7224 */ /* 0x000fca00078e0002 */
[----:B------:R0:W-:Y:S04]  /*31ae0*/  STL.64 [R1+0x5e38], R12 ;  /* 0x005e380c01007387 */ /* 0x0001e80000100a00 */
[----:B0-----:R-:W4:Y:S01]  /*31af0*/  LDL.LU.64 R12, [R1+0x1330] ;  /* 0x00133000010c7983 */ /* 0x001f220000300a00 */
[----:B------:R-:W4:Y:S02]  /*31b00*/  LDL.LU.64 R14, [R1+0x1338] ;  /* 0x00133800010e7983 */ /* 0x000f240000300a00 */
[----:B------:R0:W-:Y:S02]  /*31b10*/  STL.64 [R1+0x5db8], R24 ;  /* 0x005db81801007387 */ /* 0x0001e40000100a00 */
[----:B------:R-:W-:Y:S02]  /*31b20*/  IMAD.MOV.U32 R3, RZ, RZ, R4 ;  /* 0x000000ffff037224 */ /* 0x000fe400078e0004 */
[----:B------:R-:W-:Y:S01]  /*31b30*/  IMAD.MOV.U32 R2, RZ, RZ, R5 ;  /* 0x000000ffff027224 */ /* 0x000fe200078e0005 */
[----:B----4-:R-:W-:Y:S11]  /*31b40*/  HMMA.16816.F32.BF16 R12, R16, R4, R12 ;  /* 0x00000004100c723c */ /* 0x010ff6000004180c */
[----:B------:R-:W-:Y:S11]  /*31b50*/  @!UPT UIADD3 URZ, URZ, URZ, URZ ;  /* 0x0000003f3f3ff290 */ /* 0x000ff6000fffe03f */
[----:B------:R-:W-:Y:S01]  /*31b60*/  @!UPT UIADD3 URZ, URZ, URZ, URZ ;  /* 0x0000003f3f3ff290 */ /* 0x000fe2000fffe03f */
[----:B------:R1:W-:Y:S01]  /*31b70*/  STL.64 [R1+0x580], R12 ;  /* 0x0005800c01007387 */ /* 0x0003e20000100a00 */
[----:B------:R-:W-:Y:S02]  /*31b80*/  STL.64 [R1+0x588], R14 ;  /* 0x0005880e01007387 */ /* 0x000fe40000100a00 */
[----:B0-----:R-:W2:Y:S02]  /*31b90*/  LDL.LU.64 R24, [R1+0x1320] ;  /* 0x0013200001187983 */ /* 0x001ea40000300a00 */
[----:B------:R-:W2:Y:S01]  /*31ba0*/  LDL.LU.64 R26, [R1+0x1328] ;  /* 0x00132800011a7983 */ /* 0x000ea20000300a00 */
[----:B------:R-:W4:Y:S01]  /*31bb0*/  LDL.LU.64 R4, [R1+0x1310] ;  /* 0x0013100001047983 */ /* 0x000f220000300a00 */
[----:B------:R-:W4:Y:S02]  /*31bc0*/  LDL.LU.64 R6, [R1+0x1318] ;  /* 0x0013180001067983 */ /* 0x000f240000300a00 */
[----:B-1----:R-:W-:Y:S02]  /*31bd0*/  IMAD.MOV.U32 R12, RZ, RZ, R21 ;  /* 0x000000ffff0c7224 */ /* 0x002fe400078e0015 */
[----:B------:R-:W-:-:S02]  /*31be0*/  IMAD.MOV.U32 R13, RZ, RZ, R20 ;  /* 0x000000ffff0d7224 */ /* 0x000fc400078e0014 */
[----:B------:R-:W2:Y:S04]  /*31bf0*/  LDL.64 R20, [R1+0xe0] ;  /* 0x0000e00001147983 */ /* 0x000ea80000100a00 */
[----:B--2---:R0:W-:Y:S04]  /*31c00*/  STL.64 [R1+0x5e78], R20 ;  /* 0x005e781401007387 */ /* 0x0041e80000100a00 */
[----:B0-----:R-:W2:Y:S01]  /*31c10*/  LDL.64 R20, [R1+0xf0] ;  /* 0x0000f00001147983 */ /* 0x001ea20000100a00 */
[C---:B------:R-:W-:Y:S03]  /*31c20*/  HMMA.16816.F32.BF16 R24, R16.reuse, R8, R24 ;  /* 0x000000081018723c */ /* 0x040fe60000041818 */
[----:B--2---:R-:W-:Y:S01]  /*31c30*/  STL.64 [R1+0x5e88], R20 ;  /* 0x005e881401007387 */ /* 0x004fe20000100a00 */
[----:B------:R0:W-:Y:S03]  /*31c40*/  STL.64 [R1+0x5e60], R12 ;  /* 0x005e600c01007387 */ /* 0x0001e60000100a00 */
[----:B0-----:R-:W2:Y:S01]  /*31c50*/  LDL.LU.64 R12, [R1+0x1300] ;  /* 0x00130000010c7983 */ /* 0x001ea20000300a00 */
[----:B------:R-:W2:Y:S02]  /*31c60*/  LDL.LU.64 R14, [R1+0x1308] ;  /* 0x00130800010e7983 */ /* 0x000ea40000300a00 */
[----:B------:R-:W-:Y:S11]  /*31c70*/  STL [R1+0x5de8], R3 ;  /* 0x005de80301007387 */ /* 0x000ff60000100800 */
[----:B------:R-:W-:Y:S02]  /*31c80*/  @!UPT UIADD3 URZ, URZ, URZ, URZ ;  /* 0x0000003f3f3ff290 */ /* 0x000fe4000fffe03f */
[----:B------:R0:W-:Y:S01]  /*31c90*/  STL.64 [R1+0x570], R24 ;  /* 0x0005701801007387 */ /* 0x0001e20000100a00 */
[----:B------:R-:W-:Y:S01]  /*31ca0*/  STL.64 [R1+0x578], R26 ;  /* 0x0005781a01007387 */ /* 0x000fe20000100a00 */
[----:B0-----:R-:W-:Y:S02]  /*31cb0*/  IMAD.MOV.U32 R25, RZ, RZ, R8 ;  /* 0x000000ffff197224 */ /* 0x001fe400078e0008 */
[----:B------:R-:W-:Y:S02]  /*31cc0*/  IMAD.MOV.U32 R24, RZ, RZ, R9 ;  /* 0x000000ffff187224 */ /* 0x000fe400078e0009 */
[----:B------:R-:W2:Y:S03]  /*31cd0*/  LDL.LU.64 R8, [R1+0x5ea0] ;  /* 0x005ea00001087983 */ /* 0x000ea60000300a00 */
[----:B------:R0:W-:Y:S02]  /*31ce0*/  STL.64 [R1+0x5e80], R24 ;  /* 0x005e801801007387 */ /* 0x0001e40000100a00 */
[----:B0-----:R-:W4:Y:S01]  /*31cf0*/  LDL.64 R24, [R1+0x120] ;  /* 0x0001200001187983 */ /* 0x001f220000100a00 */
[C---:B--2---:R-:W-:Y:S08]  /*31d00*/  HMMA.16816.F32.BF16 R12, R16.reuse, R8, R12 ;  /* 0x00000008100c723c */ /* 0x044ff0000004180c */
[----:B----4-:R-:W-:Y:S01]  /*31d10*/  HMMA.16816.F32.BF16 R4, R16, R24, R4 ;  /* 0x000000181004723c */ /* 0x010fe20000041804 */
[----:B------:R-:W-:Y:S11]  /*31d20*/  IMAD.MOV.U32 R28, RZ, RZ, R25 ;  /* 0x000000ffff1c7224 */ /* 0x000ff600078e0019 */
[----:B------:R-:W-:Y:S11]  /*31d30*/  @!UPT UIADD3 URZ, URZ, URZ, URZ ;  /* 0x0000003f3f3ff290 */ /* 0x000ff6000fffe03f */
[----:B------:R-:W-:Y:S01]  /*31d40*/  STL.64 [R1+0x560], R4 ;  /* 0x0005600401007387 */ /* 0x000fe20000100a00 */
[----:B------:R0:W-:Y:S02]  /*31d50*/  STL.64 [R1+0x568], R6 ;  /* 0x0005680601007387 */ /* 0x0001e40000100a00 */
[----:B------:R-:W-:Y:S02]  /*31d60*/  STL.64 [R1+0x550], R12 ;  /* 0x0005500c01007387 */ /* 0x000fe40000100a00 */
[----:B------:R-:W-:Y:S02]  /*31d70*/  STL.64 [R1+0x558], R14 ;  /* 0x0005580e01007387 */ /* 0x000fe40000100a00 */
[----:B0-----:R-:W-:Y:S02]  /*31d80*/  IMAD.MOV.U32 R7, RZ, RZ, R24 ;  /* 0x000000ffff077224 */ /* 0x001fe400078e0018 */
[----:B------:R-:W2:Y:S01]  /*31d90*/  LDL.LU.64 R24, [R1+0x12e0] ;  /* 0x0012e00001187983 */ /* 0x000ea20000300a00 */
[----:B------:R-:W4:Y:S02]  /*31da0*/  LDL.LU.64 R26, [R1+0x12e8] ;  /* 0x0012e800011a7983 */ /* 0x000f240000300a00 */
[----:B------:R-:W-:-:S02]  /*31db0*/  IMAD.MOV.U32 R6, RZ, RZ, R9 ;  /* 0x000000ffff067224 */ /* 0x000fc400078e0009 */
[----:B------:R-:W-:Y:S01]  /*31dc0*/  IMAD.MOV.U32 R29, RZ, RZ, R8 ;  /* 0x000000ffff1d7224 */ /* 0x000fe200078e0008 */
[----:B----4-:R-:W-:Y:S01]  /*31dd0*/  STL.64 [R1+0x5e98], R26 ;  /* 0x005e981a01007387 */ /* 0x010fe20000100a00 */
[----:B--2---:R0:W-:Y:S03]  /*31de0*/  STL.64 [R1+0x5e90], R24 ;  /* 0x005e901801007387 */ /* 0x0041e60000100a00 */
[----:B0-----:R-:W2:Y:S01]  /*31df0*/  LDL.LU.64 R24, [R1+0x12f0] ;  /* 0x0012f00001187983 */ /* 0x001ea20000300a00 */
[----:B------:R-:W2:Y:S02]  /*31e00*/  LDL.LU.64 R26, [R1+0x12f8] ;  /* 0x0012f800011a7983 */ /* 0x000ea40000300a00 */
[----:B------:R0:W-:Y:S02]  /*31e10*/  STL.64 [R1+0x5e70], R6 ;  /* 0x005e700601007387 */ /* 0x0001e40000100a00 */
[----:B------:R-:W4:Y:S01]  /*31e20*/  LDL.LU.64 R4, [R1+0x12d0] ;  /* 0x0012d00001047983 */ /* 0x000f220000300a00 */
[----:B0-----:R-:W4:Y:S01]  /*31e30*/  LDL.LU.64 R6, [R1+0x12d8] ;  /* 0x0012d80001067983 */ /* 0x001f220000300a00 */
[----:B------:R-:W2:Y:S02]  /*31e40*/  LDL.LU.64 R12, [R1+0x1130] ;  /* 0x00113000010c7983 */ /* 0x000ea40000300a00 */
[----:B------:R-:W2:Y:S02]  /*31e50*/  LDL.LU.64 R14, [R1+0x1138] ;  /* 0x00113800010e7983 */ /* 0x000ea40000300a00 */
[----:B------:R-:W2:Y:S01]  /*31e60*/  LDL.LU.64 R8, [R1+0x10f0] ;  /* 0x0010f00001087983 */ /* 0x000ea20000300a00 */
[----:B------:R-:W2:Y:S04]  /*31e70*/  LDL.LU.64 R10, [R1+0x10f8] ;  /* 0x0010f800010a7983 */ /* 0x000ea80000300a00 */
[----:B--2---:R-:W-:Y:S01]  /*31e80*/  STL.64 [R1+0x5e18], R10 ;  /* 0x005e180a01007387 */ /* 0x004fe20000100a00 */
[----:B------:R0:W-:Y:S03]  /*31e90*/  STL.64 [R1+0x5e10], R8 ;  /* 0x005e100801007387 */ /* 0x0001e60000100a00 */
[----:B0-----:R-:W2:Y:S01]  /*31ea0*/  LDL.LU.64 R8, [R1+0x1100] ;  /* 0x0011000001087983 */ /* 0x001ea20000300a00 */
[----:B------:R-:W2:Y:S02]  /*31eb0*/  LDL.LU.64 R10, [R1+0x1108] ;  /* 0x00110800010a7983 */ /* 0x000ea40000300a00 */
[----:B---3--:R-:W-:-:S02]  /*31ec0*/  IMAD.MOV.U32 R20, RZ, RZ, R23 ;  /* 0x000000ffff147224 */ /* 0x008fc400078e0017 */
[----:B------:R-:W-:-:S07]  /*31ed0*/  IMAD.MOV.U32 R21, RZ, RZ, R22 ;  /* 0x000000ffff157224 */ /* 0x000fce00078e0016 */
[C---:B------:R-:W-:Y:S01]  /*31ee0*/  HMMA.16816.F32.BF16 R20, R16.reuse, R20, R24 ;  /* 0x000000141014723c */ /* 0x040fe20000041818 */
[----:B--2---:R-:W-:Y:S01]  /*31ef0*/  STL.64 [R1+0x5e30], R10 ;  /* 0x005e300a01007387 */ /* 0x004fe20000100a00 */
[----:B------:R0:W-:Y:S03]  /*31f00*/  STL.64 [R1+0x5e28], R8 ;  /* 0x005e280801007387 */ /* 0x0001e60000100a00 */
[----:B0-----:R-:W2:Y:S01]  /*31f10*/  LDL.LU.64 R8, [R1+0x1110] ;  /* 0x0011100001087983 */ /* 0x001ea20000300a00 */
[----:B------:R-:W3:Y:S03]  /*31f20*/  LDL.LU.64 R10, [R1+0x1118] ;  /* 0x00111800010a7983 */ /* 0x000ee60000300a00 */
[----:B---3--:R-:W-:Y:S01]  /*31f30*/  STL.64 [R1+0x5e48], R10 ;  /* 0x005e480a01007387 */ /* 0x008fe20000100a00 */
[----:B--2---:R0:W-:Y:S03]  /*31f40*/  STL.64 [R1+0x5e40], R8 ;  /* 0x005e400801007387 */ /* 0x0041e60000100a00 */
[----:B0-----:R-:W2:Y:S01]  /*31f50*/  LDL.LU.64 R8, [R1+0x1120] ;  /* 0x0011200001087983 */ /* 0x001ea20000300a00 */
[----:B------:R-:W2:Y:S02]  /*31f60*/  LDL.LU.64 R10, [R1+0x1128] ;  /* 0x00112800010a7983 */ /* 0x000ea40000300a00 */
[----:B------:R-:W3:Y:S02]  /*31f70*/  LDL.LU.64 R26, [R1+0x5e98] ;  /* 0x005e9800011a7983 */ /* 0x000ee40000300a00 */
[----:B------:R-:W3:Y:S05]  /*31f80*/  LDL.LU.64 R24, [R1+0x5e90] ;  /* 0x005e900001187983 */ /* 0x000eea0000300a00 */
[----:B------:R0:W-:Y:S01]  /*31f90*/  STL.64 [R1+0x540], R20 ;  /* 0x0005401401007387 */ /* 0x0001e20000100a00 */
[----:B------:R-:W-:Y:S03]  /*31fa0*/  STL.64 [R1+0x548], R22 ;  /* 0x0005481601007387 */ /* 0x000fe60000100a00 */
[----:B0-----:R-:W3:Y:S02]  /*31fb0*/  LDL.LU.64 R20, [R1+0x5e88] ;  /* 0x005e880001147983 */ /* 0x001ee40000300a00 */
[C---:B---3--:R-:W-:Y:S01]  /*31fc0*/  HMMA.16816.F32.BF16 R24, R16.reuse, R20, R24 ;  /* 0x000000141018723c */ /* 0x048fe20000041818 */
[----:B------:R-:W-:Y:S11]  /*31fd0*/  IMAD.MOV.U32 R3, RZ, RZ, R20 ;  /* 0x000000ffff037224 */ /* 0x000ff600078e0014 */
[----:B------:R-:W-:Y:S11]  /*31fe0*/  @!UPT UIADD3 URZ, URZ, URZ, URZ ;  /* 0x0000003f3f3ff290 */ /* 0x000ff6000fffe03f */
[----:B------:R0:W-:Y:S01]  /*31ff0*/  STL.64 [R1+0x530], R24 ;  /* 0x0005301801007387 */ /* 0x0001e20000100a00 */
[----:B------:R1:W-:Y:S03]  /*32000*/  STL.64 [R1+0x538], R26 ;  /* 0x0005381a01007387 */ /* 0x0003e60000100a00 */
[----:B0-----:R-:W3:Y:S01]  /*32010*/  LDL.LU.64 R24, [R1+0x5e80] ;  /* 0x005e800001187983 */ /* 0x001ee20000300a00 */
[----:B-1----:R-:W-:Y:S02]  /*32020*/  IMAD.MOV.U32 R26, RZ, RZ, R21 ;  /* 0x000000ffff1a7224 */ /* 0x002fe400078e0015 */
[----:B------:R-:W4:Y:S02]  /*32030*/  LDL.LU.64 R20, [R1+0x5e78] ;  /* 0x005e780001147983 */ /* 0x000f240000300a00 */
[C---:B----4-:R-:W-:Y:S11]  /*32040*/  HMMA.16816.F32.BF16 R4, R16.reuse, R20, R4 ;  /* 0x000000141004723c */ /* 0x050ff60000041804 */
[----:B------:R-:W-:Y:S11]  /*32050*/  @!UPT UIADD3 URZ, URZ, URZ, URZ ;  /* 0x0000003f3f3ff290 */ /* 0x000ff6000fffe03f */
[----:B------:R-:W-:Y:S01]  /*32060*/  @!UPT UIADD3 URZ, URZ, URZ, URZ ;  /* 0x0000003f3f3ff290 */ /* 0x000fe2000fffe03f */
[----:B------:R0:W-:Y:S01]  /*32070*/  STL.64 [R1+0x520], R4 ;  /* 0x0005200401007387 */ /* 0x0001e20000100a00 */
[----:B------:R1:W-:Y:S02]  /*32080*/  STL.64 [R1+0x528], R6 ;  /* 0x0005280601007387 */ /* 0x0003e40000100a00 */
[----:B0-----:R-:W-:Y:S01]  /*32090*/  IMAD.MOV.U32 R4, RZ, RZ, R20 ;  /* 0x000000ffff047224 */ /* 0x001fe200078e0014 */
[----:B-1----:R-:W4:Y:S01]  /*320a0*/  LDL.LU.64 R6, [R1+0x5e70] ;  /* 0x005e700001067983 */ /* 0x002f220000300a00 */
[----:B------:R-:W-:Y:S02]  /*320b0*/  IMAD.MOV.U32 R5, RZ, RZ, R21 ;  /* 0x000000ffff057224 */ /* 0x000fe400078e0015 */
[----:B------:R-:W2:Y:S02]  /*320c0*/  LDL.LU.64 R20, [R1+0x5e68] ;  /* 0x005e680001147983 */ /* 0x000ea40000300a00 */
[----:B--2---:R-:W-:Y:S01]  /*320d0*/  HMMA.16816.F32.BF16 R16, R16, R20, R12 ;  /* 0x000000141010723c */ /* 0x004fe2000004180c */
[----:B------:R-:W2:Y:S01]  /*320e0*/  LDL.LU.64 R12, [R1+0x5e60] ;  /* 0x005e6000010c7983 */ /* 0x000ea20000300a00 */
[----:B------:R-:W-:-:S02]  /*320f0*/  IMAD.MOV.U32 R27, RZ, RZ, R20 ;  /* 0x000000ffff1b7224 */ /* 0x000fc400078e0014 */
[----:B------:R-:W-:Y:S11]  /*32100*/  IMAD.MOV.U32 R0, RZ, RZ, R21 ;  /* 0x000000ffff007224 */ /* 0x000ff600078e0015 */
[----:B------:R-:W-:Y:S08]  /*32110*/  @!UPT UIADD3 URZ, URZ, URZ, URZ ;  /* 0x0000003f3f3ff290 */ /* 0x000ff0000fffe03f */
[----:B------:R0:W-:Y:S01]  /*32120*/  STL.64 [R1+0x240], R16 ;  /* 0x0002401001007387 */ /* 0x0001e20000100a00 */
[----:B------:R1:W-:Y:S02]  /*32130*/  STL.64 [R1+0x248], R18 ;  /* 0x0002481201007387 */ /* 0x0003e40000100a00 */
[----:B------:R-:W2:Y:S02]  /*32140*/  LDL.LU.64 R22, [R1+0x5e58] ;  /* 0x005e580001167983 */ /* 0x000ea40000300a00 */
[----:B------:R-:W2:Y:S01]  /*32150*/  LDL.LU.64 R20, [R1+0x5e50] ;  /* 0x005e500001147983 */ /* 0x000ea20000300a00 */
        /* <DEDUP_REMOVED lines=27> */
[----:B------:R-:W-:Y:S01]  /*32310*/  STL.64 [R1+0x4e0], R8 ;  /* 0x0004e00801007387 */ /* 0x000fe20000100a00 */
[----:B------:R0:W-:Y:S03]  /*32320*/  STL.64 [R1+0x4e8], R10 ;  /* 0x0004e80a01007387 */ /* 0x0001e60000100a00 */
[----:B0-----:R-:W2:Y:S01]  /*32330*/  LDL.LU.64 R10, [R1+0x5df8] ;  /* 0x005df800010a7983 */ /* 0x001ea20000300a00 */
[----:B------:R-:W3:Y:S02]  /*32340*/  LDL.LU.64 R8, [R1+0x5df0] ;  /* 0x005df00001087983 */ /* 0x000ee40000300a00 */
[----:B------:R-:W-:Y:S02]  /*32350*/  STL.64 [R1+0x5d08], R14 ;  /* 0x005d080e01007387 */ /* 0x000fe40000100a00 */
[----:B------:R0:W-:Y:S02]  /*32360*/  STL.64 [R1+0x5d00], R12 ;  /* 0x005d000c01007387 */ /* 0x0001e40000100a00 */
[----:B0-----:R-:W-:-:S02]  /*32370*/  IMAD.MOV.U32 R12, RZ, RZ, R3 ;  /* 0x000000ffff0c7224 */ /* 0x001fc400078e0003 */
[----:B------:R-:W-:Y:S01]  /*32380*/  IMAD.MOV.U32 R13, RZ, RZ, R26 ;  /* 0x000000ffff0d7224 */ /* 0x000fe200078e001a */
[----:B------:R-:W2:Y:S01]  /*32390*/  LDL.LU R3, [R1+0x5de8] ;  /* 0x005de80001037983 */ /* 0x000ea20000300800 */
[----:B------:R-:W2:Y:S03]  /*323a0*/  LDL.LU R26, [R1+0x5de4] ;  /* 0x005de400011a7983 */ /* 0x000ea60000300800 */
[----:B------:R0:W-:Y:S04]  /*323b0*/  STL.64 [R1+0x5d50], R12 ;  /* 0x005d500c01007387 */ /* 0x0001e80000100a00 */
[----:B0-----:R-:W4:Y:S01]  /*323c0*/  LDL.LU.64 R12, [R1+0x10d0] ;  /* 0x0010d000010c7983 */ /* 0x001f220000300a00 */
[----:B------:R-:W4:Y:S01]  /*323d0*/  LDL.LU.64 R14, [R1+0x10d8] ;  /* 0x0010d800010e7983 */ /* 0x000f220000300a00 */
[----:B---3--:R-:W-:Y:S11]  /*323e0*/  HMMA.16816.F32.BF16 R16, R20, R8, R16 ;  /* 0x000000081410723c */ /* 0x008ff60000041810 */
[----:B------:R-:W-:Y:S11]  /*323f0*/  @!UPT UIADD3 URZ, URZ, URZ, URZ ;  /* 0x0000003f3f3ff290 */ /* 0x000ff6000fffe03f */
[----:B------:R-:W-:Y:S01]  /*32400*/  @!UPT UIADD3 URZ, URZ, URZ, URZ ;  /* 0x0000003f3f3ff290 */ /* 0x000fe2000fffe03f */
[----:B------:R-:W-:Y:S01]  /*32410*/  STL.64 [R1+0x4d0], R16 ;  /* 0x0004d01001007387 */ /* 0x000fe20000100a00 */
[----:B------:R-:W-:Y:S02]  /*32420*/  STL.64 [R1+0x4d8], R18 ;  /* 0x0004d81201007387 */ /* 0x000fe40000100a00 */
[----:B--2---:R-:W-:Y:S02]  /*32430*/  STL.64 [R1+0x5cf8], R10 ;  /* 0x005cf80a01007387 */ /* 0x004fe40000100a00 */
[----:B------:R0:W-:Y:S02]  /*32440*/  STL.64 [R1+0x5cf0], R8 ;  /* 0x005cf00801007387 */ /* 0x0001e40000100a00 */
[----:B0-----:R-:W-:Y:S02]  /*32450*/  IMAD.MOV.U32 R8, RZ, RZ, R27 ;  /* 0x000000ffff087224 */ /* 0x001fe400078e001b */
[----:B------:R-:W-:Y:S01]  /*32460*/  IMAD.MOV.U32 R9, RZ, RZ, R0 ;  /* 0x000000ffff097224 */ /* 0x000fe200078e0000 */
[----:B------:R-:W2:Y:S01]  /*32470*/  LDL.LU R27, [R1+0x5de0] ;  /* 0x005de000011b7983 */ /* 0x000ea20000300800 */
[----:B------:R-:W3:Y:S03]  /*32480*/  LDL.LU R0, [R1+0x5ddc] ;  /* 0x005ddc0001007983 */ /* 0x000ee60000300800 */
[----:B------:R0:W-:Y:S02]  /*32490*/  STL.64 [R1+0x5d40], R8 ;  /* 0x005d400801007387 */ /* 0x0001e40000100a00 */
[----:B0-----:R-:W-:-:S02]  /*324a0*/  IMAD.MOV.U32 R8, RZ, RZ, R4 ;  /* 0x000000ffff087224 */ /* 0x001fc400078e0004 */
[----:B------:R-:W-:Y:S01]  /*324b0*/  IMAD.MOV.U32 R9, RZ, RZ, R5 ;  /* 0x000000ffff097224 */ /* 0x000fe200078e0005 */
[----:B------:R-:W2:Y:S01]  /*324c0*/  LDL.LU R4, [R1+0x5dd8] ;  /* 0x005dd80001047983 */ /* 0x000ea20000300800 */
[----:B------:R-:W2:Y:S03]  /*324d0*/  LDL.LU R5, [R1+0x5dd4] ;  /* 0x005dd40001057983 */ /* 0x000ea60000300800 */
[----:B------:R0:W-:Y:S02]  /*324e0*/  STL.64 [R1+0x5d58], R8 ;  /* 0x005d580801007387 */ /* 0x0001e40000100a00 */
[----:B0-----:R-:W-:Y:S02]  /*324f0*/  IMAD.MOV.U32 R8, RZ, RZ, R29 ;  /* 0x000000ffff087224 */ /* 0x001fe400078e001d */
[----:B----4-:R-:W-:Y:S01]  /*32500*/  IMAD.MOV.U32 R9, RZ, RZ, R6 ;  /* 0x000000ffff097224 */ /* 0x010fe200078e0006 */
[----:B------:R-:W4:Y:S01]  /*32510*/  LDL.LU R29, [R1+0x5dd0] ;  /* 0x005dd000011d7983 */ /* 0x000f220000300800 */
[----:B------:R-:W4:Y:S03]  /*32520*/  LDL.LU R6, [R1+0x5dcc] ;  /* 0x005dcc0001067983 */ /* 0x000f260000300800 */
[----:B------:R0:W-:Y:S02]  /*32530*/  STL.64 [R1+0x5d70], R8 ;  /* 0x005d700801007387 */ /* 0x0001e40000100a00 */
[----:B0-----:R-:W-:-:S02]  /*32540*/  IMAD.MOV.U32 R8, RZ, RZ, R7 ;  /* 0x000000ffff087224 */ /* 0x001fc400078e0007 */
[----:B------:R-:W-:Y:S01]  /*32550*/  IMAD.MOV.U32 R9, RZ, RZ, R28 ;  /* 0x000000ffff097224 */ /* 0x000fe200078e001c */
[----:B------:R-:W4:Y:S04]  /*32560*/  LDL.LU R7, [R1+0x5dc8] ;  /* 0x005dc80001077983 */ /* 0x000f280000300800 */
[----:B------:R0:W-:Y:S02]  /*32570*/  STL.64 [R1+0x5d88], R8 ;  /* 0x005d880801007387 */ /* 0x0001e40000100a00 */
[----:B0-----:R-:W-:Y:S02]  /*32580*/  IMAD.MOV.U32 R8, RZ, RZ, R25 ;  /* 0x000000ffff087224 */ /* 0x001fe400078e0019 */
[----:B------:R-:W-:-:S05]  /*32590*/  IMAD.MOV.U32 R9, RZ, RZ, R24 ;  /* 0x000000ffff097224 */ /* 0x000fca00078e0018 */
[----:B------:R0:W-:Y:S02]  /*325a0*/  STL.64 [R1+0x5da0], R8 ;  /* 0x005da00801007387 */ /* 0x0001e40000100a00 */
[----:B0-----:R-:W-:Y:S02]  /*325b0*/  IMAD.MOV.U32 R8, RZ, RZ, R3 ;  /* 0x000000ffff087224 */ /* 0x001fe400078e0003 */
[----:B------:R-:W-:-:S05]  /*325c0*/  IMAD.MOV.U32 R9, RZ, RZ, R2 ;  /* 0x000000ffff097224 */ /* 0x000fca00078e0002 */
[----:B------:R0:W-:Y:S04]  /*325d0*/  STL.64 [R1+0x5dc0], R8 ;  /* 0x005dc00801007387 */ /* 0x0001e80000100a00 */
[----:B0-----:R-:W4:Y:S01]  /*325e0*/  LDL.LU.64 R8, [R1+0x12c0] ;  /* 0x0012c00001087983 */ /* 0x001f220000300a00 */
[----:B------:R-:W4:Y:S03]  /*325f0*/  LDL.LU.64 R10, [R1+0x12c8] ;  /* 0x0012c800010a7983 */ /* 0x000f260000300a00 */
[----:B---3--:R-:W0:Y:S01]  /*32600*/  LDSM.16.MT88.4 R16, [R0+0x380] ;  /* 0x000380000010783b */ /* 0x008e220000004200 */
[----:B--2---:R-:W-:Y:S11]  /*32610*/  HMMA.16816.F32.BF16 R12, R20, R4, R12 ;  /* 0x00000004140c723c */ /* 0x004ff6000004180c */
[----:B------:R-:W-:Y:S11]  /*32620*/  @!UPT UIADD3 URZ, URZ, URZ, URZ ;  /* 0x0000003f3f3ff290 */ /* 0x000ff6000fffe03f */
[----:B------:R-:W-:Y:S01]  /*32630*/  @!UPT UIADD3 URZ, URZ, URZ, URZ ;  /* 0x0000003f3f3ff290 */ /* 0x000fe2000fffe03f */
[----:B------:R1:W-:Y:S01]  /*32640*/  STL.64 [R1+0x4c0], R12 ;  /* 0x0004c00c01007387 */ /* 0x0003e20000100a00 */
[----:B------:R2:W-:Y:S03]  /*32650*/  STL.64 [R1+0x4c8], R14 ;  /* 0x0004c80e01007387 */ /* 0x0005e60000100a00 */
[----:B-1----:R-:W3:Y:S01]  /*32660*/  LDL.LU.64 R12, [R1+0x1260] ;  /* 0x00126000010c7983 */ /* 0x002ee20000300a00 */
[----:B--2---:R-:W2:Y:S03]  /*32670*/  LDL.LU.64 R14, [R1+0x1268] ;  /* 0x00126800010e7983 */ /* 0x004ea60000300a00 */
[----:B--2---:R-:W-:Y:S01]  /*32680*/  STL.64 [R1+0x5d68], R14 ;  /* 0x005d680e01007387 */ /* 0x004fe20000100a00 */
[----:B---3--:R1:W-:Y:S03]  /*32690*/  STL.64 [R1+0x5d60], R12 ;  /* 0x005d600c01007387 */ /* 0x0083e60000100a00 */
        /* <DEDUP_REMOVED lines=9> */
[----:B------:R-:W3:Y:S02]  /*32730*/  LDL.LU.64 R14, [R1+0x1298] ;  /* 0x00129800010e7983 */ /* 0x000ee40000300a00 */
[----:B------:R-:W-:-:S02]  /*32740*/  IMAD.MOV.U32 R24, RZ, RZ, R27 ;  /* 0x000000ffff187224 */ /* 0x000fc400078e001b */
[----:B------:R-:W-:-:S07]  /*32750*/  IMAD.MOV.U32 R25, RZ, RZ, R26 ;  /* 0x000000ffff197224 */ /* 0x000fce00078e001a */
[C---:B----4-:R-:W-:Y:S01]  /*32760*/  HMMA.16816.F32.BF16 R24, R20.reuse, R24, R8 ;  /* 0x000000181418723c */ /* 0x050fe20000041808 */
[----:B---3--:R-:W-:Y:S01]  /*32770*/  STL.64 [R1+0x5db0], R14 ;  /* 0x005db00e01007387 */ /* 0x008fe20000100a00 */
[----:B--2---:R1:W-:Y:S03]  /*32780*/  STL.64 [R1+0x5da8], R12 ;  /* 0x005da80c01007387 */ /* 0x0043e60000100a00 */
[----:B-1----:R-:W2:Y:S01]  /*32790*/  LDL.LU.64 R12, [R1+0x12a0] ;  /* 0x0012a000010c7983 */ /* 0x002ea20000300a00 */
[----:B------:R-:W2:Y:S02]  /*327a0*/  LDL.LU.64 R14, [R1+0x12a8] ;  /* 0x0012a800010e7983 */ /* 0x000ea40000300a00 */
[----:B------:R-:W-:Y:S02]  /*327b0*/  STL.64 [R1+0x5ce8], R6 ;  /* 0x005ce80601007387 */ /* 0x000fe40000100a00 */
[----:B------:R1:W-:Y:S02]  /*327c0*/  STL.64 [R1+0x5ce0], R4 ;  /* 0x005ce00401007387 */ /* 0x0003e40000100a00 */
[----:B-1----:R-:W3:Y:S04]  /*327d0*/  LDL.64 R4, [R1+0x20] ;  /* 0x0000200001047983 */ /* 0x002ee80000100a00 */
[----:B---3--:R1:W-:Y:S04]  /*327e0*/  STL.64 [R1+0x5d48], R4 ;  /* 0x005d480401007387 */ /* 0x0083e80000100a00 */
[----:B-1----:R-:W3:Y:S01]  /*327f0*/  LDL.LU.64 R4, [R1+0x12b0] ;  /* 0x0012b00001047983 */ /* 0x002ee20000300a00 */
[----:B------:R-:W3:Y:S02]  /*32800*/  LDL.LU.64 R6, [R1+0x12b8] ;  /* 0x0012b80001067983 */ /* 0x000ee40000300a00 */
[----:B0-----:R-:W-:Y:S02]  /*32810*/  STL.64 [R1+0x5c80], R18 ;  /* 0x005c801201007387 */ /* 0x001fe40000100a00 */
[----:B------:R0:W-:Y:S02]  /*32820*/  STL.64 [R1+0x5c78], R16 ;  /* 0x005c781001007387 */ /* 0x0001e40000100a00 */
[----:B0-----:R-:W4:Y:S01]  /*32830*/  LDL.LU.64 R16, [R1+0x100] ;  /* 0x0001000001107983 */ /* 0x001f220000300a00 */
[----:B------:R-:W2:Y:S02]  /*32840*/  LDL.LU.64 R8, [R1+0x5dc0] ;  /* 0x005dc00001087983 */ /* 0x000ea40000300a00 */
[----:B------:R0:W-:Y:S02]  /*32850*/  STL.64 [R1+0x4b0], R24 ;  /* 0x0004b01801007387 */ /* 0x0001e40000100a00 */
[----:B------:R3:W-:Y:S01]  /*32860*/  STL.64 [R1+0x4b8], R26 ;  /* 0x0004b81a01007387 */ /* 0x0007e20000100a00 */
[----:B0-----:R-:W3:Y:S01]  /*32870*/  LDL.LU.64 R24, [R1+0x5db8] ;  /* 0x005db80001187983 */ /* 0x001ee20000300a00 */
[C---:B--2---:R-:W-:Y:S08]  /*32880*/  HMMA.16816.F32.BF16 R8, R20.reuse, R8, R12 ;  /* 0x000000081408723c */ /* 0x044ff0000004180c */
[C---:B---3--:R-:W-:Y:S01]  /*32890*/  HMMA.16816.F32.BF16 R24, R20.reuse, R24, R4 ;  /* 0x000000181418723c */ /* 0x048fe20000041804 */
[----:B------:R-:W2:Y:S01]  /*328a0*/  LDL.LU.64 R4, [R1+0x1240] ;  /* 0x0012400001047983 */ /* 0x000ea20000300a00 */
[----:B------:R-:W2:Y:S11]  /*328b0*/  LDL.LU.64 R6, [R1+0x1248] ;  /* 0x0012480001067983 */ /* 0x000eb60000300a00 */
[----:B------:R-:W-:Y:S10]  /*328c0*/  @!UPT UIADD3 URZ, URZ, URZ, URZ ;  /* 0x0000003f3f3ff290 */ /* 0x000ff4000fffe03f */
        /* <DEDUP_REMOVED lines=24> */
[----:B------:R-:W4:Y:S01]  /*32a50*/  LDL.LU.64 R14, [R1+0x5d68] ;  /* 0x005d6800010e7983 */ /* 0x000f220000300a00 */
[----:B------:R-:W4:Y:S11]  /*32a60*/  LDL.LU.64 R12, [R1+0x5d60] ;  /* 0x005d6000010c7983 */ /* 0x000f360000300a00 */
[----:B------:R-:W-:Y:S09]  /*32a70*/  @!UPT UIADD3 URZ, URZ, URZ, URZ ;  /* 0x0000003f3f3ff290 */ /* 0x000ff2000fffe03f */
[----:B------:R0:W-:Y:S01]  /*32a80*/  STL.64 [R1+0x460], R8 ;  /* 0x0004600801007387 */ /* 0x0001e20000100a00 */
[----:B------:R-:W-:Y:S03]  /*32a90*/  STL.64 [R1+0x468], R10 ;  /* 0x0004680a01007387 */ /* 0x000fe60000100a00 */
[----:B0-----:R-:W2:Y:S01]  /*32aa0*/  LDL.LU.64 R8, [R1+0x5d58] ;  /* 0x005d580001087983 */ /* 0x001ea20000300a00 */
[C---:B----4-:R-:W-:Y:S11]  /*32ab0*/  HMMA.16816.F32.BF16 R12, R20.reuse, R16, R12 ;  /* 0x00000010140c723c */ /* 0x050ff6000004180c */
[----:B------:R-:W-:Y:S11]  /*32ac0*/  @!UPT UIADD3 URZ, URZ, URZ, URZ ;  /* 0x0000003f3f3ff290 */ /* 0x000ff6000fffe03f */
[----:B------:R-:W-:Y:S01]  /*32ad0*/  @!UPT UIADD3 URZ, URZ, URZ, URZ ;  /* 0x0000003f3f3ff290 */ /* 0x000fe2000fffe03f */
[----:B------:R0:W-:Y:S01]  /*32ae0*/  STL.64 [R1+0x450], R12 ;  /* 0x0004500c01007387 */ /* 0x0001e20000100a00 */
[----:B------:R-:W-:Y:S03]  /*32af0*/  STL.64 [R1+0x458], R14 ;  /* 0x0004580e01007387 */ /* 0x000fe60000100a00 */
[----:B0-----:R-:W4:Y:S01]  /*32b00*/  LDL.LU.64 R12, [R1+0x5d50] ;  /* 0x005d5000010c7983 */ /* 0x001f220000300a00 */
[----:B------:R0:W-:Y:S03]  /*32b10*/  STL.64 [R1+0x5cb0], R16 ;  /* 0x005cb01001007387 */ /* 0x0001e60000100a00 */
[----:B0-----:R-:W4:Y:S01]  /*32b20*/  LDL.LU.64 R16, [R1+0x1250] ;  /* 0x0012500001107983 */ /* 0x001f220000300a00 */
[----:B------:R-:W4:Y:S02]  /*32b30*/  LDL.LU.64 R18, [R1+0x1258] ;  /* 0x0012580001127983 */ /* 0x000f240000300a00 */
[C---:B----4-:R-:W-:Y:S01]  /*32b40*/  HMMA.16816.F32.BF16 R12, R20.reuse, R12, R16 ;  /* 0x0000000c140c723c */ /* 0x050fe20000041810 */
[----:B------:R-:W4:Y:S01]  /*32b50*/  LDL.LU.64 R16, [R1+0x10a0] ;  /* 0x0010a00001107983 */ /* 0x000f220000300a00 */
[----:B------:R-:W4:Y:S11]  /*32b60*/  LDL.LU.64 R18, [R1+0x10a8] ;  /* 0x0010a80001127983 */ /* 0x000f360000300a00 */
[----:B------:R-:W-:Y:S10]  /*32b70*/  @!UPT UIADD3 URZ, URZ, URZ, URZ ;  /* 0x0000003f3f3ff290 */ /* 0x000ff4000fffe03f */
[----:B------:R0:W-:Y:S01]  /*32b80*/  STL.64 [R1+0x440], R12 ;  /* 0x0004400c01007387 */ /* 0x0001e20000100a00 */
[----:B------:R1:W-:Y:S03]  /*32b90*/  STL.64 [R1+0x448], R14 ;  /* 0x0004480e01007387 */ /* 0x0003e60000100a00 */
[----:B0-----:R-:W3:Y:S01]  /*32ba0*/  LDL.LU.64 R12, [R1+0x1090] ;  /* 0x00109000010c7983 */ /* 0x001ee20000300a00 */
[----:B-1----:R-:W3:Y:S01]  /*32bb0*/  LDL.LU.64 R14, [R1+0x1098] ;  /* 0x00109800010e7983 */ /* 0x002ee20000300a00 */
[C---:B--2---:R-:W-:Y:S02]  /*32bc0*/  HMMA.16816.F32.BF16 R8, R20.reuse, R8, R4 ;  /* 0x000000081408723c */ /* 0x044fe40000041804 */
[----:B---3--:R-:W-:Y:S01]  /*32bd0*/  STL.64 [R1+0x5d18], R14 ;  /* 0x005d180e01007387 */ /* 0x008fe20000100a00 */
[----:B------:R0:W-:Y:S03]  /*32be0*/  STL.64 [R1+0x5d10], R12 ;  /* 0x005d100c01007387 */ /* 0x0001e60000100a00 */
[----:B0-----:R-:W2:Y:S01]  /*32bf0*/  LDL.LU.64 R12, [R1+0x10b0] ;  /* 0x0010b000010c7983 */ /* 0x001ea20000300a00 */
[----:B------:R-:W2:Y:S02]  /*32c00*/  LDL.LU.64 R14, [R1+0x10b8] ;  /* 0x0010b800010e7983 */ /* 0x000ea40000300a00 */
[----:B------:R-:W2:Y:S11]  /*32c10*/  LDL.LU.64 R4, [R1+0x5d48] ;  /* 0x005d480001047983 */ /* 0x000eb60000300a00 */
[----:B------:R-:W-:Y:S03]  /*32c20*/  @!UPT UIADD3 URZ, URZ, URZ, URZ ;  /* 0x0000003f3f3ff290 */ /* 0x000fe6000fffe03f */
[----:B------:R0:W-:Y:S01]  /*32c30*/  STL.64 [R1+0x430], R8 ;  /* 0x0004300801007387 */ /* 0x0001e20000100a00 */
[----:B------:R1:W-:Y:S04]  /*32c40*/  STL.64 [R1+0x438], R10 ;  /* 0x0004380a01007387 */ /* 0x0003e80000100a00 */
[----:B0-----:R-:W3:Y:S02]  /*32c50*/  LDL.LU.64 R8, [R1+0x5d40] ;  /* 0x005d400001087983 */ /* 0x001ee40000300a00 */
[----:B---3--:R-:W-:Y:S02]  /*32c60*/  HMMA.16816.F32.BF16 R20, R20, R8, R24 ;  /* 0x000000081414723c */ /* 0x008fe40000041818 */
[----:B------:R-:W2:Y:S01]  /*32c70*/  LDL.LU.64 R26, [R1+0x5d38] ;  /* 0x005d3800011a7983 */ /* 0x000ea20000300a00 */
[----:B------:R-:W2:Y:S02]  /*32c80*/  LDL.LU.64 R24, [R1+0x5d30] ;  /* 0x005d300001187983 */ /* 0x000ea40000300a00 */
[----:B------:R-:W3:Y:S02]  /*32c90*/  LDL.LU.64 R8, [R1+0x1080] ;  /* 0x0010800001087983 */ /* 0x000ee40000300a00 */
[----:B-1----:R-:W2:Y:S11]  /*32ca0*/  LDL.LU.64 R10, [R1+0x1088] ;  /* 0x00108800010a7983 */ /* 0x002eb60000300a00 */
[----:B------:R-:W-:Y:S05]  /*32cb0*/  @!UPT UIADD3 URZ, URZ, URZ, URZ ;  /* 0x0000003f3f3ff290 */ /* 0x000fea000fffe03f */
[----:B------:R-:W-:Y:S01]  /*32cc0*/  STL.64 [R1+0x230], R20 ;  /* 0x0002301401007387 */ /* 0x000fe20000100a00 */
[----:B------:R-:W-:Y:S03]  /*32cd0*/  STL.64 [R1+0x238], R22 ;  /* 0x0002381601007387 */ /* 0x000fe60000100a00 */
[----:B--2---:R-:W-:Y:S01]  /*32ce0*/  STL.64 [R1+0x5d28], R10 ;  /* 0x005d280a01007387 */ /* 0x004fe20000100a00 */
[----:B---3--:R0:W-:Y:S03]  /*32cf0*/  STL.64 [R1+0x5d20], R8 ;  /* 0x005d200801007387 */ /* 0x0081e60000100a00 */
[----:B0-----:R-:W4:Y:S01]  /*32d00*/  LDL.LU.64 R8, [R1+0x10] ;  /* 0x0000100001087983 */ /* 0x001f220000300a00 */
[----:B------:R-:W-:Y:S01]  /*32d10*/  HMMA.16816.F32.BF16 R12, R24, R4, R12 ;  /* 0x00000004180c723c */ /* 0x000fe2000004180c */
[----:B------:R-:W2:Y:S02]  /*32d20*/  LDL.LU.64 R20, [R1+0x30] ;  /* 0x0000300001147983 */ /* 0x000ea40000300a00 */
[----:B------:R-:W-:-:S02]  /*32d30*/  IMAD.MOV.U32 R0, RZ, RZ, R5 ;  /* 0x000000ffff007224 */ /* 0x000fc400078e0005 */
[----:B------:R-:W3:Y:S11]  /*32d40*/  LDL.LU.64 R4, [R1+0x1070] ;  /* 0x0010700001047983 */ /* 0x000ef60000300a00 */
[----:B------:R-:W-:Y:S07]  /*32d50*/  @!UPT UIADD3 URZ, URZ, URZ, URZ ;  /* 0x0000003f3f3ff290 */ /* 0x000fee000fffe03f */
[----:B------:R-:W-:Y:S01]  /*32d60*/  STL.64 [R1+0x220], R12 ;  /* 0x0002200c01007387 */ /* 0x000fe20000100a00 */
[----:B------:R4:W-:Y:S02]  /*32d70*/  STL.64 [R1+0x228], R14 ;  /* 0x0002280e01007387 */ /* 0x0009e40000100a00 */
[----:B------:R-:W3:Y:S02]  /*32d80*/  LDL.LU.64 R6, [R1+0x1078] ;  /* 0x0010780001067983 */ /* 0x000ee40000300a00 */
[----:B------:R-:W2:Y:S01]  /*32d90*/  LDL.LU.64 R10, [R1+0x5d28] ;  /* 0x005d2800010a7983 */ /* 0x000ea20000300a00 */
[----:B----4-:R-:W-:Y:S07]  /*32da0*/  HMMA.16816.F32.BF16 R12, R24, R8, R16 ;  /* 0x00000008180c723c */ /* 0x010fee0000041810 */
[----:B------:R-:W-:-:S02]  /*32db0*/  IMAD.MOV.U32 R17, RZ, RZ, R8 ;  /* 0x000000ffff117224 */ /* 0x000fc400078e0008 */
[----:B------:R-:W-:Y:S02]  /*32dc0*/  IMAD.MOV.U32 R16, RZ, RZ, R9 ;  /* 0x000000ffff107224 */ /* 0x000fe400078e0009 */
[----:B------:R-:W2:Y:S11]  /*32dd0*/  LDL.LU.64 R8, [R1+0x5d20] ;  /* 0x005d200001087983 */ /* 0x000eb60000300a00 */
[----:B------:R-:W-:Y:S01]  /*32de0*/  @!UPT UIADD3 URZ, URZ, URZ, URZ ;  /* 0x0000003f3f3ff290 */ /* 0x000fe2000fffe03f */
[----:B------:R-:W-:Y:S01]  /*32df0*/  STL.64 [R1+0x210], R12 ;  /* 0x0002100c01007387 */ /* 0x000fe20000100a00 */
[----:B------:R0:W-:Y:S02]  /*32e00*/  STL [R1+0x218], R14 ;  /* 0x0002180e01007387 */ /* 0x0001e40000100800 */
[----:B------:R-:W-:Y:S02]  /*32e10*/  IMAD.MOV.U32 R28, RZ, RZ, R15 ;  /* 0x000000ffff1c7224 */ /* 0x000fe400078e000f */
[----:B0-----:R-:W4:Y:S01]  /*32e20*/  LDL.LU.64 R14, [R1+0x5d18] ;  /* 0x005d1800010e7983 */ /* 0x001f220000300a00 */
[----:B------:R-:W4:Y:S02]  /*32e30*/  LDL.LU.64 R12, [R1+0x5d10] ;  /* 0x005d1000010c7983 */ /* 0x000f240000300a00 */
[----:B------:R0:W-:Y:S02]  /*32e40*/  STL.64 [R1+0x5cc0], R16 ;  /* 0x005cc01001007387 */ /* 0x0001e40000100a00 */
[----:B0-----:R-:W4:Y:S01]  /*32e50*/  LDL.LU.64 R16, [R1] ;  /* 0x0000000001107983 */ /* 0x001f220000300a00 */
[----:B------:R-:W-:Y:S01]  /*32e60*/  STL [R1+0x4c00], R28 ;  /* 0x004c001c01007387 */ /* 0x000fe20000100800 */
[C---:B----4-:R-:W-:Y:S11]  /*32e70*/  HMMA.16816.F32.BF16 R12, R24.reuse, R16, R12 ;  /* 0x00000010180c723c */ /* 0x050ff6000004180c */
[----:B------:R-:W-:Y:S11]  /*32e80*/  @!UPT UIADD3 URZ, URZ, URZ, URZ ;  /* 0x0000003f3f3ff290 */ /* 0x000ff6000fffe03f */
[----:B------:R-:W-:Y:S01]  /*32e90*/  @!UPT UIADD3 URZ, URZ, URZ, URZ ;  /* 0x0000003f3f3ff290 */ /* 0x000fe2000fffe03f */
[----:B------:R-:W-:Y:S01]  /*32ea0*/  STL.64 [R1+0x200], R12 ;  /* 0x0002000c01007387 */ /* 0x000fe20000100a00 */
[----:B------:R0:W-:Y:S03]  /*32eb0*/  STL.64 [R1+0x208], R14 ;  /* 0x0002080e01007387 */ /* 0x0001e60000100a00 */
[----:B0-----:R-:W4:Y:S01]  /*32ec0*/  LDL.LU.64 R14, [R1+0x5d08] ;  /* 0x005d0800010e7983 */ /* 0x001f220000300a00 */
[----:B------:R-:W2:Y:S02]  /*32ed0*/  LDL.LU.64 R12, [R1+0x5d00] ;  /* 0x005d0000010c7983 */ /* 0x000ea40000300a00 */
[----:B------:R-:W-:Y:S02]  /*32ee0*/  IMAD.MOV.U32 R3, RZ, RZ, R16 ;  /* 0x000000ffff037224 */ /* 0x000fe400078e0010 */
[----:B------:R-:W-:Y:S02]  /*32ef0*/  IMAD.MOV.U32 R2, RZ, RZ, R17 ;  /* 0x000000ffff027224 */ /* 0x000fe400078e0011 */
[----:B------:R-:W3:Y:S01]  /*32f00*/  LDL.LU.64 R16, [R1+0x1050] ;  /* 0x0010500001107983 */ /* 0x000ee20000300a00 */
[----:B------:R-:W3:Y:S01]  /*32f10*/  LDL.LU.64 R18, [R1+0x1058] ;  /* 0x0010580001127983 */ /* 0x000ee20000300a00 */
        /* <DEDUP_REMOVED lines=8> */
[----:B------:R0:W-:Y:S02]  /*32fa0*/  STL.64 [R1+0x5c28], R12 ;  /* 0x005c280c01007387 */ /* 0x0001e40000100a00 */
[----:B0-----:R-:W4:Y:S01]  /*32fb0*/  LDL.LU.64 R12, [R1+0x1060] ;  /* 0x00106000010c7983 */ /* 0x001f220000300a00 */
[----:B------:R-:W4:Y:S01]  /*32fc0*/  LDL.LU.64 R14, [R1+0x1068] ;  /* 0x00106800010e7983 */ /* 0x000f220000300a00 */
        /* <DEDUP_REMOVED lines=9> */
[----:B0-----:R-:W2:Y:S04]  /*33060*/  LDL.LU.64 R8, [R1+0x130] ;  /* 0x0001300001087983 */ /* 0x001ea80000300a00 */
[----:B--2---:R4:W-:Y:S02]  /*33070*/  STL.64 [R1+0x5cc8], R8 ;  /* 0x005cc80801007387 */ /* 0x0049e40000100a00 */
[C---:B----4-:R-:W-:Y:S02]  /*33080*/  HMMA.16816.F32.BF16 R8, R24.reuse, R4, R12 ;  /* 0x000000041808723c */ /* 0x050fe4000004180c */
[----:B---3--:R-:W-:Y:S01]  /*33090*/  STL.64 [R1+0x5c10], R6 ;  /* 0x005c100601007387 */ /* 0x008fe20000100a00 */
[----:B------:R0:W-:Y:S11]  /*330a0*/  STL.64 [R1+0x5c08], R4 ;  /* 0x005c080401007387 */ /* 0x0001f60000100a00 */
[----:B------:R-:W-:Y:S09]  /*330b0*/  @!UPT UIADD3 URZ, URZ, URZ, URZ ;  /* 0x0000003f3f3ff290 */ /* 0x000ff2000fffe03f */
[----:B------:R-:W-:Y:S01]  /*330c0*/  STL.64 [R1+0x1d0], R8 ;  /* 0x0001d00801007387 */ /* 0x000fe20000100a00 */
[----:B------:R1:W-:Y:S02]  /*330d0*/  STL.64 [R1+0x1d8], R10 ;  /* 0x0001d80a01007387 */ /* 0x0003e40000100a00 */
[----:B0-----:R-:W2:Y:S01]  /*330e0*/  LDL.LU.64 R4, [R1+0x120] ;  /* 0x0001200001047983 */ /* 0x001ea20000300a00 */
[C---:B-1----:R-:W-:Y:S01]  /*330f0*/  HMMA.16816.F32.BF16 R8, R24.reuse, R20, R16 ;  /* 0x000000141808723c */ /* 0x042fe20000041810 */
[----:B------:R-:W-:Y:S02]  /*33100*/  IMAD.MOV.U32 R15, RZ, RZ, R20 ;  /* 0x000000ffff0f7224 */ /* 0x000fe400078e0014 */
[----:B------:R-:W-:Y:S02]  /*33110*/  IMAD.MOV.U32 R14, RZ, RZ, R21 ;  /* 0x000000ffff0e7224 */ /* 0x000fe400078e0015 */
[----:B------:R-:W0:Y:S04]  /*33120*/  LDSM.16.MT88.4 R20, [R29+0x4000] ;  /* 0x004000001d14783b */ /* 0x000e280000004200 */
[----:B--2---:R1:W-:Y:S04]  /*33130*/  STL.64 [R1+0x5cd0], R4 ;  /* 0x005cd00401007387 */ /* 0x0043e80000100a00 */
[----:B-1----:R-:W2:Y:S10]  /*33140*/  LDL.LU.64 R4, [R1+0x150] ;  /* 0x0001500001047983 */ /* 0x002eb40000300a00 */
[----:B------:R-:W-:Y:S02]  /*33150*/  STL.64 [R1+0x1c0], R8 ;  /* 0x0001c00801007387 */ /* 0x000fe40000100a00 */
[----:B------:R-:W-:Y:S02]  /*33160*/  STL.64 [R1+0x1c8], R10 ;  /* 0x0001c80a01007387 */ /* 0x000fe40000100a00 */
[----:B------:R1:W-:Y:S01]  /*33170*/  STL.64 [R1+0x5cd8], R14 ;  /* 0x005cd80e01007387 */ /* 0x0003e20000100a00 */
[----:B------:R-:W2:Y:S04]  /*33180*/  LDL.LU.64 R12, [R1+0x1230] ;  /* 0x00123000010c7983 */ /* 0x000ea80000300a00 */
[----:B-1----:R-:W2:Y:S01]  /*33190*/  LDL.LU.64 R14, [R1+0x1238] ;  /* 0x00123800010e7983 */ /* 0x002ea20000300a00 */
[----:B------:R-:W3:Y:S02]  /*331a0*/  LDL.LU.64 R8, [R1+0x1220] ;  /* 0x0012200001087983 */ /* 0x000ee40000300a00 */
[----:B------:R-:W3:Y:S02]  /*331b0*/  LDL.LU.64 R10, [R1+0x1228] ;  /* 0x00122800010a7983 */ /* 0x000ee40000300a00 */
[----:B------:R-:W4:Y:S01]  /*331c0*/  LDL.LU.64 R16, [R1+0x1210] ;  /* 0x0012100001107983 */ /* 0x000f220000300a00 */
[----:B------:R-:W4:Y:S01]  /*331d0*/  LDL.LU.64 R18, [R1+0x1218] ;  /* 0x0012180001127983 */ /* 0x000f220000300a00 */
[----:B------:R-:W-:Y:S02]  /*331e0*/  STL [R1+0x5c04], R29 ;  /* 0x005c041d01007387 */ /* 0x000fe40000100800 */
[----:B0-----:R-:W-:Y:S02]  /*331f0*/  STL.64 [R1+0x5b30], R22 ;  /* 0x005b301601007387 */ /* 0x001fe40000100a00 */
[----:B------:R0:W-:Y:S02]  /*33200*/  STL.64 [R1+0x5b28], R20 ;  /* 0x005b281401007387 */ /* 0x0001e40000100a00 */
[----:B0-----:R-:W3:Y:S01]  /*33210*/  LDL.LU R20, [R1+0xd0] ;  /* 0x0000d00001147983 */ /* 0x001ee20000300800 */
[----:B------:R-:W3:Y:S01]  /*33220*/  LDL.LU R21, [R1+0xd4] ;  /* 0x0000d40001157983 */ /* 0x000ee20000300800 */
        /* <DEDUP_REMOVED lines=8> */
[----:B------:R-:W-:Y:S02]  /*332b0*/  STL [R1+0x5bec], R22 ;  /* 0x005bec1601007387 */ /* 0x000fe40000100800 */
[----:B------:R-:W-:Y:S01]  /*332c0*/  STL [R1+0x5be8], R23 ;  /* 0x005be81701007387 */ /* 0x000fe20000100800 */
[----:B---3--:R0:W-:Y:S04]  /*332d0*/  STL.64 [R1+0x5cb8], R20 ;  /* 0x005cb81401007387 */ /* 0x0081e80000100a00 */
[----:B0-----:R-:W3:Y:S02]  /*332e0*/  LDL.64 R20, [R1+0x140] ;  /* 0x0001400001147983 */ /* 0x001ee40000100a00 */
[----:B---3--:R-:W-:Y:S11]  /*332f0*/  HMMA.16816.F32.BF16 R8, R24, R20, R8 ;  /* 0x000000141808723c */ /* 0x008ff60000041808 */
[----:B------:R-:W-:Y:S11]  /*33300*/  @!UPT UIADD3 URZ, URZ, URZ, URZ ;  /* 0x0000003f3f3ff290 */ /* 0x000ff6000fffe03f */
[----:B------:R-:W-:Y:S01]  /*33310*/  @!UPT UIADD3 URZ, URZ, URZ, URZ ;  /* 0x0000003f3f3ff290 */ /* 0x000fe2000fffe03f */
[----:B------:R0:W-:Y:S01]  /*33320*/  STL.64 [R1+0x1a0], R8 ;  /* 0x0001a00801007387 */ /* 0x0001e20000100a00 */
[----:B------:R-:W-:Y:S03]  /*33330*/  STL.64 [R1+0x1a8], R10 ;  /* 0x0001a80a01007387 */ /* 0x000fe60000100a00 */
[----:B0-----:R-:W4:Y:S01]  /*33340*/  LDL.LU.64 R8, [R1+0x5cc8] ;  /* 0x005cc80001087983 */ /* 0x001f220000300a00 */
[----:B------:R-:W-:Y:S02]  /*33350*/  IMAD.MOV.U32 R29, RZ, RZ, R20 ;  /* 0x000000ffff1d7224 */ /* 0x000fe400078e0014 */
[----:B------:R-:W2:Y:S02]  /*33360*/  LDL.LU.64 R20, [R1+0x1200] ;  /* 0x0012000001147983 */ /* 0x000ea40000300a00 */
[----:B------:R-:W2:Y:S02]  /*33370*/  LDL.LU.64 R22, [R1+0x1208] ;  /* 0x0012080001167983 */ /* 0x000ea40000300a00 */
[----:B------:R-:W-:-:S02]  /*33380*/  IMAD.MOV.U32 R12, RZ, RZ, R3 ;  /* 0x000000ffff0c7224 */ /* 0x000fc400078e0003 */
[----:B------:R-:W-:-:S05]  /*33390*/  IMAD.MOV.U32 R13, RZ, RZ, R2 ;  /* 0x000000ffff0d7224 */ /* 0x000fca00078e0002 */
[----:B------:R-:W-:Y:S01]  /*333a0*/  STL.64 [R1+0x5c48], R12 ;  /* 0x005c480c01007387 */ /* 0x000fe20000100a00 */
[C---:B----4-:R-:W-:Y:S11]  /*333b0*/  HMMA.16816.F32.BF16 R16, R24.reuse, R8, R16 ;  /* 0x000000081810723c */ /* 0x050ff60000041810 */
[----:B------:R-:W-:Y:S11]  /*333c0*/  @!UPT UIADD3 URZ, URZ, URZ, URZ ;  /* 0x0000003f3f3ff290 */ /* 0x000ff6000fffe03f */
[----:B------:R-:W-:Y:S01]  /*333d0*/  @!UPT UIADD3 URZ, URZ, URZ, URZ ;  /* 0x0000003f3f3ff290 */ /* 0x000fe2000fffe03f */
[----:B------:R0:W-:Y:S01]  /*333e0*/  STL.64 [R1+0x190], R16 ;  /* 0x0001901001007387 */ /* 0x0001e20000100a00 */
[----:B------:R1:W-:Y:S03]  /*333f0*/  STL.64 [R1+0x198], R18 ;  /* 0x0001981201007387 */ /* 0x0003e60000100a00 */
[----:B0-----:R-:W3:Y:S01]  /*33400*/  LDL.LU.64 R16, [R1+0x5cc0] ;  /* 0x005cc00001107983 */ /* 0x001ee20000300a00 */
[----:B--2---:R-:W-:Y:S01]  /*33410*/  HMMA.16816.F32.BF16 R20, R24, R4, R20 ;  /* 0x000000041814723c */ /* 0x004fe20000041814 */
[----:B------:R-:W-:Y:S02]  /*33420*/  IMAD.MOV.U32 R2, RZ, RZ, R8 ;  /* 0x000000ffff027224 */ /* 0x000fe400078e0008 */
[----:B------:R-:W-:Y:S02]  /*33430*/  IMAD.MOV.U32 R3, RZ, RZ, R9 ;  /* 0x000000ffff037224 */ /* 0x000fe400078e0009 */
[----:B---3--:R-:W-:-:S02]  /*33440*/  IMAD.MOV.U32 R12, RZ, RZ, R17 ;  /* 0x000000ffff0c7224 */ /* 0x008fc400078e0011 */
[----:B------:R-:W-:Y:S02]  /*33450*/  IMAD.MOV.U32 R13, RZ, RZ, R16 ;  /* 0x000000ffff0d7224 */ /* 0x000fe400078e0010 */
[----:B------:R-:W2:Y:S01]  /*33460*/  LDL.LU.64 R16, [R1+0x11f0] ;  /* 0x0011f00001107983 */ /* 0x000ea20000300a00 */
[----:B-1----:R-:W2:Y:S02]  /*33470*/  LDL.LU.64 R18, [R1+0x11f8] ;  /* 0x0011f80001127983 */ /* 0x002ea40000300a00 */
[----:B------:R-:W3:Y:S02]  /*33480*/  LDL.LU.64 R8, [R1+0x11e0] ;  /* 0x0011e00001087983 */ /* 0x000ee40000300a00 */
[----:B------:R-:W3:Y:S01]  /*33490*/  LDL.LU.64 R10, [R1+0x11e8] ;  /* 0x0011e800010a7983 */ /* 0x000ee20000300a00 */
[----:B------:R-:W-:Y:S01]  /*334a0*/  STL.64 [R1+0x5c60], R12 ;  /* 0x005c600c01007387 */ /* 0x000fe20000100a00 */
[----:B------:R-:W-:Y:S02]  /*334b0*/  STL [R1+0x5bf4], R2 ;  /* 0x005bf40201007387 */ /* 0x000fe40000100800 */
[----:B------:R-:W-:Y:S05]  /*334c0*/  STL [R1+0x5bf0], R3 ;  /* 0x005bf00301007387 */ /* 0x000fea0000100800 */
[----:B------:R0:W-:Y:S01]  /*334d0*/  STL.64 [R1+0x180], R20 ;  /* 0x0001801401007387 */ /* 0x0001e20000100a00 */
[----:B------:R1:W-:Y:S04]  /*334e0*/  STL.64 [R1+0x188], R22 ;  /* 0x0001881601007387 */ /* 0x0003e80000100a00 */
[----:B0-----:R-:W4:Y:S01]  /*334f0*/  LDL.LU.64 R20, [R1+0x5cb8] ;  /* 0x005cb80001147983 */ /* 0x001f220000300a00 */
[----:B------:R-:W2:Y:S02]  /*33500*/  LDL.LU R12, [R1+0x20] ;  /* 0x00002000010c7983 */ /* 0x000ea40000300800 */
[----:B------:R-:W-:-:S02]  /*33510*/  IMAD.MOV.U32 R13, RZ, RZ, R0 ;  /* 0x000000ffff0d7224 */ /* 0x000fc400078e0000 */
[----:B-1----:R-:W-:Y:S02]  /*33520*/  IMAD.MOV.U32 R22, RZ, RZ, R4 ;  /* 0x000000ffff167224 */ /* 0x002fe400078e0004 */
[----:B------:R-:W-:Y:S02]  /*33530*/  IMAD.MOV.U32 R23, RZ, RZ, R5 ;  /* 0x000000ffff177224 */ /* 0x000fe400078e0005 */
[----:B------:R-:W3:Y:S01]  /*33540*/  LDL.LU.64 R4, [R1+0xf0] ;  /* 0x0000f00001047983 */ /* 0x000ee20000300a00 */
[----:B------:R-:W-:Y:S03]  /*33550*/  STL.64 [R1+0x5c90], R14 ;  /* 0x005c900e01007387 */ /* 0x000fe60000100a00 */
[----:B--2---:R0:W-:Y:S04]  /*33560*/  STL.64 [R1+0x5c88], R12 ;  /* 0x005c880c01007387 */ /* 0x0041e80000100a00 */
[----:B0-----:R-:W2:Y:S04]  /*33570*/  LDL.LU.64 R12, [R1+0xe0] ;  /* 0x0000e000010c7983 */ /* 0x001ea80000300a00 */
[----:B--2---:R0:W-:Y:S04]  /*33580*/  STL.64 [R1+0x5ca8], R12 ;  /* 0x005ca80c01007387 */ /* 0x0041e80000100a00 */
[----:B0-----:R-:W2:Y:S01]  /*33590*/  LDL.64 R12, [R1+0x110] ;  /* 0x00011000010c7983 */ /* 0x001ea20000100a00 */
[----:B------:R-:W-:Y:S02]  /*335a0*/  STL [R1+0x5bfc], R23 ;  /* 0x005bfc1701007387 */ /* 0x000fe40000100800 */
[----:B------:R-:W-:Y:S01]  /*335b0*/  STL [R1+0x5bf8], R22 ;  /* 0x005bf81601007387 */ /* 0x000fe20000100800 */
[----:B--2---:R-:W-:Y:S11]  /*335c0*/  HMMA.16816.F32.BF16 R16, R24, R12, R16 ;  /* 0x0000000c1810723c */ /* 0x004ff60000041810 */
[----:B------:R-:W-:Y:S11]  /*335d0*/  @!UPT UIADD3 URZ, URZ, URZ, URZ ;  /* 0x0000003f3f3ff290 */ /* 0x000ff6000fffe03f */
[----:B------:R-:W-:Y:S01]  /*335e0*/  @!UPT UIADD3 URZ, URZ, URZ, URZ ;  /* 0x0000003f3f3ff290 */ /* 0x000fe2000fffe03f */
[----:B------:R0:W-:Y:S01]  /*335f0*/  STL.64 [R1+0x170], R16 ;  /* 0x0001701001007387 */ /* 0x0001e20000100a00 */
[----:B------:R1:W-:Y:S03]  /*33600*/  STL.64 [R1+0x178], R18 ;  /* 0x0001781201007387 */ /* 0x0003e60000100a00 */
[----:B0-----:R-:W3:Y:S01]  /*33610*/  LDL.LU.64 R16, [R1+0x5cb0] ;  /* 0x005cb00001107983 */ /* 0x001ee20000300a00 */
[----:B------:R-:W-:-:S05]  /*33620*/  IMAD.MOV.U32 R3, RZ, RZ, R12 ;  /* 0x000000ffff037224 */ /* 0x000fca00078e000c */
        /* <DEDUP_REMOVED lines=8> */
[----:B------:R-:W2:Y:S01]  /*336b0*/  LDL.LU.64 R14, [R1+0x11d8] ;  /* 0x0011d800010e7983 */ /* 0x000ea20000300a00 */
[----:B------:R-:W3:Y:S01]  /*336c0*/  LDL.LU.64 R16, [R1+0x1040] ;  /* 0x0010400001107983 */ /* 0x000ee20000300a00 */
[----:B-1----:R-:W2:Y:S03]  /*336d0*/  LDL.LU.64 R18, [R1+0x1048] ;  /* 0x0010480001127983 */ /* 0x002ea60000300a00 */
[----:B--2---:R-:W-:Y:S01]  /*336e0*/  STL.64 [R1+0x5ca0], R18 ;  /* 0x005ca01201007387 */ /* 0x004fe20000100a00 */
[----:B---3--:R0:W-:Y:S03]  /*336f0*/  STL.64 [R1+0x5c98], R16 ;  /* 0x005c981001007387 */ /* 0x0081e60000100a00 */
[----:B0-----:R-:W2:Y:S01]  /*33700*/  LDL.LU.64 R16, [R1+0x11c0] ;  /* 0x0011c00001107983 */ /* 0x001ea20000300a00 */
[----:B------:R-:W2:Y:S02]  /*33710*/  LDL.LU.64 R18, [R1+0x11c8] ;  /* 0x0011c80001127983 */ /* 0x000ea40000300a00 */
[----:B------:R-:W3:Y:S02]  /*33720*/  LDL.LU.64 R8, [R1+0x1000] ;  /* 0x0010000001087983 */ /* 0x000ee40000300a00 */
[----:B------:R-:W2:Y:S02]  /*33730*/  LDL.LU.64 R10, [R1+0x1008] ;  /* 0x00100800010a7983 */ /* 0x000ea40000300a00 */
[----:B--2---:R-:W-:Y:S01]  /*33740*/  STL.64 [R1+0x5c40], R10 ;  /* 0x005c400a01007387 */ /* 0x004fe20000100a00 */
[----:B---3--:R0:W-:Y:S03]  /*33750*/  STL.64 [R1+0x5c38], R8 ;  /* 0x005c380801007387 */ /* 0x0081e60000100a00 */
[----:B0-----:R-:W2:Y:S01]  /*33760*/  LDL.LU.64 R8, [R1+0x1010] ;  /* 0x0010100001087983 */ /* 0x001ea20000300a00 */
[----:B------:R-:W3:Y:S01]  /*33770*/  LDL.LU.64 R10, [R1+0x1018] ;  /* 0x00101800010a7983 */ /* 0x000ee20000300a00 */
[----:B------:R-:W-:Y:S02]  /*33780*/  HMMA.16816.F32.BF16 R12, R24, R4, R12 ;  /* 0x00000004180c723c */ /* 0x000fe4000004180c */
[----:B---3--:R-:W-:Y:S01]  /*33790*/  STL.64 [R1+0x5c58], R10 ;  /* 0x005c580a01007387 */ /* 0x008fe20000100a00 */
[----:B--2---:R0:W-:Y:S03]  /*337a0*/  STL.64 [R1+0x5c50], R8 ;  /* 0x005c500801007387 */ /* 0x0041e60000100a00 */
[----:B0-----:R-:W2:Y:S01]  /*337b0*/  LDL.LU.64 R8, [R1+0x1020] ;  /* 0x0010200001087983 */ /* 0x001ea20000300a00 */
[----:B------:R-:W3:Y:S03]  /*337c0*/  LDL.LU.64 R10, [R1+0x1028] ;  /* 0x00102800010a7983 */ /* 0x000ee60000300a00 */
[----:B---3--:R-:W-:Y:S01]  /*337d0*/  STL.64 [R1+0x5c70], R10 ;  /* 0x005c700a01007387 */ /* 0x008fe20000100a00 */
[----:B--2---:R0:W-:Y:S03]  /*337e0*/  STL.64 [R1+0x5c68], R8 ;  /* 0x005c680801007387 */ /* 0x0041e60000100a00 */
[----:B0-----:R-:W2:Y:S01]  /*337f0*/  LDL.LU.64 R8, [R1+0x1030] ;  /* 0x0010300001087983 */ /* 0x001ea20000300a00 */
[----:B------:R-:W2:Y:S08]  /*33800*/  LDL.LU.64 R10, [R1+0x1038] ;  /* 0x00103800010a7983 */ /* 0x000eb00000300a00 */
[----:B------:R0:W-:Y:S02]  /*33810*/  STL.64 [R1+0xc0], R12 ;  /* 0x0000c00c01007387 */ /* 0x0001e40000100a00 */
[----:B------:R-:W-:Y:S01]  /*33820*/  STL.64 [R1+0xc8], R14 ;  /* 0x0000c80e01007387 */ /* 0x000fe20000100a00 */
[----:B0-----:R-:W3:Y:S01]  /*33830*/  LDL.LU.64 R12, [R1+0x5ca8] ;  /* 0x005ca800010c7983 */ /* 0x001ee20000300a00 */
[----:B------:R-:W-:-:S02]  /*33840*/  IMAD.MOV.U32 R3, RZ, RZ, R4 ;  /* 0x000000ffff037224 */ /* 0x000fc400078e0004 */
[----:B------:R-:W-:Y:S02]  /*33850*/  IMAD.MOV.U32 R23, RZ, RZ, R5 ;  /* 0x000000ffff177224 */ /* 0x000fe400078e0005 */
[----:B------:R-:W2:Y:S01]  /*33860*/  LDL.LU.64 R4, [R1+0xff0] ;  /* 0x000ff00001047983 */ /* 0x000ea20000300a00 */
[----:B------:R-:W2:Y:S01]  /*33870*/  LDL.LU.64 R6, [R1+0xff8] ;  /* 0x000ff80001067983 */ /* 0x000ea20000300a00 */
[C---:B---3--:R-:W-:Y:S11]  /*33880*/  HMMA.16816.F32.BF16 R16, R24.reuse, R12, R16 ;  /* 0x0000000c1810723c */ /* 0x048ff60000041810 */
[----:B------:R-:W-:Y:S11]  /*33890*/  @!UPT UIADD3 URZ, URZ, URZ, URZ ;  /* 0x0000003f3f3ff290 */ /* 0x000ff6000fffe03f */
[----:B------:R-:W-:Y:S01]  /*338a0*/  @!UPT UIADD3 URZ, URZ, URZ, URZ ;  /* 0x0000003f3f3ff290 */ /* 0x000fe2000fffe03f */
[----:B------:R-:W-:Y:S01]  /*338b0*/  STL.64 [R1+0xb0], R16 ;  /* 0x0000b01001007387 */ /* 0x000fe20000100a00 */
[----:B------:R0:W-:Y:S03]  /*338c0*/  STL.64 [R1+0xb8], R18 ;  /* 0x0000b81201007387 */ /* 0x0001e60000100a00 */
[----:B0-----:R-:W4:Y:S01]  /*338d0*/  LDL.LU.64 R18, [R1+0x5ca0] ;  /* 0x005ca00001127983 */ /* 0x001f220000300a00 */
[----:B------:R-:W4:Y:S02]  /*338e0*/  LDL.LU.64 R16, [R1+0x5c98] ;  /* 0x005c980001107983 */ /* 0x000f240000300a00 */
[----:B------:R-:W-:Y:S02]  /*338f0*/  IMAD.MOV.U32 R0, RZ, RZ, R12 ;  /* 0x000000ffff007224 */ /* 0x000fe400078e000c */
[----:B------:R-:W-:Y:S01]  /*33900*/  IMAD.MOV.U32 R28, RZ, RZ, R13 ;  /* 0x000000ffff1c7224 */ /* 0x000fe200078e000d */
[----:B------:R-:W3:Y:S01]  /*33910*/  LDL.LU.64 R14, [R1+0x5c90] ;  /* 0x005c9000010e7983 */ /* 0x000ee20000300a00 */
[----:B------:R-:W2:Y:S01]  /*33920*/  LDL.LU.64 R12, [R1+0x5c88] ;  /* 0x005c8800010c7983 */ /* 0x000ea20000300a00 */
[----:B----4-:R-:W-:Y:S02]  /*33930*/  HMMA.16816.F32.BF16 R24, R24, R20, R16 ;  /* 0x000000141818723c */ /* 0x010fe40000041810 */
[----:B------:R-:W2:Y:S01]  /*33940*/  LDL.LU.64 R18, [R1+0x5c80] ;  /* 0x005c800001127983 */ /* 0x000ea20000300a00 */
[----:B------:R-:W2:Y:S11]  /*33950*/  LDL.LU.64 R16, [R1+0x5c78] ;  /* 0x005c780001107983 */ /* 0x000eb60000300a00 */
[----:B------:R-:W-:Y:S09]  /*33960*/  @!UPT UIADD3 URZ, URZ, URZ, URZ ;  /* 0x0000003f3f3ff290 */ /* 0x000ff2000fffe03f */
[----:B------:R3:W-:Y:S02]  /*33970*/  STL.64 [R1+0xa0], R24 ;  /* 0x0000a01801007387 */ /* 0x0007e40000100a00 */
[----:B---3--:R-:W-:Y:S02]  /*33980*/  IMAD.MOV.U32 R24, RZ, RZ, R15 ;  /* 0x000000ffff187224 */ /* 0x008fe400078e000f */
[----:B------:R-:W-:Y:S01]  /*33990*/  IMAD.MOV.U32 R25, RZ, RZ, R14 ;  /* 0x000000ffff197224 */ /* 0x000fe200078e000e */
[----:B------:R-:W-:Y:S01]  /*339a0*/  STL.64 [R1+0xa8], R26 ;  /* 0x0000a81a01007387 */ /* 0x000fe20000100a00 */
[----:B------:R-:W-:Y:S01]  /*339b0*/  STL.64 [R1+0x5b50], R20 ;  /* 0x005b501401007387 */ /* 0x000fe20000100a00 */
        /* <DEDUP_REMOVED lines=28> */
[----:B------:R-:W4:Y:S02]  /*33b80*/  LDL.LU.64 R8, [R1+0x5c18] ;  /* 0x005c180001087983 */ /* 0x000f240000300a00 */
[----:B---3--:R0:W-:Y:S02]  /*33b90*/  STL.64 [R1+0x5b38], R14 ;  /* 0x005b380e01007387 */ /* 0x0081e40000100a00 */
[----:B------:R-:W3:Y:S01]  /*33ba0*/  LDL.LU.64 R12, [R1+0xfd0] ;  /* 0x000fd000010c7983 */ /* 0x000ee20000300a00 */
[----:B0-----:R-:W3:Y:S01]  /*33bb0*/  LDL.LU.64 R14, [R1+0xfd8] ;  /* 0x000fd800010e7983 */ /* 0x001ee20000300a00 */
[C---:B----4-:R-:W-:Y:S11]  /*33bc0*/  HMMA.16816.F32.BF16 R4, R16.reuse, R8, R4 ;  /* 0x000000081004723c */ /* 0x050ff60000041804 */
[----:B------:R-:W-:Y:S11]  /*33bd0*/  @!UPT UIADD3 URZ, URZ, URZ, URZ ;  /* 0x0000003f3f3ff290 */ /* 0x000ff6000fffe03f */
[----:B------:R-:W-:Y:S01]  /*33be0*/  @!UPT UIADD3 URZ, URZ, URZ, URZ ;  /* 0x0000003f3f3ff290 */ /* 0x000fe2000fffe03f */
[----:B------:R-:W-:Y:S01]  /*33bf0*/  STL.64 [R1+0x50], R4 ;  /* 0x0000500401007387 */ /* 0x000fe20000100a00 */
[----:B------:R0:W-:Y:S03]  /*33c00*/  STL.64 [R1+0x58], R6 ;  /* 0x0000580601007387 */ /* 0x0001e60000100a00 */
[----:B0-----:R-:W4:Y:S01]  /*33c10*/  LDL.LU.64 R6, [R1+0x5c10] ;  /* 0x005c100001067983 */ /* 0x001f220000300a00 */
[----:B------:R-:W3:Y:S02]  /*33c20*/  LDL.LU.64 R4, [R1+0x5c08] ;  /* 0x005c080001047983 */ /* 0x000ee40000300a00 */
[----:B--2---:R0:W-:Y:S02]  /*33c30*/  STL.64 [R1+0x5af8], R10 ;  /* 0x005af80a01007387 */ /* 0x0041e40000100a00 */
[----:B------:R-:W3:Y:S01]  /*33c40*/  LDL.LU.64 R8, [R1+0xfe0] ;  /* 0x000fe00001087983 */ /* 0x000ee20000300a00 */
[----:B0-----:R-:W3:Y:S02]  /*33c50*/  LDL.LU.64 R10, [R1+0xfe8] ;  /* 0x000fe800010a7983 */ /* 0x001ee40000300a00 */
[C---:B---3--:R-:W-:Y:S02]  /*33c60*/  HMMA.16816.F32.BF16 R8, R16.reuse, R4, R8 ;  /* 0x000000041008723c */ /* 0x048fe40000041808 */
[----:B----4-:R-:W-:Y:S11]  /*33c70*/  STL.64 [R1+0x5bd8], R6 ;  /* 0x005bd80601007387 */ /* 0x010ff60000100a00 */
[----:B------:R-:W-:Y:S10]  /*33c80*/  @!UPT UIADD3 URZ, URZ, URZ, URZ ;  /* 0x0000003f3f3ff290 */ /* 0x000ff4000fffe03f */
[----:B------:R-:W-:Y:S01]  /*33c90*/  STL.64 [R1+0x40], R8 ;  /* 0x0000400801007387 */ /* 0x000fe20000100a00 */
[----:B------:R0:W-:Y:S03]  /*33ca0*/  STL.64 [R1+0x48], R10 ;  /* 0x0000480a01007387 */ /* 0x0001e60000100a00 */
[----:B0-----:R-:W2:Y:S01]  /*33cb0*/  LDL.64 R10, [R1+0x8] ;  /* 0x00000800010a7983 */ /* 0x001ea20000100a00 */
[----:B------:R-:W-:Y:S03]  /*33cc0*/  HMMA.16816.F32.BF16 R4, R16, R24, R12 ;  /* 0x000000181004723c */ /* 0x000fe6000004180c */
[----:B--2---:R0:W-:Y:S11]  /*33cd0*/  STL.64 [R1+0x5b00], R10 ;  /* 0x005b000a01007387 */ /* 0x0041f60000100a00 */
[----:B------:R-:W-:Y:S09]  /*33ce0*/  @!UPT UIADD3 URZ, URZ, URZ, URZ ;  /* 0x0000003f3f3ff290 */ /* 0x000ff2000fffe03f */
[----:B------:R-:W-:Y:S02]  /*33cf0*/  STL.64 [R1+0xfd0], R4 ;  /* 0x000fd00401007387 */ /* 0x000fe40000100a00 */
[----:B------:R-:W-:Y:S01]  /*33d00*/  STL.64 [R1+0xfd8], R6 ;  /* 0x000fd80601007387 */ /* 0x000fe20000100a00 */
[----:B0-----:R-:W2:Y:S01]  /*33d10*/  LDL.64 R10, [R1+0x18] ;  /* 0x00001800010a7983 */ /* 0x001ea20000100a00 */
[----:B------:R-:W-:-:S03]  /*33d20*/  IMAD.MOV.U32 R20, RZ, RZ, R29 ;  /* 0x000000ffff147224 */ /* 0x000fc600078e001d */
[----:B--2---:R0:W-:Y:S04]  /*33d30*/  STL.64 [R1+0x5b08], R10 ;  /* 0x005b080a01007387 */ /* 0x0041e80000100a00 */
[----:B0-----:R-:W2:Y:S04]  /*33d40*/  LDL R10, [R1+0x28] ;  /* 0x00002800010a7983 */ /* 0x001ea80000100800 */
[----:B------:R-:W2:Y:S01]  /*33d50*/  LDL R11, [R1+0x2c] ;  /* 0x00002c00010b7983 */ /* 0x000ea20000100800 */
[----:B------:R-:W3:Y:S02]  /*33d60*/  LDL.LU R29, [R1+0x5c04] ;  /* 0x005c0400011d7983 */ /* 0x000ee40000300800 */
[----:B------:R-:W4:Y:S02]  /*33d70*/  LDL.LU R21, [R1+0x144] ;  /* 0x0001440001157983 */ /* 0x000f240000300800 */
[----:B------:R-:W-:-:S02]  /*33d80*/  IMAD.MOV.U32 R8, RZ, RZ, R3 ;  /* 0x000000ffff087224 */ /* 0x000fc400078e0003 */
[----:B------:R-:W-:Y:S01]  /*33d90*/  IMAD.MOV.U32 R9, RZ, RZ, R23 ;  /* 0x000000ffff097224 */ /* 0x000fe200078e0017 */
[----:B--2---:R-:W-:Y:S01]  /*33da0*/  STL.64 [R1+0x5b58], R10 ;  /* 0x005b580a01007387 */ /* 0x004fe20000100a00 */
[----:B------:R-:W2:Y:S03]  /*33db0*/  LDL.LU R3, [R1+0x5c00] ;  /* 0x005c000001037983 */ /* 0x000ea60000300800 */
[----:B---3--:R-:W0:Y:S01]  /*33dc0*/  LDSM.16.MT88.4 R24, [R29+0x4080] ;  /* 0x004080001d18783b */ /* 0x008e220000004200 */
[----:B------:R-:W3:Y:S02]  /*33dd0*/  LDL.LU R23, [R1+0x5bfc] ;  /* 0x005bfc0001177983 */ /* 0x000ee40000300800 */
[----:B------:R-:W3:Y:S02]  /*33de0*/  LDL.LU.64 R4, [R1+0xfc0] ;  /* 0x000fc00001047983 */ /* 0x000ee40000300a00 */
[----:B------:R-:W3:Y:S01]  /*33df0*/  LDL.LU.64 R6, [R1+0xfc8] ;  /* 0x000fc80001067983 */ /* 0x000ee20000300a00 */
[----:B------:R1:W-:Y:S02]  /*33e00*/  STL.64 [R1+0x5b70], R8 ;  /* 0x005b700801007387 */ /* 0x0003e40000100a00 */
[----:B-1----:R-:W-:-:S02]  /*33e10*/  IMAD.MOV.U32 R8, RZ, RZ, R22 ;  /* 0x000000ffff087224 */ /* 0x002fc400078e0016 */
[----:B------:R-:W-:Y:S01]  /*33e20*/  IMAD.MOV.U32 R9, RZ, RZ, R2 ;  /* 0x000000ffff097224 */ /* 0x000fe200078e0002 */
[----:B0-----:R-:W-:Y:S01]  /*33e30*/  STL.64 [R1+0x59f8], R26 ;  /* 0x0059f81a01007387 */ /* 0x001fe20000100a00 */
[----:B------:R0:W-:Y:S03]  /*33e40*/  STL.64 [R1+0x59f0], R24 ;  /* 0x0059f01801007387 */ /* 0x0001e60000100a00 */
[----:B0-----:R-:W3:Y:S01]  /*33e50*/  LDL.LU R24, [R1+0x15f0] ;  /* 0x0015f00001187983 */ /* 0x001ee20000300800 */
[----:B------:R-:W3:Y:S02]  /*33e60*/  LDL.LU R25, [R1+0x15f4] ;  /* 0x0015f40001197983 */ /* 0x000ee40000300800 */
[----:B------:R-:W3:Y:S02]  /*33e70*/  LDL.LU R26, [R1+0x15f8] ;  /* 0x0015f800011a7983 */ /* 0x000ee40000300800 */
[----:B------:R-:W3:Y:S01]  /*33e80*/  LDL.LU R27, [R1+0x15fc] ;  /* 0x0015fc00011b7983 */ /* 0x000ee20000300800 */
[----:B------:R-:W3:Y:S01]  /*33e90*/  LDL.LU R22, [R1+0x5bf8] ;  /* 0x005bf80001167983 */ /* 0x000ee20000300800 */
[----:B------:R-:W3:Y:S02]  /*33ea0*/  LDL.LU R2, [R1+0x5bf4] ;  /* 0x005bf40001027983 */ /* 0x000ee40000300800 */
[----:B------:R-:W4:Y:S02]  /*33eb0*/  LDL.LU.64 R12, [R1+0xfb0] ;  /* 0x000fb000010c7983 */ /* 0x000f240000300a00 */
[----:B------:R-:W4:Y:S01]  /*33ec0*/  LDL.LU.64 R14, [R1+0xfb8] ;  /* 0x000fb800010e7983 */ /* 0x000f220000300a00 */
[----:B------:R2:W-:Y:S02]  /*33ed0*/  STL.64 [R1+0x5b88], R8 ;  /* 0x005b880801007387 */ /* 0x0005e40000100a00 */
[----:B--2---:R-:W-:-:S02]  /*33ee0*/  IMAD.MOV.U32 R8, RZ, RZ, R3 ;  /* 0x000000ffff087224 */ /* 0x004fc400078e0003 */
[----:B------:R-:W2:Y:S01]  /*33ef0*/  LDL.LU R3, [R1+0x5bf0] ;  /* 0x005bf00001037983 */ /* 0x000ea20000300800 */
[----:B------:R-:W2:Y:S03]  /*33f00*/  LDL.LU R9, [R1+0x114] ;  /* 0x0001140001097983 */ /* 0x000ea60000300800 */
[----:B--2---:R3:W-:Y:S02]  /*33f10*/  STL.64 [R1+0x5ba8], R8 ;  /* 0x005ba80801007387 */ /* 0x0047e40000100a00 */
[----:B---3--:R-:W-:Y:S02]  /*33f20*/  IMAD.MOV.U32 R8, RZ, RZ, R22 ;  /* 0x000000ffff087224 */ /* 0x008fe400078e0016 */
[----:B------:R-:W-:Y:S01]  /*33f30*/  IMAD.MOV.U32 R9, RZ, RZ, R23 ;  /* 0x000000ffff097224 */ /* 0x000fe200078e0017 */
[----:B------:R-:W2:Y:S01]  /*33f40*/  LDL.LU R22, [R1+0x5bec] ;  /* 0x005bec0001167983 */ /* 0x000ea20000300800 */
[----:B------:R-:W3:Y:S03]  /*33f50*/  LDL.LU R23, [R1+0x5be8] ;  /* 0x005be80001177983 */ /* 0x000ee60000300800 */
[----:B------:R0:W-:Y:S02]  /*33f60*/  STL.64 [R1+0x5bc0], R8 ;  /* 0x005bc00801007387 */ /* 0x0001e40000100a00 */
[----:B0-----:R-:W-:-:S02]  /*33f70*/  IMAD.MOV.U32 R8, RZ, RZ, R2 ;  /* 0x000000ffff087224 */ /* 0x001fc400078e0002 */
[----:B------:R-:W-:Y:S01]  /*33f80*/  IMAD.MOV.U32 R9, RZ, RZ, R3 ;  /* 0x000000ffff097224 */ /* 0x000fe200078e0003 */
[----:B------:R-:W2:Y:S01]  /*33f90*/  LDL.LU R2, [R1+0x5be4] ;  /* 0x005be40001027983 */ /* 0x000ea20000300800 */
[----:B------:R-:W2:Y:S02]  /*33fa0*/  LDL.LU R3, [R1+0x5be0] ;  /* 0x005be00001037983 */ /* 0x000ea40000300800 */
[----:B------:R-:W-:Y:S02]  /*33fb0*/  STL.64 [R1+0x5b18], R26 ;  /* 0x005b181a01007387 */ /* 0x000fe40000100a00 */
[----:B------:R0:W-:Y:S02]  /*33fc0*/  STL.64 [R1+0x5b10], R24 ;  /* 0x005b101801007387 */ /* 0x0001e40000100a00 */
[----:B0-----:R-:W2:Y:S01]  /*33fd0*/  LDL.LU R24, [R1+0x1580] ;  /* 0x0015800001187983 */ /* 0x001ea20000300800 */
[----:B------:R-:W2:Y:S02]  /*33fe0*/  LDL.LU R25, [R1+0x1584] ;  /* 0x0015840001197983 */ /* 0x000ea40000300800 */
[----:B------:R-:W2:Y:S02]  /*33ff0*/  LDL.LU R26, [R1+0x1588] ;  /* 0x00158800011a7983 */ /* 0x000ea40000300800 */
[----:B------:R-:W2:Y:S01]  /*34000*/  LDL.LU R27, [R1+0x158c] ;  /* 0x00158c00011b7983 */ /* 0x000ea20000300800 */
[----:B----4-:R-:W-:Y:S01]  /*34010*/  HMMA.16816.F32.BF16 R12, R16, R20, R12 ;  /* 0x00000014100c723c */ /* 0x010fe2000004180c */
[----:B--2---:R-:W-:Y:S01]  /*34020*/  STL.64 [R1+0x5b68], R26 ;  /* 0x005b681a01007387 */ /* 0x004fe20000100a00 */
[----:B------:R3:W-:Y:S02]  /*34030*/  STL.64 [R1+0x5b60], R24 ;  /* 0x005b601801007387 */ /* 0x0007e40000100a00 */
[----:B---3--:R-:W-:-:S02]  /*34040*/  IMAD.MOV.U32 R24, RZ, RZ, R23 ;  /* 0x000000ffff187224 */ /* 0x008fc400078e0017 */
[----:B------:R-:W-:-:S07]  /*34050*/  IMAD.MOV.U32 R25, RZ, RZ, R22 ;  /* 0x000000ffff197224 */ /* 0x000fce00078e0016 */
[----:B------:R-:W-:Y:S01]  /*34060*/  HMMA.16816.F32.BF16 R24, R16, R24, R4 ;  /* 0x000000181018723c */ /* 0x000fe20000041804 */
[----:B------:R-:W2:Y:S11]  /*34070*/  LDL.LU.64 R6, [R1+0x5bd8] ;  /* 0x005bd80001067983 */ /* 0x000eb60000300a00 */
[----:B------:R-:W-:Y:S11]  /*34080*/  @!UPT UIADD3 URZ, URZ, URZ, URZ ;  /* 0x0000003f3f3ff290 */ /* 0x000ff6000fffe03f */
[----:B------:R0:W-:Y:S01]  /*34090*/  STL.64 [R1+0x16a0], R24 ;  /* 0x0016a01801007387 */ /* 0x0001e20000100a00 */
[----:B------:R1:W-:Y:S02]  /*340a0*/  STL.64 [R1+0x16a8], R26 ;  /* 0x0016a81a01007387 */ /* 0x0003e40000100a00 */
[----:B------:R-:W-:Y:S01]  /*340b0*/  STL.64 [R1+0x1670], R12 ;  /* 0x0016700c01007387 */ /* 0x000fe20000100a00 */
[----:B0-----:R-:W3:Y:S01]  /*340c0*/  LDL.LU.64 R24, [R1+0xee0] ;  /* 0x000ee00001187983 */ /* 0x001ee20000300a00 */
[----:B-1----:R-:W4:Y:S03]  /*340d0*/  LDL.LU.64 R26, [R1+0xee8] ;  /* 0x000ee800011a7983 */ /* 0x002f260000300a00 */
        /* <DEDUP_REMOVED lines=16> */
[----:B------:R-:W-:-:S02]  /*341e0*/  IMAD.MOV.U32 R4, RZ, RZ, R15 ;  /* 0x000000ffff047224 */ /* 0x000fc400078e000f */
[----:B------:R-:W-:Y:S01]  /*341f0*/  IMAD.MOV.U32 R5, RZ, RZ, R14 ;  /* 0x000000ffff057224 */ /* 0x000fe200078e000e */
[----:B------:R-:W4:Y:S01]  /*34200*/  LDL.LU.64 R20, [R1+0xec0] ;  /* 0x000ec00001147983 */ /* 0x000f220000300a00 */
[----:B------:R-:W4:Y:S02]  /*34210*/  LDL.LU.64 R22, [R1+0xec8] ;  /* 0x000ec80001167983 */ /* 0x000f240000300a00 */
[----:B------:R-:W2:Y:S02]  /*34220*/  LDL.LU.64 R12, [R1+0xe80] ;  /* 0x000e8000010c7983 */ /* 0x000ea40000300a00 */
[----:B------:R-:W2:Y:S01]  /*34230*/  LDL.LU.64 R14, [R1+0xe88] ;  /* 0x000e8800010e7983 */ /* 0x000ea20000300a00 */
[----:B------:R-:W-:Y:S01]  /*34240*/  STL [R1+0x4938], R4 ;  /* 0x0049380401007387 */ /* 0x000fe20000100800 */
[----:B------:R-:W-:Y:S01]  /*34250*/  STL [R1+0x4934], R5 ;  /* 0x0049340501007387 */ /* 0x000fe20000100800 */
[C---:B---3--:R-:W-:Y:S02]  /*34260*/  HMMA.16816.F32.BF16 R8, R16.reuse, R8, R24 ;  /* 0x000000081008723c */ /* 0x048fe40000041818 */
[----:B------:R-:W3:Y:S01]  /*34270*/  LDL.LU.64 R26, [R1+0x5bd0] ;  /* 0x005bd000011a7983 */ /* 0x000ee20000300a00 */
[----:B------:R-:W3:Y:S11]  /*34280*/  LDL.LU.64 R24, [R1+0x5bc8] ;  /* 0x005bc80001187983 */ /* 0x000ef60000300a00 */
[----:B------:R-:W-:Y:S09]  /*34290*/  @!UPT UIADD3 URZ, URZ, URZ, URZ ;  /* 0x0000003f3f3ff290 */ /* 0x000ff2000fffe03f */
[----:B------:R0:W-:Y:S01]  /*342a0*/  STL.64 [R1+0x1650], R8 ;  /* 0x0016500801007387 */ /* 0x0001e20000100a00 */
[----:B------:R3:W-:Y:S03]  /*342b0*/  STL.64 [R1+0x1658], R10 ;  /* 0x0016580a01007387 */ /* 0x0007e60000100a00 */
[----:B0-----:R-:W3:Y:S02]  /*342c0*/  LDL.LU.64 R8, [R1+0x5bc0] ;  /* 0x005bc00001087983 */ /* 0x001ee40000300a00 */
[----:B---3--:R-:W-:Y:S02]  /*342d0*/  HMMA.16816.F32.BF16 R8, R16, R8, R24 ;  /* 0x000000081008723c */ /* 0x008fe40000041818 */
[----:B------:R-:W3:Y:S01]  /*342e0*/  LDL.LU.64 R26, [R1+0x5bb8] ;  /* 0x005bb800011a7983 */ /* 0x000ee20000300a00 */
[----:B------:R-:W3:Y:S11]  /*342f0*/  LDL.LU.64 R24, [R1+0x5bb0] ;  /* 0x005bb00001187983 */ /* 0x000ef60000300a00 */
[----:B------:R-:W-:Y:S09]  /*34300*/  @!UPT UIADD3 URZ, URZ, URZ, URZ ;  /* 0x0000003f3f3ff290 */ /* 0x000ff2000fffe03f */
[----:B------:R0:W-:Y:S04]  /*34310*/  STL.64 [R1+0x1630], R8 ;  /* 0x0016300801007387 */ /* 0x0001e80000100a00 */
[----:B0-----:R-:W3:Y:S01]  /*34320*/  LDL.LU.64 R8, [R1+0x5ba8] ;  /* 0x005ba80001087983 */ /* 0x001ee20000300a00 */
[----:B------:R-:W-:Y:S02]  /*34330*/  IMAD.MOV.U32 R4, RZ, RZ, R10 ;  /* 0x000000ffff047224 */ /* 0x000fe400078e000a */
[----:B------:R-:W-:-:S05]  /*34340*/  IMAD.MOV.U32 R5, RZ, RZ, R11 ;  /* 0x000000ffff057224 */ /* 0x000fca00078e000b */
[----:B------:R-:W-:Y:S01]  /*34350*/  STL [R1+0x4940], R5 ;  /* 0x0049400501007387 */ /* 0x000fe20000100800 */
[----:B------:R0:W-:Y:S02]  /*34360*/  STL [R1+0x493c], R4 ;  /* 0x00493c0401007387 */ /* 0x0001e40000100800 */
[----:B--2---:R-:W-:Y:S02]  /*34370*/  STL.64 [R1+0x5ac8], R6 ;  /* 0x005ac80601007387 */ /* 0x004fe40000100a00 */
[----:B0-----:R-:W-:Y:S02]  /*34380*/  IMAD.MOV.U32 R4, RZ, RZ, R0 ;  /* 0x000000ffff047224 */ /* 0x001fe400078e0000 */
[----:B------:R-:W2:Y:S01]  /*34390*/  LDL.LU R0, [R1+0x5ba0] ;  /* 0x005ba00001007983 */ /* 0x000ea20000300800 */
[C---:B---3--:R-:W-:Y:S03]  /*343a0*/  HMMA.16816.F32.BF16 R8, R16.reuse, R8, R24 ;  /* 0x000000081008723c */ /* 0x048fe60000041818 */
[----:B------:R-:W3:Y:S01]  /*343b0*/  LDL.LU.64 R26, [R1+0x5b98] ;  /* 0x005b9800011a7983 */ /* 0x000ee20000300a00 */
[----:B------:R-:W3:Y:S11]  /*343c0*/  LDL.LU.64 R24, [R1+0x5b90] ;  /* 0x005b900001187983 */ /* 0x000ef60000300a00 */
[----:B------:R-:W-:Y:S08]  /*343d0*/  @!UPT UIADD3 URZ, URZ, URZ, URZ ;  /* 0x0000003f3f3ff290 */ /* 0x000ff0000fffe03f */
[----:B------:R0:W-:Y:S01]  /*343e0*/  STL.64 [R1+0x1610], R8 ;  /* 0x0016100801007387 */ /* 0x0001e20000100a00 */
[----:B------:R3:W-:Y:S03]  /*343f0*/  STL.64 [R1+0x1618], R10 ;  /* 0x0016180a01007387 */ /* 0x0007e60000100a00 */
[----:B0-----:R-:W3:Y:S02]  /*34400*/  LDL.LU.64 R8, [R1+0x5b88] ;  /* 0x005b880001087983 */ /* 0x001ee40000300a00 */
[----:B---3--:R-:W-:Y:S02]  /*34410*/  HMMA.16816.F32.BF16 R8, R16, R8, R24 ;  /* 0x000000081008723c */ /* 0x008fe40000041818 */
[----:B------:R-:W3:Y:S01]  /*34420*/  LDL.LU.64 R26, [R1+0x5b80] ;  /* 0x005b8000011a7983 */ /* 0x000ee20000300a00 */
[----:B------:R-:W3:Y:S11]  /*34430*/  LDL.LU.64 R24, [R1+0x5b78] ;  /* 0x005b780001187983 */ /* 0x000ef60000300a00 */
[----:B------:R-:W-:Y:S09]  /*34440*/  @!UPT UIADD3 URZ, URZ, URZ, URZ ;  /* 0x0000003f3f3ff290 */ /* 0x000ff2000fffe03f */
[----:B------:R0:W-:Y:S01]  /*34450*/  STL.64 [R1+0x1600], R8 ;  /* 0x0016000801007387 */ /* 0x0001e20000100a00 */
[----:B------:R3:W-:Y:S03]  /*34460*/  STL.64 [R1+0x1608], R10 ;  /* 0x0016080a01007387 */ /* 0x0007e60000100a00 */
[----:B0-----:R-:W3:Y:S01]  /*34470*/  LDL.LU.64 R8, [R1+0x5b70] ;  /* 0x005b700001087983 */ /* 0x001ee20000300a00 */
[----:B------:R-:W-:-:S07]  /*34480*/  IMAD.MOV.U32 R5, RZ, RZ, R28 ;  /* 0x000000ffff057224 */ /* 0x000fce00078e001c */
[C---:B----4-:R-:W-:Y:S08]  /*34490*/  HMMA.16816.F32.BF16 R4, R16.reuse, R4, R20 ;  /* 0x000000041004723c */ /* 0x050ff00000041814 */
[----:B---3--:R-:W-:Y:S01]  /*344a0*/  HMMA.16816.F32.BF16 R8, R16, R8, R24 ;  /* 0x000000081008723c */ /* 0x008fe20000041818 */
[----:B------:R-:W3:Y:S01]  /*344b0*/  LDL.LU.64 R26, [R1+0x5b68] ;  /* 0x005b6800011a7983 */ /* 0x000ee20000300a00 */
[----:B------:R-:W3:Y:S11]  /*344c0*/  LDL.LU.64 R24, [R1+0x5b60] ;  /* 0x005b600001187983 */ /* 0x000ef60000300a00 */
[----:B------:R-:W-:Y:S10]  /*344d0*/  @!UPT UIADD3 URZ, URZ, URZ, URZ ;  /* 0x0000003f3f3ff290 */ /* 0x000ff4000fffe03f */
[----:B------:R-:W-:Y:S01]  /*344e0*/  STL.64 [R1+0x15e0], R8 ;  /* 0x0015e00801007387 */ /* 0x000fe20000100a00 */
[----:B------:R0:W-:Y:S03]  /*344f0*/  STL.64 [R1+0x15e8], R10 ;  /* 0x0015e80a01007387 */ /* 0x0001e60000100a00 */
[----:B0-----:R-:W3:Y:S01]  /*34500*/  LDL.LU.64 R10, [R1+0x5b58] ;  /* 0x005b5800010a7983 */ /* 0x001ee20000300a00 */
[----:B------:R-:W4:Y:S02]  /*34510*/  LDL.LU.64 R20, [R1+0x5b50] ;  /* 0x005b500001147983 */ /* 0x000f240000300a00 */
[----:B------:R0:W-:Y:S02]  /*34520*/  STL.64 [R1+0x15c0], R4 ;  /* 0x0015c00401007387 */ /* 0x0001e40000100a00 */
[----:B------:R1:W-:Y:S01]  /*34530*/  STL.64 [R1+0x15c8], R6 ;  /* 0x0015c80601007387 */ /* 0x0003e20000100a00 */
[----:B0-----:R-:W3:Y:S01]  /*34540*/  LDL.LU R4, [R1+0x1680] ;  /* 0x0016800001047983 */ /* 0x001ee20000300800 */
[----:B--2---:R-:W-:-:S02]  /*34550*/  IMAD.MOV.U32 R5, RZ, RZ, R0 ;  /* 0x000000ffff057224 */ /* 0x004fc400078e0000 */
[----:B------:R-:W2:Y:S02]  /*34560*/  LDL.LU R0, [R1+0x5b48] ;  /* 0x005b480001007983 */ /* 0x000ea40000300800 */
[----:B-1----:R-:W-:Y:S02]  /*34570*/  IMAD.MOV.U32 R6, RZ, RZ, R3 ;  /* 0x000000ffff067224 */ /* 0x002fe400078e0003 */
[----:B------:R-:W-:Y:S01]  /*34580*/  IMAD.MOV.U32 R7, RZ, RZ, R2 ;  /* 0x000000ffff077224 */ /* 0x000fe200078e0002 */
[----:B------:R-:W2:Y:S01]  /*34590*/  LDL.LU R3, [R1+0x5b44] ;  /* 0x005b440001037983 */ /* 0x000ea20000300800 */
[----:B------:R-:W2:Y:S01]  /*345a0*/  LDL.LU R2, [R1+0x5b40] ;  /* 0x005b400001027983 */ /* 0x000ea20000300800 */
[----:B----4-:R-:W-:Y:S02]  /*345b0*/  HMMA.16816.F32.BF16 R16, R16, R20, R12 ;  /* 0x000000141010723c */ /* 0x010fe4000004180c */
[----:B------:R-:W4:Y:S01]  /*345c0*/  LDL.LU.64 R14, [R1+0x5b38] ;  /* 0x005b3800010e7983 */ /* 0x000f220000300a00 */
[----:B------:R-:W3:Y:S02]  /*345d0*/  LDL.LU.64 R22, [R1+0x5b30] ;  /* 0x005b300001167983 */ /* 0x000ee40000300a00 */
[----:B------:R-:W3:Y:S11]  /*345e0*/  LDL.LU.64 R20, [R1+0x5b28] ;  /* 0x005b280001147983 */ /* 0x000ef60000300a00 */
[----:B------:R-:W-:Y:S08]  /*345f0*/  @!UPT UIADD3 URZ, URZ, URZ, URZ ;  /* 0x0000003f3f3ff290 */ /* 0x000ff0000fffe03f */
[----:B------:R-:W-:Y:S01]  /*34600*/  IMAD.MOV.U32 R13, RZ, RZ, R19 ;  /* 0x000000ffff0d7224 */ /* 0x000fe200078e0013 */
[----:B------:R4:W-:Y:S01]  /*34610*/  STL.64 [R1+0xf10], R16 ;  /* 0x000f101001007387 */ /* 0x0009e20000100a00 */
[----:B------:R-:W-:Y:S01]  /*34620*/  STL [R1+0xf18], R18 ;  /* 0x000f181201007387 */ /* 0x000fe20000100800 */
[----:B---3--:R-:W-:Y:S01]  /*34630*/  HMMA.16816.F32.BF16 R8, R20, R10, R24 ;  /* 0x0000000a1408723c */ /* 0x008fe20000041818 */
[----:B----4-:R-:W-:Y:S02]  /*34640*/  IMAD.MOV.U32 R16, RZ, RZ, R14 ;  /* 0x000000ffff107224 */ /* 0x010fe400078e000e */
[----:B------:R-:W3:Y:S01]  /*34650*/  LDL.LU R14, [R1+0x5b20] ;  /* 0x005b2000010e7983 */ /* 0x000ee20000300800 */
[----:B------:R-:W-:Y:S02]  /*34660*/  STL [R1+0x49e0], R13 ;  /* 0x0049e00d01007387 */ /* 0x000fe40000100800 */
[----:B------:R-:W4:Y:S02]  /*34670*/  LDL.LU.64 R26, [R1+0x5b18] ;  /* 0x005b1800011a7983 */ /* 0x000f240000300a00 */
[----:B------:R-:W4:Y:S11]  /*34680*/  LDL.LU.64 R24, [R1+0x5b10] ;  /* 0x005b100001187983 */ /* 0x000f360000300a00 */
[----:B------:R-:W-:Y:S04]  /*34690*/  @!UPT UIADD3 URZ, URZ, URZ, URZ ;  /* 0x0000003f3f3ff290 */ /* 0x000fe8000fffe03f */
[----:B------:R-:W-:Y:S01]  /*346a0*/  STL.64 [R1+0xf30], R8 ;  /* 0x000f300801007387 */ /* 0x000fe20000100a00 */
[----:B------:R0:W-:Y:S03]  /*346b0*/  STL.64 [R1+0xf38], R10 ;  /* 0x000f380a01007387 */ /* 0x0001e60000100a00 */
[----:B0-----:R-:W3:Y:S01]  /*346c0*/  LDL.LU.64 R10, [R1+0x5b08] ;  /* 0x005b0800010a7983 */ /* 0x001ee20000300a00 */
[----:B--2---:R-:W-:Y:S02]  /*346d0*/  IMAD.MOV.U32 R17, RZ, RZ, R3 ;  /* 0x000000ffff117224 */ /* 0x004fe400078e0003 */
[----:B------:R-:W-:Y:S02]  /*346e0*/  IMAD.MOV.U32 R18, RZ, RZ, R2 ;  /* 0x000000ffff127224 */ /* 0x000fe400078e0002 */
[----:B------:R-:W-:-:S07]  /*346f0*/  IMAD.MOV.U32 R19, RZ, RZ, R0 ;  /* 0x000000ffff137224 */ /* 0x000fce00078e0000 */
[----:B---3--:R-:W-:Y:S01]  /*34700*/  HMMA.16816.F32.BF16 R16, R20, R10, R16 ;  /* 0x0000000a1410723c */ /* 0x008fe20000041810 */
[----:B------:R-:W-:Y:S02]  /*34710*/  IMAD.MOV.U32 R28, RZ, RZ, R10 ;  /* 0x000000ffff1c7224 */ /* 0x000fe400078e000a */
[----:B------:R-:W-:Y:S02]  /*34720*/  IMAD.MOV.U32 R13, RZ, RZ, R11 ;  /* 0x000000ffff0d7224 */ /* 0x000fe400078e000b */
[----:B------:R-:W4:Y:S11]  /*34730*/  LDL.LU.64 R10, [R1+0x5b00] ;  /* 0x005b0000010a7983 */ /* 0x000f360000300a00 */
[----:B------:R-:W-:Y:S07]  /*34740*/  @!UPT UIADD3 URZ, URZ, URZ, URZ ;  /* 0x0000003f3f3ff290 */ /* 0x000fee000fffe03f */
[----:B------:R-:W-:Y:S01]  /*34750*/  STL.64 [R1+0xf70], R16 ;  /* 0x000f701001007387 */ /* 0x000fe20000100a00 */
[----:B------:R4:W-:Y:S02]  /*34760*/  STL [R1+0xf78], R18 ;  /* 0x000f781201007387 */ /* 0x0009e40000100800 */
[----:B------:R-:W-:-:S05]  /*34770*/  IMAD.MOV.U32 R0, RZ, RZ, R19 ;  /* 0x000000ffff007224 */ /* 0x000fca00078e0013 */
[----:B------:R0:W-:Y:S01]  /*34780*/  STL [R1+0x4930], R0 ;  /* 0x0049300001007387 */ /* 0x0001e20000100800 */
[----:B----4-:R-:W-:Y:S01]  /*34790*/  HMMA.16816.F32.BF16 R16, R20, R10, R24 ;  /* 0x0000000a1410723c */ /* 0x010fe20000041818 */
[----:B0-----:R-:W-:-:S06]  /*347a0*/  IMAD.MOV.U32 R0, RZ, RZ, R11 ;  /* 0x000000ffff007224 */ /* 0x001fcc00078e000b */
[----:B------:R-:W-:Y:S02]  /*347b0*/  IMAD.MOV.U32 R24, RZ, RZ, R10 ;  /* 0x000000ffff187224 */ /* 0x000fe400078e000a */
[----:B------:R-:W2:Y:S11]  /*347c0*/  LDL.LU.64 R10, [R1+0x5af8] ;  /* 0x005af800010a7983 */ /* 0x000eb60000300a00 */
[----:B------:R-:W-:Y:S03]  /*347d0*/  @!UPT UIADD3 URZ, URZ, URZ, URZ ;  /* 0x0000003f3f3ff290 */ /* 0x000fe6000fffe03f */
[----:B------:R-:W-:Y:S01]  /*347e0*/  STL.64 [R1+0xfa0], R16 ;  /* 0x000fa01001007387 */ /* 0x000fe20000100a00 */
[----:B------:R0:W-:Y:S02]  /*347f0*/  STL [R1+0x5a18], R24 ;  /* 0x005a181801007387 */ /* 0x0001e40000100800 */
[----:B0-----:R-:W-:Y:S02]  /*34800*/  IMAD.MOV.U32 R24, RZ, RZ, R15 ;  /* 0x000000ffff187224 */ /* 0x001fe400078e000f */
[----:B------:R-:W3:Y:S01]  /*34810*/  LDL.LU R15, [R1+0x5af0] ;  /* 0x005af000010f7983 */ /* 0x000ee20000300800 */
[----:B------:R-:W4:Y:S02]  /*34820*/  LDL.LU R25, [R1+0x1504] ;  /* 0x0015040001197983 */ /* 0x000f240000300800 */
[----:B--2---:R-:W-:Y:S02]  /*34830*/  IMAD.MOV.U32 R26, RZ, RZ, R10 ;  /* 0x000000ffff1a7224 */ /* 0x004fe400078e000a */
[----:B------:R-:W-:Y:S01]  /*34840*/  IMAD.MOV.U32 R27, RZ, RZ, R11 ;  /* 0x000000ffff1b7224 */ /* 0x000fe200078e000b */
[----:B------:R-:W2:Y:S01]  /*34850*/  LDL.LU R10, [R1+0x5aec] ;  /* 0x005aec00010a7983 */ /* 0x000ea20000300800 */
[----:B------:R-:W2:Y:S03]  /*34860*/  LDL.LU R11, [R1+0x5ae8] ;  /* 0x005ae800010b7983 */ /* 0x000ea60000300800 */
[----:B------:R0:W-:Y:S02]  /*34870*/  STL.64 [R1+0x5a28], R26 ;  /* 0x005a281a01007387 */ /* 0x0001e40000100a00 */
[----:B0-----:R-:W-:-:S02]  /*34880*/  IMAD.MOV.U32 R26, RZ, RZ, R14 ;  /* 0x000000ffff1a7224 */ /* 0x001fc400078e000e */
[----:B---3--:R-:W-:Y:S01]  /*34890*/  IMAD.MOV.U32 R27, RZ, RZ, R15 ;  /* 0x000000ffff1b7224 */ /* 0x008fe200078e000f */
[----:B----4-:R-:W-:Y:S01]  /*348a0*/  STL.64 [R1+0x5a20], R24 ;  /* 0x005a201801007387 */ /* 0x010fe20000100a00 */
[----:B------:R-:W3:Y:S02]  /*348b0*/  LDL.LU R14, [R1+0x5ae4] ;  /* 0x005ae400010e7983 */ /* 0x000ee40000300800 */
[----:B------:R-:W3:Y:S01]  /*348c0*/  LDL.LU R15, [R1+0x5ae0] ;  /* 0x005ae000010f7983 */ /* 0x000ee20000300800 */
[----:B------:R0:W-:Y:S04]  /*348d0*/  STL.64 [R1+0x5a38], R26 ;  /* 0x005a381a01007387 */ /* 0x0001e80000100a00 */
[----:B0-----:R-:W4:Y:S04]  /*348e0*/  LDL R26, [R1+0x118] ;  /* 0x00011800011a7983 */ /* 0x001f280000100800 */
[----:B------:R-:W4:Y:S01]  /*348f0*/  LDL R27, [R1+0x11c] ;  /* 0x00011c00011b7983 */ /* 0x000f220000100800 */
[----:B------:R-:W-:-:S02]  /*34900*/  IMAD.MOV.U32 R2, RZ, RZ, R19 ;  /* 0x000000ffff027224 */ /* 0x000fc400078e0013 */
[----:B------:R-:W-:Y:S01]  /*34910*/  IMAD.MOV.U32 R3, RZ, RZ, R18 ;  /* 0x000000ffff037224 */ /* 0x000fe200078e0012 */
[----:B----4-:R0:W-:Y:S04]  /*34920*/  STL.64 [R1+0x5a50], R26 ;  /* 0x005a501a01007387 */ /* 0x0101e80000100a00 */
[----:B0-----:R-:W4:Y:S01]  /*34930*/  LDL.64 R26, [R1+0x128] ;  /* 0x00012800011a7983 */ /* 0x001f220000100a00 */
[----:B---3--:R-:W-:Y:S03]  /*34940*/  HMMA.16816.F32.BF16 R4, R20, R14, R4 ;  /* 0x0000000e1404723c */ /* 0x008fe60000041804 */
[----:B----4-:R0:W-:Y:S01]  /*34950*/  STL.64 [R1+0x5a68], R26 ;  /* 0x005a681a01007387 */ /* 0x0101e20000100a00 */
[----:B------:R-:W-:Y:S02]  /*34960*/  STL [R1+0x4948], R2 ;  /* 0x0049480201007387 */ /* 0x000fe40000100800 */
[----:B------:R-:W-:Y:S01]  /*34970*/  STL [R1+0x4944], R3 ;  /* 0x0049440301007387 */ /* 0x000fe20000100800 */
[----:B0-----:R-:W3:Y:S11]  /*34980*/  LDL R26, [R1+0x138] ;  /* 0x00013800011a7983 */ /* 0x001ef60000100800 */
[----:B------:R-:W-:Y:S05]  /*34990*/  @!UPT UIADD3 URZ, URZ, URZ, URZ ;  /* 0x0000003f3f3ff290 */ /* 0x000fea000fffe03f */
[----:B------:R-:W-:Y:S02]  /*349a0*/  STL.64 [R1+0xfb0], R4 ;  /* 0x000fb00401007387 */ /* 0x000fe40000100a00 */
[----:B------:R-:W-:Y:S02]  /*349b0*/  STL.64 [R1+0xfb8], R6 ;  /* 0x000fb80601007387 */ /* 0x000fe40000100a00 */
[----:B------:R-:W3:Y:S02]  /*349c0*/  LDL R27, [R1+0x13c] ;  /* 0x00013c00011b7983 */ /* 0x000ee40000100800 */
[----:B---3--:R0:W-:Y:S04]  /*349d0*/  STL.64 [R1+0x5a80], R26 ;  /* 0x005a801a01007387 */ /* 0x0081e80000100a00 */
[----:B0-----:R-:W3:Y:S04]  /*349e0*/  LDL.64 R26, [R1+0x148] ;  /* 0x00014800011a7983 */ /* 0x001ee80000100a00 */
[----:B---3--:R-:W-:Y:S01]  /*349f0*/  STL.64 [R1+0x5a98], R26 ;  /* 0x005a981a01007387 */ /* 0x008fe20000100a00 */
[----:B------:R-:W-:Y:S02]  /*34a00*/  STL.64 [R1+0x5a60], R14 ;  /* 0x005a600e01007387 */ /* 0x000fe40000100a00 */
[----:B------:R0:W-:Y:S02]  /*34a10*/  STL [R1+0x5a58], R13 ;  /* 0x005a580d01007387 */ /* 0x0001e40000100800 */
[----:B------:R-:W3:Y:S01]  /*34a20*/  LDL.LU R12, [R1+0x1570] ;  /* 0x00157000010c7983 */ /* 0x000ee20000300800 */
[----:B0-----:R-:W3:Y:S01]  /*34a30*/  LDL.LU R13, [R1+0x1574] ;  /* 0x00157400010d7983 */ /* 0x001ee20000300800 */
[----:B------:R-:W4:Y:S02]  /*34a40*/  LDL.LU R14, [R1+0x1578] ;  /* 0x00157800010e7983 */ /* 0x000f240000300800 */
[----:B------:R-:W4:Y:S02]  /*34a50*/  LDL.LU R15, [R1+0x157c] ;  /* 0x00157c00010f7983 */ /* 0x000f240000300800 */
        /* <DEDUP_REMOVED lines=8> */
[----:B------:R-:W2:Y:S01]  /*34ae0*/  LDL R26, [R1+0x158] ;  /* 0x00015800011a7983 */ /* 0x000ea20000100800 */
[----:B------:R-:W2:Y:S04]  /*34af0*/  LDL R27, [R1+0x15c] ;  /* 0x00015c00011b7983 */ /* 0x000ea80000100800 */
[----:B--2---:R-:W-:Y:S01]  /*34b00*/  STL.64 [R1+0x5ab0], R26 ;  /* 0x005ab01a01007387 */ /* 0x004fe20000100a00 */
[----:B----4-:R-:W-:Y:S02]  /*34b10*/  STL.64 [R1+0x5a78], R14 ;  /* 0x005a780e01007387 */ /* 0x010fe40000100a00 */
[----:B---3--:R0:W-:Y:S02]  /*34b20*/  STL.64 [R1+0x5a70], R12 ;  /* 0x005a700c01007387 */ /* 0x0081e40000100a00 */
[----:B0-----:R-:W2:Y:S01]  /*34b30*/  LDL.LU R12, [R1+0x15a0] ;  /* 0x0015a000010c7983 */ /* 0x001ea20000300800 */
[----:B------:R-:W2:Y:S02]  /*34b40*/  LDL.LU R13, [R1+0x15a4] ;  /* 0x0015a400010d7983 */ /* 0x000ea40000300800 */
[----:B------:R-:W-:-:S02]  /*34b50*/  IMAD.MOV.U32 R14, RZ, RZ, R11 ;  /* 0x000000ffff0e7224 */ /* 0x000fc400078e000b */
[----:B------:R-:W-:Y:S01]  /*34b60*/  IMAD.MOV.U32 R15, RZ, RZ, R10 ;  /* 0x000000ffff0f7224 */ /* 0x000fe200078e000a */
[----:B------:R-:W3:Y:S01]  /*34b70*/  LDL.LU R11, [R1+0x5adc] ;  /* 0x005adc00010b7983 */ /* 0x000ee20000300800 */
[----:B------:R-:W4:Y:S02]  /*34b80*/  LDL.LU R10, [R1+0x5ad8] ;  /* 0x005ad800010a7983 */ /* 0x000f240000300800 */
[----:B------:R-:W3:Y:S02]  /*34b90*/  LDL R26, [R1+0x38] ;  /* 0x00003800011a7983 */ /* 0x000ee40000100800 */
[----:B------:R-:W3:Y:S01]  /*34ba0*/  LDL R27, [R1+0x3c] ;  /* 0x00003c00011b7983 */ /* 0x000ee20000100800 */
[----:B------:R-:W-:Y:S04]  /*34bb0*/  STL.64 [R1+0x5a90], R14 ;  /* 0x005a900e01007387 */ /* 0x000fe80000100a00 */
[----:B--2---:R0:W-:Y:S04]  /*34bc0*/  STL.64 [R1+0x5a88], R12 ;  /* 0x005a880c01007387 */ /* 0x0041e80000100a00 */
[----:B0-----:R-:W2:Y:S01]  /*34bd0*/  LDL.LU R12, [R1+0x15d0] ;  /* 0x0015d000010c7983 */ /* 0x001ea20000300800 */
[----:B------:R-:W2:Y:S02]  /*34be0*/  LDL.LU R13, [R1+0x15d4] ;  /* 0x0015d400010d7983 */ /* 0x000ea40000300800 */
[----:B------:R-:W2:Y:S02]  /*34bf0*/  LDL.LU R14, [R1+0x15d8] ;  /* 0x0015d800010e7983 */ /* 0x000ea40000300800 */
[----:B------:R-:W2:Y:S02]  /*34c00*/  LDL.LU R15, [R1+0x15dc] ;  /* 0x0015dc00010f7983 */ /* 0x000ea40000300800 */
[----:B--2---:R4:W-:Y:S01]  /*34c10*/  STL.64 [R1+0x5aa8], R14 ;  /* 0x005aa80e01007387 */ /* 0x0049e20000100a00 */
[----:B------:R0:W-:Y:S02]  /*34c20*/  STL.64 [R1+0x5aa0], R12 ;  /* 0x005aa00c01007387 */ /* 0x0001e40000100a00 */
[----:B----4-:R-:W-:Y:S01]  /*34c30*/  IMAD.MOV.U32 R14, RZ, RZ, R10 ;  /* 0x000000ffff0e7224 */ /* 0x010fe200078e000a */
[----:B0-----:R-:W2:Y:S01]  /*34c40*/  LDL.LU R12, [R1+0x1620] ;  /* 0x00162000010c7983 */ /* 0x001ea20000300800 */
[----:B------:R-:W2:Y:S02]  /*34c50*/  LDL.LU R13, [R1+0x1624] ;  /* 0x00162400010d7983 */ /* 0x000ea40000300800 */
[----:B------:R-:W4:Y:S02]  /*34c60*/  LDL.LU R10, [R1+0x5ad4] ;  /* 0x005ad400010a7983 */ /* 0x000f240000300800 */
[----:B---3--:R-:W-:-:S02]  /*34c70*/  IMAD.MOV.U32 R15, RZ, RZ, R11 ;  /* 0x000000ffff0f7224 */ /* 0x008fc400078e000b */
[----:B------:R-:W4:Y:S03]  /*34c80*/  LDL.LU R11, [R1+0x5ad0] ;  /* 0x005ad000010b7983 */ /* 0x000f260000300800 */
[----:B------:R-:W-:Y:S01]  /*34c90*/  STL.64 [R1+0x5ac0], R14 ;  /* 0x005ac00e01007387 */ /* 0x000fe20000100a00 */
[C---:B----4-:R-:W-:Y:S01]  /*34ca0*/  HMMA.16816.F32.BF16 R4, R20.reuse, R10, R4 ;  /* 0x0000000a1404723c */ /* 0x050fe20000041804 */
[----:B--2---:R0:W-:Y:S04]  /*34cb0*/  STL.64 [R1+0x5ab8], R12 ;  /* 0x005ab80c01007387 */ /* 0x0041e80000100a00 */
[----:B0-----:R-:W2:Y:S01]  /*34cc0*/  LDL.LU R12, [R1+0x1690] ;  /* 0x00169000010c7983 */ /* 0x001ea20000300800 */
[----:B------:R-:W2:Y:S02]  /*34cd0*/  LDL.LU R13, [R1+0x1694] ;  /* 0x00169400010d7983 */ /* 0x000ea40000300800 */
[----:B------:R-:W2:Y:S02]  /*34ce0*/  LDL.LU R14, [R1+0x1698] ;  /* 0x00169800010e7983 */ /* 0x000ea40000300800 */
[----:B------:R-:W2:Y:S11]  /*34cf0*/  LDL.LU R15, [R1+0x169c] ;  /* 0x00169c00010f7983 */ /* 0x000eb60000300800 */
[----:B------:R-:W-:Y:S02]  /*34d00*/  @!UPT UIADD3 URZ, URZ, URZ, URZ ;  /* 0x0000003f3f3ff290 */ /* 0x000fe4000fffe03f */
[----:B------:R-:W-:Y:S01]  /*34d10*/  STL.64 [R1+0xfc0], R4 ;  /* 0x000fc00401007387 */ /* 0x000fe20000100a00 */
[----:B------:R0:W-:Y:S03]  /*34d20*/  STL.64 [R1+0xfc8], R6 ;  /* 0x000fc80601007387 */ /* 0x0001e60000100a00 */
[----:B0-----:R-:W3:Y:S02]  /*34d30*/  LDL.LU.64 R6, [R1+0x5ac8] ;  /* 0x005ac80001067983 */ /* 0x001ee40000300a00 */
[C---:B---3--:R-:W-:Y:S11]  /*34d40*/  HMMA.16816.F32.BF16 R16, R20.reuse, R6, R16 ;  /* 0x000000061410723c */ /* 0x048ff60000041810 */
[----:B------:R-:W-:Y:S11]  /*34d50*/  @!UPT UIADD3 URZ, URZ, URZ, URZ ;  /* 0x0000003f3f3ff290 */ /* 0x000ff6000fffe03f */
[----:B------:R-:W-:Y:S01]  /*34d60*/  @!UPT UIADD3 URZ, URZ, URZ, URZ ;  /* 0x0000003f3f3ff290 */ /* 0x000fe2000fffe03f */
[----:B------:R-:W-:Y:S01]  /*34d70*/  STL.64 [R1+0xfe0], R16 ;  /* 0x000fe01001007387 */ /* 0x000fe20000100a00 */
[----:B------:R-:W-:Y:S02]  /*34d80*/  STL.64 [R1+0xfe8], R18 ;  /* 0x000fe81201007387 */ /* 0x000fe40000100a00 */
[----:B------:R-:W0:Y:S02]  /*34d90*/  LDSM.16.MT88.4 R16, [R29+0x4100] ;  /* 0x004100001d10783b */ /* 0x000e240000004200 */
[----:B0-----:R0:W-:Y:S02]  /*34da0*/  STL.64 [R1+0x58b8], R18 ;  /* 0x0058b81201007387 */ /* 0x0011e40000100a00 */
[----:B------:R-:W-:Y:S02]  /*34db0*/  STL.64 [R1+0x58b0], R16 ;  /* 0x0058b01001007387 */ /* 0x000fe40000100a00 */
[----:B0-----:R-:W3:Y:S04]  /*34dc0*/  LDL R18, [R1+0xd8] ;  /* 0x0000d80001127983 */ /* 0x001ee80000100800 */
[----:B------:R-:W3:Y:S04]  /*34dd0*/  LDL R19, [R1+0xdc] ;  /* 0x0000dc0001137983 */ /* 0x000ee80000100800 */
[----:B---3--:R0:W-:Y:S04]  /*34de0*/  STL.64 [R1+0x5a10], R18 ;  /* 0x005a101201007387 */ /* 0x0081e80000100a00 */
[----:B0-----:R-:W3:Y:S01]  /*34df0*/  LDL.64 R18, [R1+0xf8] ;  /* 0x0000f80001127983 */ /* 0x001ee20000100a00 */
[C---:B--2---:R-:W-:Y:S03]  /*34e00*/  HMMA.16816.F32.BF16 R24, R20.reuse, R26, R12 ;  /* 0x0000001a1418723c */ /* 0x044fe6000004180c */
[----:B---3--:R0:W-:Y:S01]  /*34e10*/  STL.64 [R1+0x5a30], R18 ;  /* 0x005a301201007387 */ /* 0x0081e20000100a00 */
[----:B------:R-:W2:Y:S02]  /*34e20*/  LDL.LU R16, [R1+0x1520] ;  /* 0x0015200001107983 */ /* 0x000ea40000300800 */
[----:B------:R-:W2:Y:S01]  /*34e30*/  LDL.LU R17, [R1+0x1524] ;  /* 0x0015240001117983 */ /* 0x000ea20000300800 */
[----:B0-----:R-:W3:Y:S01]  /*34e40*/  LDL.LU R18, [R1+0x1528] ;  /* 0x0015280001127983 */ /* 0x001ee20000300800 */
[----:B------:R-:W3:Y:S03]  /*34e50*/  LDL.LU R19, [R1+0x152c] ;  /* 0x00152c0001137983 */ /* 0x000ee60000300800 */
[----:B---3--:R-:W-:Y:S01]  /*34e60*/  STL.64 [R1+0x5a48], R18 ;  /* 0x005a481201007387 */ /* 0x008fe20000100a00 */
[----:B--2---:R0:W-:Y:S03]  /*34e70*/  STL.64 [R1+0x5a40], R16 ;  /* 0x005a401001007387 */ /* 0x0041e60000100a00 */
[----:B0-----:R-:W2:Y:S01]  /*34e80*/  LDL.LU R16, [R1+0x1530] ;  /* 0x0015300001107983 */ /* 0x001ea20000300800 */
[----:B------:R-:W2:Y:S02]  /*34e90*/  LDL.LU R17, [R1+0x1534] ;  /* 0x0015340001117983 */ /* 0x000ea40000300800 */
[----:B------:R-:W2:Y:S02]  /*34ea0*/  LDL.LU R18, [R1+0x1538] ;  /* 0x0015380001127983 */ /* 0x000ea40000300800 */
[----:B------:R-:W2:Y:S01]  /*34eb0*/  LDL.LU R19, [R1+0x153c] ;  /* 0x00153c0001137983 */ /* 0x000ea20000300800 */
[----:B------:R-:W3:Y:S01]  /*34ec0*/  LDL.LU.64 R14, [R1+0x5ac0] ;  /* 0x005ac000010e7983 */ /* 0x000ee20000300a00 */
[----:B------:R-:W3:Y:S02]  /*34ed0*/  LDL.LU.64 R12, [R1+0x5ab8] ;  /* 0x005ab800010c7983 */ /* 0x000ee40000300a00 */
[----:B------:R-:W-:Y:S02]  /*34ee0*/  STL.64 [R1+0x1590], R24 ;  /* 0x0015901801007387 */ /* 0x000fe40000100a00 */
[----:B------:R0:W-:Y:S02]  /*34ef0*/  STL.64 [R1+0x1598], R26 ;  /* 0x0015981a01007387 */ /* 0x0001e40000100a00 */
[----:B0-----:R-:W3:Y:S02]  /*34f00*/  LDL.LU.64 R26, [R1+0x5ab0] ;  /* 0x005ab000011a7983 */ /* 0x001ee40000300a00 */
[C---:B---3--:R-:W-:Y:S02]  /*34f10*/  HMMA.16816.F32.BF16 R24, R20.reuse, R26, R12 ;  /* 0x0000001a1418723c */ /* 0x048fe4000004180c */
[----:B------:R-:W3:Y:S01]  /*34f20*/  LDL.LU.64 R14, [R1+0x5aa8] ;  /* 0x005aa800010e7983 */ /* 0x000ee20000300a00 */
[----:B------:R-:W3:Y:S11]  /*34f30*/  LDL.LU.64 R12, [R1+0x5aa0] ;  /* 0x005aa000010c7983 */ /* 0x000ef60000300a00 */
[----:B------:R-:W-:Y:S09]  /*34f40*/  @!UPT UIADD3 URZ, URZ, URZ, URZ ;  /* 0x0000003f3f3ff290 */ /* 0x000ff2000fffe03f */
[----:B------:R-:W-:Y:S01]  /*34f50*/  STL.64 [R1+0x1580], R24 ;  /* 0x0015801801007387 */ /* 0x000fe20000100a00 */
[----:B------:R0:W-:Y:S03]  /*34f60*/  STL.64 [R1+0x1588], R26 ;  /* 0x0015881a01007387 */ /* 0x0001e60000100a00 */
[----:B0-----:R-:W3:Y:S02]  /*34f70*/  LDL.LU.64 R26, [R1+0x5a98] ;  /* 0x005a9800011a7983 */ /* 0x001ee40000300a00 */
        /* <DEDUP_REMOVED lines=9> */
[C---:B---3--:R-:W-:Y:S01]  /*35010*/  HMMA.16816.F32.BF16 R24, R20.reuse, R26, R12 ;  /* 0x0000001a1418723c */ /* 0x048fe2000004180c */
[----:B------:R-:W3:Y:S01]  /*35020*/  LDL.LU.64 R14, [R1+0x5a78] ;  /* 0x005a7800010e7983 */ /* 0x000ee20000300a00 */
[----:B------:R-:W3:Y:S11]  /*35030*/  LDL.LU.64 R12, [R1+0x5a70] ;  /* 0x005a7000010c7983 */ /* 0x000ef60000300a00 */
[----:B------:R-:W-:Y:S10]  /*35040*/  @!UPT UIADD3 URZ, URZ, URZ, URZ ;  /* 0x0000003f3f3ff290 */ /* 0x000ff4000fffe03f */
[----:B------:R-:W-:Y:S01]  /*35050*/  STL.64 [R1+0x1550], R24 ;  /* 0x0015501801007387 */ /* 0x000fe20000100a00 */
[----:B------:R0:W-:Y:S03]  /*35060*/  STL.64 [R1+0x1558], R26 ;  /* 0x0015581a01007387 */ /* 0x0001e60000100a00 */
[----:B0-----:R-:W3:Y:S02]  /*35070*/  LDL.LU.64 R26, [R1+0x5a68] ;  /* 0x005a6800011a7983 */ /* 0x001ee40000300a00 */
[C---:B---3--:R-:W-:Y:S01]  /*35080*/  HMMA.16816.F32.BF16 R12, R20.reuse, R26, R12 ;  /* 0x0000001a140c723c */ /* 0x048fe2000004180c */
[----:B------:R-:W-:Y:S11]  /*35090*/  IMAD.MOV.U32 R9, RZ, RZ, R27 ;  /* 0x000000ffff097224 */ /* 0x000ff600078e001b */
[----:B------:R-:W-:Y:S11]  /*350a0*/  @!UPT UIADD3 URZ, URZ, URZ, URZ ;  /* 0x0000003f3f3ff290 */ /* 0x000ff6000fffe03f */
[----:B------:R0:W-:Y:S01]  /*350b0*/  STL.64 [R1+0x1540], R12 ;  /* 0x0015400c01007387 */ /* 0x0001e20000100a00 */
[----:B------:R1:W-:Y:S02]  /*350c0*/  STL.64 [R1+0x1548], R14 ;  /* 0x0015480e01007387 */ /* 0x0003e40000100a00 */
[----:B0-----:R-:W-:Y:S01]  /*350d0*/  IMAD.MOV.U32 R12, RZ, RZ, R26 ;  /* 0x000000ffff0c7224 */ /* 0x001fe200078e001a */
[----:B-1----:R-:W3:Y:S01]  /*350e0*/  LDL.LU.64 R14, [R1+0x5a60] ;  /* 0x005a6000010e7983 */ /* 0x002ee20000300a00 */
[----:B------:R-:W4:Y:S02]  /*350f0*/  LDL.LU R13, [R1+0x5a58] ;  /* 0x005a5800010d7983 */ /* 0x000f240000300800 */
[----:B------:R-:W2:Y:S02]  /*35100*/  LDL.LU.64 R26, [R1+0x5a50] ;  /* 0x005a5000011a7983 */ /* 0x000ea40000300a00 */
[C---:B--2---:R-:W-:Y:S01]  /*35110*/  HMMA.16816.F32.BF16 R24, R20.reuse, R26, R16 ;  /* 0x0000001a1418723c */ /* 0x044fe20000041810 */
[----:B---3--:R-:W-:Y:S01]  /*35120*/  STL.64 [R1+0x5a08], R14 ;  /* 0x005a080e01007387 */ /* 0x008fe20000100a00 */
[----:B------:R-:W-:Y:S02]  /*35130*/  STL [R1+0x5a00], R12 ;  /* 0x005a000c01007387 */ /* 0x000fe40000100800 */
[----:B------:R-:W2:Y:S02]  /*35140*/  LDL.LU.64 R18, [R1+0x5a48] ;  /* 0x005a480001127983 */ /* 0x000ea40000300a00 */
[----:B------:R-:W2:Y:S11]  /*35150*/  LDL.LU.64 R16, [R1+0x5a40] ;  /* 0x005a400001107983 */ /* 0x000eb60000300a00 */
[----:B------:R-:W-:Y:S06]  /*35160*/  @!UPT UIADD3 URZ, URZ, URZ, URZ ;  /* 0x0000003f3f3ff290 */ /* 0x000fec000fffe03f */
[----:B------:R-:W-:Y:S01]  /*35170*/  STL.64 [R1+0x1530], R24 ;  /* 0x0015301801007387 */ /* 0x000fe20000100a00 */
[----:B------:R0:W-:Y:S03]  /*35180*/  STL.64 [R1+0x1538], R26 ;  /* 0x0015381a01007387 */ /* 0x0001e60000100a00 */
[----:B0-----:R-:W2:Y:S02]  /*35190*/  LDL.LU.64 R26, [R1+0x5a38] ;  /* 0x005a3800011a7983 */ /* 0x001ea40000300a00 */
[C---:B--2---:R-:W-:Y:S02]  /*351a0*/  HMMA.16816.F32.BF16 R24, R20.reuse, R26, R16 ;  /* 0x0000001a1418723c */ /* 0x044fe40000041810 */
[----:B------:R-:W2:Y:S11]  /*351b0*/  LDL.LU.64 R18, [R1+0x5a30] ;  /* 0x005a300001127983 */ /* 0x000eb60000300a00 */
[----:B------:R-:W-:Y:S10]  /*351c0*/  @!UPT UIADD3 URZ, URZ, URZ, URZ ;  /* 0x0000003f3f3ff290 */ /* 0x000ff4000fffe03f */
[----:B------:R-:W-:Y:S01]  /*351d0*/  STL.64 [R1+0x1520], R24 ;  /* 0x0015201801007387 */ /* 0x000fe20000100a00 */
[----:B------:R0:W-:Y:S03]  /*351e0*/  STL.64 [R1+0x1528], R26 ;  /* 0x0015281a01007387 */ /* 0x0001e60000100a00 */
[----:B0-----:R-:W3:Y:S01]  /*351f0*/  LDL.LU.64 R26, [R1+0x5a28] ;  /* 0x005a2800011a7983 */ /* 0x001ee20000300a00 */
[----:B------:R-:W3:Y:S02]  /*35200*/  LDL.LU.64 R24, [R1+0x5a20] ;  /* 0x005a200001187983 */ /* 0x000ee40000300a00 */
[----:B--2---:R-:W-:Y:S01]  /*35210*/  IMAD.MOV.U32 R8, RZ, RZ, R18 ;  /* 0x000000ffff087224 */ /* 0x004fe200078e0012 */
[----:B---3--:R-:W-:Y:S11]  /*35220*/  HMMA.16816.F32.BF16 R24, R20, R18, R24 ;  /* 0x000000121418723c */ /* 0x008ff60000041818 */
[----:B------:R-:W-:Y:S11]  /*35230*/  @!UPT UIADD3 URZ, URZ, URZ, URZ ;  /* 0x0000003f3f3ff290 */ /* 0x000ff6000fffe03f */
[----:B------:R-:W-:Y:S01]  /*35240*/  @!UPT UIADD3 URZ, URZ, URZ, URZ ;  /* 0x0000003f3f3ff290 */ /* 0x000fe2000fffe03f */
[----:B------:R0:W-:Y:S01]  /*35250*/  STL.64 [R1+0x1510], R24 ;  /* 0x0015101801007387 */ /* 0x0001e20000100a00 */
[----:B------:R-:W-:Y:S03]  /*35260*/  STL.64 [R1+0x1518], R26 ;  /* 0x0015181a01007387 */ /* 0x000fe60000100a00 */
[----:B0-----:R-:W2:Y:S01]  /*35270*/  LDL.LU R24, [R1+0x5a18] ;  /* 0x005a180001187983 */ /* 0x001ea20000300800 */
[----:B------:R-:W-:Y:S02]  /*35280*/  STL.64 [R1+0x5998], R10 ;  /* 0x0059980a01007387 */ /* 0x000fe40000100a00 */
[----:B------:R0:W-:Y:S02]  /*35290*/  STL.64 [R1+0x5990], R8 ;  /* 0x0059900801007387 */ /* 0x0001e40000100a00 */
[----:B0-----:R-:W3:Y:S01]  /*352a0*/  LDL.LU R8, [R1+0xf90] ;  /* 0x000f900001087983 */ /* 0x001ee20000300800 */
[----:B------:R-:W3:Y:S02]  /*352b0*/  LDL.LU R9, [R1+0xf94] ;  /* 0x000f940001097983 */ /* 0x000ee40000300800 */
[----:B------:R-:W2:Y:S02]  /*352c0*/  LDL.LU R10, [R1+0xf98] ;  /* 0x000f9800010a7983 */ /* 0x000ea40000300800 */
[----:B------:R-:W2:Y:S02]  /*352d0*/  LDL.LU R11, [R1+0xf9c] ;  /* 0x000f9c00010b7983 */ /* 0x000ea40000300800 */
[----:B------:R-:W-:Y:S01]  /*352e0*/  IMAD.MOV.U32 R5, RZ, RZ, R19 ;  /* 0x000000ffff057224 */ /* 0x000fe200078e0013 */
[----:B--2---:R0:W-:Y:S01]  /*352f0*/  STL.64 [R1+0x59a8], R10 ;  /* 0x0059a80a01007387 */ /* 0x0041e20000100a00 */
[----:B---3--:R-:W-:Y:S02]  /*35300*/  STL.64 [R1+0x59a0], R8 ;  /* 0x0059a00801007387 */ /* 0x008fe40000100a00 */
[----:B------:R-:W2:Y:S02]  /*35310*/  LDL.LU R16, [R1+0x14f0] ;  /* 0x0014f00001107983 */ /* 0x000ea40000300800 */
[----:B------:R-:W2:Y:S01]  /*35320*/  LDL.LU R17, [R1+0x14f4] ;  /* 0x0014f40001117983 */ /* 0x000ea20000300800 */
[----:B------:R-:W2:Y:S01]  /*35330*/  LDL.LU R18, [R1+0x14f8] ;  /* 0x0014f80001127983 */ /* 0x000ea20000300800 */
[----:B------:R-:W2:Y:S02]  /*35340*/  LDL.LU R19, [R1+0x14fc] ;  /* 0x0014fc0001137983 */ /* 0x000ea40000300800 */
[----:B------:R-:W2:Y:S02]  /*35350*/  LDL.64 R14, [R1+0xe8] ;  /* 0x0000e800010e7983 */ /* 0x000ea40000100a00 */
[----:B0-----:R-:W-:-:S02]  /*35360*/  IMAD.MOV.U32 R10, RZ, RZ, R24 ;  /* 0x000000ffff0a7224 */ /* 0x001fc400078e0018 */
[----:B------:R-:W-:Y:S01]  /*35370*/  IMAD.MOV.U32 R11, RZ, RZ, R0 ;  /* 0x000000ffff0b7224 */ /* 0x000fe200078e0000 */
[----:B------:R-:W3:Y:S01]  /*35380*/  LDL.LU R24, [R1+0x14b0] ;  /* 0x0014b00001187983 */ /* 0x000ee20000300800 */
[----:B------:R-:W3:Y:S02]  /*35390*/  LDL.LU R25, [R1+0x14b4] ;  /* 0x0014b40001197983 */ /* 0x000ee40000300800 */
[----:B------:R-:W3:Y:S02]  /*353a0*/  LDL.LU R26, [R1+0x14b8] ;  /* 0x0014b800011a7983 */ /* 0x000ee40000300800 */
[----:B------:R-:W3:Y:S01]  /*353b0*/  LDL.LU R27, [R1+0x14bc] ;  /* 0x0014bc00011b7983 */ /* 0x000ee20000300800 */
[----:B------:R0:W-:Y:S02]  /*353c0*/  STL.64 [R1+0x59c0], R10 ;  /* 0x0059c00a01007387 */ /* 0x0001e40000100a00 */
[----:B0-----:R-:W-:Y:S02]  /*353d0*/  IMAD.MOV.U32 R10, RZ, RZ, R28 ;  /* 0x000000ffff0a7224 */ /* 0x001fe400078e001c */
[----:B----4-:R-:W-:-:S05]  /*353e0*/  IMAD.MOV.U32 R11, RZ, RZ, R13 ;  /* 0x000000ffff0b7224 */ /* 0x010fca00078e000d */
[----:B------:R0:W-:Y:S04]  /*353f0*/  STL.64 [R1+0x59d8], R10 ;  /* 0x0059d80a01007387 */ /* 0x0001e80000100a00 */
[----:B0-----:R-:W4:Y:S01]  /*35400*/  LDL.64 R10, [R1+0x28] ;  /* 0x00002800010a7983 */ /* 0x001f220000100a00 */
[----:B------:R-:W-:Y:S02]  /*35410*/  STL.64 [R1+0x5988], R6 ;  /* 0x0059880601007387 */ /* 0x000fe40000100a00 */
[----:B------:R0:W-:Y:S02]  /*35420*/  STL.64 [R1+0x5980], R4 ;  /* 0x0059800401007387 */ /* 0x0001e40000100a00 */
[----:B0-----:R-:W2:Y:S01]  /*35430*/  LDL.LU R4, [R1+0xf80] ;  /* 0x000f800001047983 */ /* 0x001ea20000300800 */
[----:B------:R-:W2:Y:S02]  /*35440*/  LDL.LU R5, [R1+0xf84] ;  /* 0x000f840001057983 */ /* 0x000ea40000300800 */
[----:B------:R-:W2:Y:S02]  /*35450*/  LDL.LU R6, [R1+0xf88] ;  /* 0x000f880001067983 */ /* 0x000ea40000300800 */
[----:B------:R-:W2:Y:S02]  /*35460*/  LDL.LU R7, [R1+0xf8c] ;  /* 0x000f8c0001077983 */ /* 0x000ea40000300800 */
[----:B--2---:R-:W-:Y:S01]  /*35470*/  STL.64 [R1+0x59b8], R6 ;  /* 0x0059b80601007387 */ /* 0x004fe20000100a00 */
[----:B------:R0:W-:Y:S03]  /*35480*/  STL.64 [R1+0x59b0], R4 ;  /* 0x0059b00401007387 */ /* 0x0001e60000100a00 */
[----:B0-----:R-:W2:Y:S01]  /*35490*/  LDL.LU R4, [R1+0x1450] ;  /* 0x0014500001047983 */ /* 0x001ea20000300800 */
[----:B------:R-:W2:Y:S02]  /*354a0*/  LDL.LU R5, [R1+0x1454] ;  /* 0x0014540001057983 */ /* 0x000ea40000300800 */
[----:B------:R-:W2:Y:S02]  /*354b0*/  LDL.LU R6, [R1+0x1458] ;  /* 0x0014580001067983 */ /* 0x000ea40000300800 */
[----:B------:R-:W2:Y:S01]  /*354c0*/  LDL.LU R7, [R1+0x145c] ;  /* 0x00145c0001077983 */ /* 0x000ea20000300800 */
[----:B------:R-:W-:Y:S01]  /*354d0*/  HMMA.16816.F32.BF16 R16, R20, R14, R16 ;  /* 0x0000000e1410723c */ /* 0x000fe20000041810 */
[----:B--2---:R-:W-:Y:S01]  /*354e0*/  STL.64 [R1+0x59d0], R6 ;  /* 0x0059d00601007387 */ /* 0x004fe20000100a00 */
[----:B------:R0:W-:Y:S03]  /*354f0*/  STL.64 [R1+0x59c8], R4 ;  /* 0x0059c80401007387 */ /* 0x0001e60000100a00 */
        /* <DEDUP_REMOVED lines=9> */
[----:B------:R-:W2:Y:S02]  /*35590*/  LDL.LU R7, [R1+0x149c] ;  /* 0x00149c0001077983 */ /* 0x000ea40000300800 */
[----:B------:R-:W-:Y:S01]  /*355a0*/  STL.64 [R1+0x1500], R16 ;  /* 0x0015001001007387 */ /* 0x000fe20000100a00 */
[----:B------:R0:W-:Y:S03]  /*355b0*/  STL.64 [R1+0x1508], R18 ;  /* 0x0015081201007387 */ /* 0x0001e60000100a00 */
[----:B0-----:R-:W3:Y:S01]  /*355c0*/  LDL.LU.64 R18, [R1+0x5a10] ;  /* 0x005a100001127983 */ /* 0x001ee20000300a00 */
[----:B------:R-:W-:-:S02]  /*355d0*/  IMAD.MOV.U32 R16, RZ, RZ, R14 ;  /* 0x000000ffff107224 */ /* 0x000fc400078e000e */
[----:B------:R-:W-:Y:S02]  /*355e0*/  IMAD.MOV.U32 R13, RZ, RZ, R15 ;  /* 0x000000ffff0d7224 */ /* 0x000fe400078e000f */
[----:B------:R-:W2:Y:S01]  /*355f0*/  LDL.LU.64 R14, [R1+0x5a08] ;  /* 0x005a0800010e7983 */ /* 0x000ea20000300a00 */
[----:B------:R-:W2:Y:S01]  /*35600*/  LDL.LU R12, [R1+0x5a00] ;  /* 0x005a0000010c7983 */ /* 0x000ea20000300800 */
[----:B---3--:R-:W-:Y:S02]  /*35610*/  HMMA.16816.F32.BF16 R20, R20, R18, R24 ;  /* 0x000000121414723c */ /* 0x008fe40000041818 */
[----:B------:R-:W2:Y:S01]  /*35620*/  LDL.LU.64 R26, [R1+0x59f8] ;  /* 0x0059f800011a7983 */ /* 0x000ea20000300a00 */
[----:B------:R-:W2:Y:S02]  /*35630*/  LDL.LU.64 R24, [R1+0x59f0] ;  /* 0x0059f00001187983 */ /* 0x000ea40000300a00 */
[----:B----4-:R-:W-:Y:S11]  /*35640*/  IMAD.MOV.U32 R17, RZ, RZ, R11 ;  /* 0x000000ffff117224 */ /* 0x010ff600078e000b */
[----:B------:R-:W-:Y:S07]  /*35650*/  @!UPT UIADD3 URZ, URZ, URZ, URZ ;  /* 0x0000003f3f3ff290 */ /* 0x000fee000fffe03f */
[----:B------:R0:W-:Y:S01]  /*35660*/  STL.64 [R1+0x1260], R20 ;  /* 0x0012601401007387 */ /* 0x0001e20000100a00 */
[----:B------:R1:W-:Y:S03]  /*35670*/  STL.64 [R1+0x1268], R22 ;  /* 0x0012681601007387 */ /* 0x0003e60000100a00 */
[----:B0-----:R-:W3:Y:S01]  /*35680*/  LDL.LU R20, [R1+0xf60] ;  /* 0x000f600001147983 */ /* 0x001ee20000300800 */
[----:B------:R-:W3:Y:S02]  /*35690*/  LDL.LU R21, [R1+0xf64] ;  /* 0x000f640001157983 */ /* 0x000ee40000300800 */
[----:B-1----:R-:W3:Y:S02]  /*356a0*/  LDL.LU R22, [R1+0xf68] ;  /* 0x000f680001167983 */ /* 0x002ee40000300800 */
[----:B------:R-:W3:Y:S01]  /*356b0*/  LDL.LU R23, [R1+0xf6c] ;  /* 0x000f6c0001177983 */ /* 0x000ee20000300800 */
[----:B------:R0:W-:Y:S02]  /*356c0*/  STL.64 [R1+0x58c8], R18 ;  /* 0x0058c81201007387 */ /* 0x0001e40000100a00 */
[----:B0-----:R-:W-:Y:S01]  /*356d0*/  IMAD.MOV.U32 R18, RZ, RZ, R10 ;  /* 0x000000ffff127224 */ /* 0x001fe200078e000a */
        /* <DEDUP_REMOVED lines=8> */
[----:B------:R-:W-:Y:S01]  /*35760*/  STL [R1+0x5978], R18 ;  /* 0x0059781201007387 */ /* 0x000fe20000100800 */
[----:B------:R0:W-:Y:S04]  /*35770*/  STL.64 [R1+0x5970], R16 ;  /* 0x0059701001007387 */ /* 0x0001e80000100a00 */
[----:B0-----:R-:W4:Y:S01]  /*35780*/  LDL.LU R16, [R1+0xf50] ;  /* 0x000f500001107983 */ /* 0x001f220000300800 */
[----:B------:R-:W4:Y:S02]  /*35790*/  LDL.LU R17, [R1+0xf54] ;  /* 0x000f540001117983 */ /* 0x000f240000300800 */
[----:B------:R-:W4:Y:S02]  /*357a0*/  LDL.LU R18, [R1+0xf58] ;  /* 0x000f580001127983 */ /* 0x000f240000300800 */
[----:B------:R-:W4:Y:S01]  /*357b0*/  LDL.LU R19, [R1+0xf5c] ;  /* 0x000f5c0001137983 */ /* 0x000f220000300800 */
[C---:B--2---:R-:W-:Y:S01]  /*357c0*/  HMMA.16816.F32.BF16 R8, R24.reuse, R10, R4 ;  /* 0x0000000a1808723c */ /* 0x044fe20000041804 */
[----:B------:R-:W2:Y:S01]  /*357d0*/  LDL.LU.64 R6, [R1+0x59d0] ;  /* 0x0059d00001067983 */ /* 0x000ea20000300a00 */
[----:B------:R-:W2:Y:S11]  /*357e0*/  LDL.LU.64 R4, [R1+0x59c8] ;  /* 0x0059c80001047983 */ /* 0x000eb60000300a00 */
[----:B------:R-:W-:Y:S10]  /*357f0*/  @!UPT UIADD3 URZ, URZ, URZ, URZ ;  /* 0x0000003f3f3ff290 */ /* 0x000ff4000fffe03f */
[----:B------:R-:W-:Y:S01]  /*35800*/  STL.64 [R1+0x1240], R8 ;  /* 0x0012400801007387 */ /* 0x000fe20000100a00 */
        /* <DEDUP_REMOVED lines=17> */
[----:B------:R-:W-:Y:S01]  /*35920*/  STL.64 [R1+0x5908], R14 ;  /* 0x0059080e01007387 */ /* 0x000fe20000100a00 */
[C---:B--2---:R-:W-:Y:S11]  /*35930*/  HMMA.16816.F32.BF16 R4, R24.reuse, R10, R4 ;  /* 0x0000000a1804723c */ /* 0x044ff60000041804 */
[----:B------:R-:W-:Y:S11]  /*35940*/  @!UPT UIADD3 URZ, URZ, URZ, URZ ;  /* 0x0000003f3f3ff290 */ /* 0x000ff6000fffe03f */
[----:B------:R-:W-:Y:S01]  /*35950*/  @!UPT UIADD3 URZ, URZ, URZ, URZ ;  /* 0x0000003f3f3ff290 */ /* 0x000fe2000fffe03f */
[----:B------:R-:W-:Y:S01]  /*35960*/  STL.64 [R1+0x1210], R4 ;  /* 0x0012100401007387 */ /* 0x000fe20000100a00 */
[----:B------:R0:W-:Y:S03]  /*35970*/  STL.64 [R1+0x1218], R6 ;  /* 0x0012180601007387 */ /* 0x0001e60000100a00 */
[----:B0-----:R-:W3:Y:S01]  /*35980*/  LDL.LU.64 R6, [R1+0x5988] ;  /* 0x0059880001067983 */ /* 0x001ee20000300a00 */
[----:B------:R-:W2:Y:S02]  /*35990*/  LDL.LU.64 R4, [R1+0x5980] ;  /* 0x0059800001047983 */ /* 0x000ea40000300a00 */
[----:B------:R-:W-:Y:S01]  /*359a0*/  STL.64 [R1+0x5900], R10 ;  /* 0x0059000a01007387 */ /* 0x000fe20000100a00 */
[C---:B---3--:R-:W-:Y:S01]  /*359b0*/  HMMA.16816.F32.BF16 R20, R24.reuse, R6, R20 ;  /* 0x000000061814723c */ /* 0x048fe20000041814 */
[----:B------:R-:W-:Y:S01]  /*359c0*/  STL [R1+0x585c], R6 ;  /* 0x00585c0601007387 */ /* 0x000fe20000100800 */
[----:B------:R-:W-:Y:S11]  /*359d0*/  STL [R1+0x5858], R7 ;  /* 0x0058580701007387 */ /* 0x000ff60000100800 */
[----:B------:R-:W-:Y:S10]  /*359e0*/  @!UPT UIADD3 URZ, URZ, URZ, URZ ;  /* 0x0000003f3f3ff290 */ /* 0x000ff4000fffe03f */
[----:B------:R-:W-:Y:S01]  /*359f0*/  STL.64 [R1+0x1200], R20 ;  /* 0x0012001401007387 */ /* 0x000fe20000100a00 */
[----:B------:R-:W-:Y:S02]  /*35a00*/  STL.64 [R1+0x1208], R22 ;  /* 0x0012081601007387 */ /* 0x000fe40000100a00 */
[----:B------:R-:W0:Y:S02]  /*35a10*/  LDSM.16.MT88.4 R20, [R29+0x4180] ;  /* 0x004180001d14783b */ /* 0x000e240000004200 */
[----:B0-----:R-:W-:Y:S02]  /*35a20*/  STL [R1+0x5778], R22 ;  /* 0x0057781601007387 */ /* 0x001fe40000100800 */
[----:B------:R-:W-:Y:S02]  /*35a30*/  STL [R1+0x5774], R23 ;  /* 0x0057741701007387 */ /* 0x000fe40000100800 */
[----:B------:R0:W-:Y:S02]  /*35a40*/  STL.64 [R1+0x5870], R20 ;  /* 0x0058701401007387 */ /* 0x0001e40000100a00 */
[----:B0-----:R-:W3:Y:S01]  /*35a50*/  LDL.LU R20, [R1+0xe40] ;  /* 0x000e400001147983 */ /* 0x001ee20000300800 */
[----:B------:R-:W3:Y:S02]  /*35a60*/  LDL.LU R21, [R1+0xe44] ;  /* 0x000e440001157983 */ /* 0x000ee40000300800 */
[----:B------:R-:W2:Y:S02]  /*35a70*/  LDL.LU R22, [R1+0xe48] ;  /* 0x000e480001167983 */ /* 0x000ea40000300800 */
[----:B------:R-:W2:Y:S02]  /*35a80*/  LDL.LU R23, [R1+0xe4c] ;  /* 0x000e4c0001177983 */ /* 0x000ea40000300800 */
[----:B--2---:R0:W-:Y:S01]  /*35a90*/  STL.64 [R1+0x5880], R22 ;  /* 0x0058801601007387 */ /* 0x0041e20000100a00 */
[----:B---3--:R-:W-:Y:S03]  /*35aa0*/  STL.64 [R1+0x5878], R20 ;  /* 0x0058781401007387 */ /* 0x008fe60000100a00 */
[----:B0-----:R-:W2:Y:S04]  /*35ab0*/  LDL.64 R22, [R1+0x18] ;  /* 0x0000180001167983 */ /* 0x001ea80000100a00 */
[----:B--2---:R0:W-:Y:S04]  /*35ac0*/  STL.64 [R1+0x5898], R22 ;  /* 0x0058981601007387 */ /* 0x0041e80000100a00 */
[----:B0-----:R-:W4:Y:S02]  /*35ad0*/  LDL.64 R22, [R1+0x38] ;  /* 0x0000380001167983 */ /* 0x001f240000100a00 */
[----:B----4-:R-:W-:Y:S11]  /*35ae0*/  HMMA.16816.F32.BF16 R16, R24, R22, R16 ;  /* 0x000000161810723c */ /* 0x010ff60000041810 */
[----:B------:R-:W-:Y:S11]  /*35af0*/  @!UPT UIADD3 URZ, URZ, URZ, URZ ;  /* 0x0000003f3f3ff290 */ /* 0x000ff6000fffe03f */
[----:B------:R-:W-:Y:S01]  /*35b00*/  @!UPT UIADD3 URZ, URZ, URZ, URZ ;  /* 0x0000003f3f3ff290 */ /* 0x000fe2000fffe03f */
[----:B------:R-:W-:Y:S01]  /*35b10*/  STL.64 [R1+0x1460], R16 ;  /* 0x0014601001007387 */ /* 0x000fe20000100a00 */
[----:B------:R0:W-:Y:S03]  /*35b20*/  STL.64 [R1+0x1468], R18 ;  /* 0x0014681201007387 */ /* 0x0001e60000100a00 */
[----:B0-----:R-:W2:Y:S01]  /*35b30*/  LDL.LU R18, [R1+0x5978] ;  /* 0x0059780001127983 */ /* 0x001ea20000300800 */
[----:B------:R-:W3:Y:S02]  /*35b40*/  LDL.LU.64 R16, [R1+0x5970] ;  /* 0x0059700001107983 */ /* 0x000ee40000300a00 */
[----:B------:R-:W-:Y:S02]  /*35b50*/  IMAD.MOV.U32 R2, RZ, RZ, R22 ;  /* 0x000000ffff027224 */ /* 0x000fe400078e0016 */
[----:B------:R-:W-:Y:S02]  /*35b60*/  IMAD.MOV.U32 R0, RZ, RZ, R23 ;  /* 0x000000ffff007224 */ /* 0x000fe400078e0017 */
[----:B--2---:R-:W-:-:S02]  /*35b70*/  IMAD.MOV.U32 R22, RZ, RZ, R18 ;  /* 0x000000ffff167224 */ /* 0x004fc400078e0012 */
[----:B---3--:R-:W-:-:S05]  /*35b80*/  IMAD.MOV.U32 R23, RZ, RZ, R17 ;  /* 0x000000ffff177224 */ /* 0x008fca00078e0011 */
[----:B------:R0:W-:Y:S01]  /*35b90*/  STL.64 [R1+0x58c0], R22 ;  /* 0x0058c01601007387 */ /* 0x0001e20000100a00 */
[----:B------:R-:W2:Y:S02]  /*35ba0*/  LDL.LU R20, [R1+0xe70] ;  /* 0x000e700001147983 */ /* 0x000ea40000300800 */
[----:B------:R-:W2:Y:S01]  /*35bb0*/  LDL.LU R21, [R1+0xe74] ;  /* 0x000e740001157983 */ /* 0x000ea20000300800 */
[----:B0-----:R-:W3:Y:S01]  /*35bc0*/  LDL.LU R22, [R1+0xe78] ;  /* 0x000e780001167983 */ /* 0x001ee20000300800 */
[----:B------:R-:W3:Y:S02]  /*35bd0*/  LDL.LU R23, [R1+0xe7c] ;  /* 0x000e7c0001177983 */ /* 0x000ee40000300800 */
[----:B------:R-:W4:Y:S02]  /*35be0*/  LDL.64 R14, [R1+0x118] ;  /* 0x00011800010e7983 */ /* 0x000f240000100a00 */
[----:B------:R-:W-:Y:S02]  /*35bf0*/  IMAD.MOV.U32 R18, RZ, RZ, R16 ;  /* 0x000000ffff127224 */ /* 0x000fe400078e0010 */
[----:B------:R-:W-:Y:S01]  /*35c00*/  IMAD.MOV.U32 R19, RZ, RZ, R13 ;  /* 0x000000ffff137224 */ /* 0x000fe200078e000d */
[----:B----4-:R0:W-:Y:S01]  /*35c10*/  STL.64 [R1+0x5920], R14 ;  /* 0x0059200e01007387 */ /* 0x0101e20000100a00 */
[----:B---3--:R-:W-:Y:S02]  /*35c20*/  STL.64 [R1+0x58d8], R22 ;  /* 0x0058d81601007387 */ /* 0x008fe40000100a00 */
[----:B--2---:R-:W-:Y:S02]  /*35c30*/  STL.64 [R1+0x58d0], R20 ;  /* 0x0058d01401007387 */ /* 0x004fe40000100a00 */
[----:B0-----:R-:W-:-:S02]  /*35c40*/  IMAD.MOV.U32 R14, RZ, RZ, R12 ;  /* 0x000000ffff0e7224 */ /* 0x001fc400078e000c */
[----:B------:R-:W-:-:S05]  /*35c50*/  IMAD.MOV.U32 R15, RZ, RZ, R9 ;  /* 0x000000ffff0f7224 */ /* 0x000fca00078e0009 */
[----:B------:R0:W-:Y:S01]  /*35c60*/  STL.64 [R1+0x5938], R14 ;  /* 0x0059380e01007387 */ /* 0x0001e20000100a00 */
[----:B------:R1:W-:Y:S03]  /*35c70*/  STL.64 [R1+0x58e0], R18 ;  /* 0x0058e01201007387 */ /* 0x0003e60000100a00 */
[----:B0-----:R-:W2:Y:S01]  /*35c80*/  LDL.64 R14, [R1+0x138] ;  /* 0x00013800010e7983 */ /* 0x001ea20000100a00 */
[----:B-1----:R-:W-:Y:S02]  /*35c90*/  IMAD.MOV.U32 R18, RZ, RZ, R8 ;  /* 0x000000ffff127224 */ /* 0x002fe400078e0008 */
[----:B------:R-:W-:Y:S01]  /*35ca0*/  IMAD.MOV.U32 R19, RZ, RZ, R5 ;  /* 0x000000ffff137224 */ /* 0x000fe200078e0005 */
[----:B--2---:R0:W-:Y:S04]  /*35cb0*/  STL.64 [R1+0x5950], R14 ;  /* 0x0059500e01007387 */ /* 0x0041e80000100a00 */
[----:B------:R-:W-:Y:S02]  /*35cc0*/  STL.64 [R1+0x58f8], R18 ;  /* 0x0058f81201007387 */ /* 0x000fe40000100a00 */
[----:B------:R-:W2:Y:S02]  /*35cd0*/  LDL.LU R20, [R1+0xe90] ;  /* 0x000e900001147983 */ /* 0x000ea40000300800 */
[----:B------:R-:W2:Y:S01]  /*35ce0*/  LDL.LU R21, [R1+0xe94] ;  /* 0x000e940001157983 */ /* 0x000ea20000300800 */
[----:B------:R-:W3:Y:S01]  /*35cf0*/  LDL.LU R22, [R1+0xe98] ;  /* 0x000e980001167983 */ /* 0x000ee20000300800 */
[----:B------:R-:W3:Y:S02]  /*35d00*/  LDL.LU R23, [R1+0xe9c] ;  /* 0x000e9c0001177983 */ /* 0x000ee40000300800 */
[----:B0-----:R-:W-:-:S02]  /*35d10*/  IMAD.MOV.U32 R14, RZ, RZ, R4 ;  /* 0x000000ffff0e7224 */ /* 0x001fc400078e0004 */
[----:B------:R-:W-:-:S05]  /*35d20*/  IMAD.MOV.U32 R15, RZ, RZ, R3 ;  /* 0x000000ffff0f7224 */ /* 0x000fca00078e0003 */
[----:B------:R0:W-:Y:S01]  /*35d30*/  STL.64 [R1+0x5968], R14 ;  /* 0x0059680e01007387 */ /* 0x0001e20000100a00 */
[----:B------:R-:W4:Y:S02]  /*35d40*/  LDL.LU R8, [R1+0xeb0] ;  /* 0x000eb00001087983 */ /* 0x000f240000300800 */
[----:B------:R-:W4:Y:S02]  /*35d50*/  LDL.LU R9, [R1+0xeb4] ;  /* 0x000eb40001097983 */ /* 0x000f240000300800 */
[----:B------:R-:W2:Y:S01]  /*35d60*/  LDL.LU R10, [R1+0xeb8] ;  /* 0x000eb800010a7983 */ /* 0x000ea20000300800 */
[----:B------:R-:W2:Y:S01]  /*35d70*/  LDL.LU R11, [R1+0xebc] ;  /* 0x000ebc00010b7983 */ /* 0x000ea20000300800 */
[----:B------:R-:W3:Y:S02]  /*35d80*/  LDL.LU R4, [R1+0xf40] ;  /* 0x000f400001047983 */ /* 0x000ee40000300800 */
[----:B------:R-:W3:Y:S02]  /*35d90*/  LDL.LU R5, [R1+0xf44] ;  /* 0x000f440001057983 */ /* 0x000ee40000300800 */
[----:B------:R-:W3:Y:S01]  /*35da0*/  LDL.LU R6, [R1+0xf48] ;  /* 0x000f480001067983 */ /* 0x000ee20000300800 */
[----:B------:R-:W3:Y:S04]  /*35db0*/  LDL.LU R7, [R1+0xf4c] ;  /* 0x000f4c0001077983 */ /* 0x000ee80000300800 */
[----:B0-----:R-:W3:Y:S04]  /*35dc0*/  LDL.64 R14, [R1+0x158] ;  /* 0x00015800010e7983 */ /* 0x001ee80000100a00 */
[----:B--2---:R-:W-:Y:S01]  /*35dd0*/  STL.64 [R1+0x5918], R10 ;  /* 0x0059180a01007387 */ /* 0x004fe20000100a00 */
[----:B----4-:R0:W-:Y:S03]  /*35de0*/  STL.64 [R1+0x5910], R8 ;  /* 0x0059100801007387 */ /* 0x0101e60000100a00 */
[----:B0-----:R-:W2:Y:S01]  /*35df0*/  LDL.LU R8, [R1+0xed0] ;  /* 0x000ed00001087983 */ /* 0x001ea20000300800 */
[----:B------:R-:W2:Y:S02]  /*35e00*/  LDL.LU R9, [R1+0xed4] ;  /* 0x000ed40001097983 */ /* 0x000ea40000300800 */
[----:B------:R-:W4:Y:S02]  /*35e10*/  LDL.LU R10, [R1+0xed8] ;  /* 0x000ed800010a7983 */ /* 0x000f240000300800 */
[----:B------:R-:W4:Y:S02]  /*35e20*/  LDL.LU R11, [R1+0xedc] ;  /* 0x000edc00010b7983 */ /* 0x000f240000300800 */
[----:B----4-:R-:W-:Y:S01]  /*35e30*/  STL.64 [R1+0x5930], R10 ;  /* 0x0059300a01007387 */ /* 0x010fe20000100a00 */
[----:B--2---:R0:W-:Y:S03]  /*35e40*/  STL.64 [R1+0x5928], R8 ;  /* 0x0059280801007387 */ /* 0x0041e60000100a00 */
[----:B0-----:R-:W2:Y:S01]  /*35e50*/  LDL.LU R8, [R1+0xef0] ;  /* 0x000ef00001087983 */ /* 0x001ea20000300800 */
[----:B------:R-:W2:Y:S02]  /*35e60*/  LDL.LU R9, [R1+0xef4] ;  /* 0x000ef40001097983 */ /* 0x000ea40000300800 */
[----:B------:R-:W4:Y:S02]  /*35e70*/  LDL.LU R10, [R1+0xef8] ;  /* 0x000ef800010a7983 */ /* 0x000f240000300800 */
[----:B------:R-:W4:Y:S01]  /*35e80*/  LDL.LU R11, [R1+0xefc] ;  /* 0x000efc00010b7983 */ /* 0x000f220000300800 */
[----:B---3--:R-:W-:Y:S01]  /*35e90*/  HMMA.16816.F32.BF16 R4, R24, R14, R4 ;  /* 0x0000000e1804723c */ /* 0x008fe20000041804 */
[----:B----4-:R-:W-:Y:S01]  /*35ea0*/  STL.64 [R1+0x5948], R10 ;  /* 0x0059480a01007387 */ /* 0x010fe20000100a00 */
[----:B--2---:R0:W-:Y:S03]  /*35eb0*/  STL.64 [R1+0x5940], R8 ;  /* 0x0059400801007387 */ /* 0x0041e60000100a00 */
[----:B0-----:R-:W2:Y:S01]  /*35ec0*/  LDL.LU R8, [R1+0xf00] ;  /* 0x000f000001087983 */ /* 0x001ea20000300800 */
[----:B------:R-:W2:Y:S02]  /*35ed0*/  LDL.LU R9, [R1+0xf04] ;  /* 0x000f040001097983 */ /* 0x000ea40000300800 */
[----:B------:R-:W3:Y:S02]  /*35ee0*/  LDL.LU R10, [R1+0xf08] ;  /* 0x000f0800010a7983 */ /* 0x000ee40000300800 */
[----:B------:R-:W3:Y:S02]  /*35ef0*/  LDL.LU R11, [R1+0xf0c] ;  /* 0x000f0c00010b7983 */ /* 0x000ee40000300800 */
[----:B------:R-:W-:Y:S01]  /*35f00*/  IMAD.MOV.U32 R3, RZ, RZ, R15 ;  /* 0x000000ffff037224 */ /* 0x000fe200078e000f */
[----:B---3--:R-:W-:Y:S01]  /*35f10*/  STL.64 [R1+0x5960], R10 ;  /* 0x0059600a01007387 */ /* 0x008fe20000100a00 */
[----:B--2---:R0:W-:Y:S03]  /*35f20*/  STL.64 [R1+0x5958], R8 ;  /* 0x0059580801007387 */ /* 0x0041e60000100a00 */
[----:B0-----:R-:W2:Y:S01]  /*35f30*/  LDL.LU R8, [R1+0xf20] ;  /* 0x000f200001087983 */ /* 0x001ea20000300800 */
[----:B------:R-:W2:Y:S02]  /*35f40*/  LDL.LU R9, [R1+0xf24] ;  /* 0x000f240001097983 */ /* 0x000ea40000300800 */
[----:B------:R-:W2:Y:S02]  /*35f50*/  LDL.LU R10, [R1+0xf28] ;  /* 0x000f2800010a7983 */ /* 0x000ea40000300800 */
[----:B------:R-:W2:Y:S01]  /*35f60*/  LDL.LU R11, [R1+0xf2c] ;  /* 0x000f2c00010b7983 */ /* 0x000ea20000300800 */
[----:B------:R-:W3:Y:S01]  /*35f70*/  LDL.64 R18, [R1+0x108] ;  /* 0x0001080001127983 */ /* 0x000ee20000100a00 */
[----:B------:R-:W-:Y:S02]  /*35f80*/  STL.64 [R1+0x58f0], R22 ;  /* 0x0058f01601007387 */ /* 0x000fe40000100a00 */
[----:B------:R0:W-:Y:S02]  /*35f90*/  STL.64 [R1+0x58e8], R20 ;  /* 0x0058e81401007387 */ /* 0x0001e40000100a00 */
[----:B0-----:R-:W4:Y:S01]  /*35fa0*/  LDL.LU R20, [R1+0xea0] ;  /* 0x000ea00001147983 */ /* 0x001f220000300800 */
[----:B------:R-:W4:Y:S02]  /*35fb0*/  LDL.LU R21, [R1+0xea4] ;  /* 0x000ea40001157983 */ /* 0x000f240000300800 */
[----:B------:R-:W4:Y:S02]  /*35fc0*/  LDL.LU R22, [R1+0xea8] ;  /* 0x000ea80001167983 */ /* 0x000f240000300800 */
[----:B------:R-:W4:Y:S01]  /*35fd0*/  LDL.LU R23, [R1+0xeac] ;  /* 0x000eac0001177983 */ /* 0x000f220000300800 */
[----:B------:R0:W-:Y:S01]  /*35fe0*/  STL.64 [R1+0x1450], R4 ;  /* 0x0014500401007387 */ /* 0x0001e20000100a00 */
[----:B------:R-:W-:Y:S02]  /*35ff0*/  STL.64 [R1+0x1458], R6 ;  /* 0x0014580601007387 */ /* 0x000fe40000100a00 */
[----:B0-----:R-:W-:-:S02]  /*36000*/  IMAD.MOV.U32 R4, RZ, RZ, R14 ;  /* 0x000000ffff047224 */ /* 0x001fc400078e000e */
[----:B------:R-:W2:Y:S02]  /*36010*/  LDL.LU.64 R14, [R1+0x5968] ;  /* 0x00596800010e7983 */ /* 0x000ea40000300a00 */
[C---:B--2---:R-:W-:Y:S02]  /*36020*/  HMMA.16816.F32.BF16 R12, R24.reuse, R14, R8 ;  /* 0x0000000e180c723c */ /* 0x044fe40000041808 */
[----:B------:R-:W2:Y:S01]  /*36030*/  LDL.LU.64 R10, [R1+0x5960] ;  /* 0x00596000010a7983 */ /* 0x000ea20000300a00 */
[----:B------:R-:W2:Y:S11]  /*36040*/  LDL.LU.64 R8, [R1+0x5958] ;  /* 0x0059580001087983 */ /* 0x000eb60000300a00 */
[----:B------:R-:W-:Y:S09]  /*36050*/  @!UPT UIADD3 URZ, URZ, URZ, URZ ;  /* 0x0000003f3f3ff290 */ /* 0x000ff2000fffe03f */
[----:B------:R-:W-:Y:S01]  /*36060*/  STL.64 [R1+0x1440], R12 ;  /* 0x0014400c01007387 */ /* 0x000fe20000100a00 */
[----:B------:R0:W-:Y:S03]  /*36070*/  STL.64 [R1+0x1448], R14 ;  /* 0x0014480e01007387 */ /* 0x0001e60000100a00 */
        /* <DEDUP_REMOVED lines=23> */
[----:B0-----:R-:W3:Y:S01]  /*361f0*/  LDL.LU.64 R10, [R1+0x5918] ;  /* 0x00591800010a7983 */ /* 0x001ee20000300a00 */
[----:B------:R-:W3:Y:S02]  /*36200*/  LDL.LU.64 R8, [R1+0x5910] ;  /* 0x0059100001087983 */ /* 0x000ee40000300a00 */
[----:B------:R-:W2:Y:S02]  /*36210*/  LDL.LU.64 R14, [R1+0x5908] ;  /* 0x00590800010e7983 */ /* 0x000ea40000300a00 */
[----:B--2---:R-:W-:Y:S01]  /*36220*/  STL.64 [R1+0x5890], R14 ;  /* 0x0058900e01007387 */ /* 0x004fe20000100a00 */
[----:B------:R0:W-:Y:S03]  /*36230*/  STL [R1+0x5888], R12 ;  /* 0x0058880c01007387 */ /* 0x0001e60000100800 */
[----:B0-----:R-:W2:Y:S01]  /*36240*/  LDL.LU R12, [R1+0xe50] ;  /* 0x000e5000010c7983 */ /* 0x001ea20000300800 */
[----:B------:R-:W2:Y:S02]  /*36250*/  LDL.LU R13, [R1+0xe54] ;  /* 0x000e5400010d7983 */ /* 0x000ea40000300800 */
[----:B------:R-:W2:Y:S02]  /*36260*/  LDL.LU R14, [R1+0xe58] ;  /* 0x000e5800010e7983 */ /* 0x000ea40000300800 */
[----:B------:R-:W2:Y:S01]  /*36270*/  LDL.LU R15, [R1+0xe5c] ;  /* 0x000e5c00010f7983 */ /* 0x000ea20000300800 */
[----:B---3--:R-:W-:Y:S01]  /*36280*/  HMMA.16816.F32.BF16 R8, R24, R18, R8 ;  /* 0x000000121808723c */ /* 0x008fe20000041808 */
[----:B--2---:R-:W-:Y:S01]  /*36290*/  STL.64 [R1+0x58a8], R14 ;  /* 0x0058a80e01007387 */ /* 0x004fe20000100a00 */
[----:B------:R0:W-:Y:S03]  /*362a0*/  STL.64 [R1+0x58a0], R12 ;  /* 0x0058a00c01007387 */ /* 0x0001e60000100a00 */
[----:B0-----:R-:W2:Y:S01]  /*362b0*/  LDL.LU R12, [R1+0xe60] ;  /* 0x000e6000010c7983 */ /* 0x001ea20000300800 */
[----:B------:R-:W2:Y:S02]  /*362c0*/  LDL.LU R13, [R1+0xe64] ;  /* 0x000e6400010d7983 */ /* 0x000ea40000300800 */
[----:B------:R-:W2:Y:S02]  /*362d0*/  LDL.LU R14, [R1+0xe68] ;  /* 0x000e6800010e7983 */ /* 0x000ea40000300800 */
[----:B------:R-:W2:Y:S01]  /*362e0*/  LDL.LU R15, [R1+0xe6c] ;  /* 0x000e6c00010f7983 */ /* 0x000ea20000300800 */
[----:B------:R0:W-:Y:S01]  /*362f0*/  STL.64 [R1+0x5868], R6 ;  /* 0x0058680601007387 */ /* 0x0001e20000100a00 */
[----:B------:R-:W-:Y:S03]  /*36300*/  STL.64 [R1+0x5860], R4 ;  /* 0x0058600401007387 */ /* 0x000fe60000100a00 */
[----:B0-----:R-:W3:Y:S08]  /*36310*/  LDL.64 R6, [R1+0x8] ;  /* 0x0000080001067983 */ /* 0x001ef00000100a00 */
[----:B------:R0:W-:Y:S02]  /*36320*/  STL.64 [R1+0x1400], R8 ;  /* 0x0014000801007387 */ /* 0x0001e40000100a00 */
[----:B------:R1:W-:Y:S02]  /*36330*/  STL.64 [R1+0x1408], R10 ;  /* 0x0014080a01007387 */ /* 0x0003e40000100a00 */
[----:B0-----:R-:W-:Y:S01]  /*36340*/  IMAD.MOV.U32 R9, RZ, RZ, R18 ;  /* 0x000000ffff097224 */ /* 0x001fe200078e0012 */
[----:B-1----:R-:W2:Y:S01]  /*36350*/  LDL.LU.64 R10, [R1+0x5900] ;  /* 0x00590000010a7983 */ /* 0x002ea20000300a00 */
[----:B------:R-:W-:-:S02]  /*36360*/  IMAD.MOV.U32 R8, RZ, RZ, R19 ;  /* 0x000000ffff087224 */ /* 0x000fc400078e0013 */
[----:B------:R-:W4:Y:S02]  /*36370*/  LDL.LU.64 R18, [R1+0x58f8] ;  /* 0x0058f80001127983 */ /* 0x000f240000300a00 */
[C---:B----4-:R-:W-:Y:S01]  /*36380*/  HMMA.16816.F32.BF16 R16, R24.reuse, R18, R20 ;  /* 0x000000121810723c */ /* 0x050fe20000041814 */
[----:B------:R-:W4:Y:S01]  /*36390*/  LDL.LU.64 R22, [R1+0x58f0] ;  /* 0x0058f00001167983 */ /* 0x000f220000300a00 */
[----:B------:R-:W4:Y:S11]  /*363a0*/  LDL.LU.64 R20, [R1+0x58e8] ;  /* 0x0058e80001147983 */ /* 0x000f360000300a00 */
[----:B------:R-:W-:Y:S10]  /*363b0*/  @!UPT UIADD3 URZ, URZ, URZ, URZ ;  /* 0x0000003f3f3ff290 */ /* 0x000ff4000fffe03f */
[----:B------:R-:W-:Y:S01]  /*363c0*/  STL.64 [R1+0x13f0], R16 ;  /* 0x0013f01001007387 */ /* 0x000fe20000100a00 */
[----:B------:R0:W-:Y:S03]  /*363d0*/  STL.64 [R1+0x13f8], R18 ;  /* 0x0013f81201007387 */ /* 0x0001e60000100a00 */
[----:B0-----:R-:W4:Y:S02]  /*363e0*/  LDL.LU.64 R18, [R1+0x58e0] ;  /* 0x0058e00001127983 */ /* 0x001f240000300a00 */
[C---:B----4-:R-:W-:Y:S02]  /*363f0*/  HMMA.16816.F32.BF16 R16, R24.reuse, R18, R20 ;  /* 0x000000121810723c */ /* 0x050fe40000041814 */
[----:B------:R-:W4:Y:S01]  /*36400*/  LDL.LU.64 R22, [R1+0x58d8] ;  /* 0x0058d80001167983 */ /* 0x000f220000300a00 */
[----:B------:R-:W4:Y:S11]  /*36410*/  LDL.LU.64 R20, [R1+0x58d0] ;  /* 0x0058d00001147983 */ /* 0x000f360000300a00 */
[----:B------:R-:W-:Y:S09]  /*36420*/  @!UPT UIADD3 URZ, URZ, URZ, URZ ;  /* 0x0000003f3f3ff290 */ /* 0x000ff2000fffe03f */
[----:B------:R-:W-:Y:S01]  /*36430*/  STL.64 [R1+0x13e0], R16 ;  /* 0x0013e01001007387 */ /* 0x000fe20000100a00 */
[----:B------:R0:W-:Y:S03]  /*36440*/  STL.64 [R1+0x13e8], R18 ;  /* 0x0013e81201007387 */ /* 0x0001e60000100a00 */
[----:B0-----:R-:W4:Y:S02]  /*36450*/  LDL.LU.64 R18, [R1+0x58c8] ;  /* 0x0058c80001127983 */ /* 0x001f240000300a00 */
[----:B----4-:R-:W-:Y:S02]  /*36460*/  HMMA.16816.F32.BF16 R24, R24, R18, R20 ;  /* 0x000000121818723c */ /* 0x010fe40000041814 */
[----:B------:R-:W2:Y:S01]  /*36470*/  LDL.LU.64 R22, [R1+0x58c0] ;  /* 0x0058c00001167983 */ /* 0x000ea20000300a00 */
[----:B------:R-:W2:Y:S02]  /*36480*/  LDL.LU.64 R18, [R1+0x58b8] ;  /* 0x0058b80001127983 */ /* 0x000ea40000300a00 */
[----:B------:R-:W2:Y:S11]  /*36490*/  LDL.LU.64 R16, [R1+0x58b0] ;  /* 0x0058b00001107983 */ /* 0x000eb60000300a00 */
[----:B------:R-:W-:Y:S07]  /*364a0*/  @!UPT UIADD3 URZ, URZ, URZ, URZ ;  /* 0x0000003f3f3ff290 */ /* 0x000fee000fffe03f */
[----:B------:R0:W-:Y:S01]  /*364b0*/  STL.64 [R1+0x11f0], R24 ;  /* 0x0011f01801007387 */ /* 0x0001e20000100a00 */
[----:B------:R1:W-:Y:S03]  /*364c0*/  STL.64 [R1+0x11f8], R26 ;  /* 0x0011f81a01007387 */ /* 0x0003e60000100a00 */
[----:B0-----:R-:W4:Y:S01]  /*364d0*/  LDL.LU R24, [R1+0xe20] ;  /* 0x000e200001187983 */ /* 0x001f220000300800 */
[----:B------:R-:W4:Y:S02]  /*364e0*/  LDL.LU R25, [R1+0xe24] ;  /* 0x000e240001197983 */ /* 0x000f240000300800 */
[----:B-1----:R-:W4:Y:S02]  /*364f0*/  LDL.LU R26, [R1+0xe28] ;  /* 0x000e2800011a7983 */ /* 0x002f240000300800 */
        /* <DEDUP_REMOVED lines=9> */
[----:B------:R-:W-:Y:S11]  /*36590*/  IMAD.MOV.U32 R28, RZ, RZ, R22 ;  /* 0x000000ffff1c7224 */ /* 0x000ff600078e0016 */
[----:B------:R-:W-:Y:S11]  /*365a0*/  @!UPT UIADD3 URZ, URZ, URZ, URZ ;  /* 0x0000003f3f3ff290 */ /* 0x000ff6000fffe03f */
[----:B------:R0:W-:Y:S01]  /*365b0*/  STL.64 [R1+0x11d0], R12 ;  /* 0x0011d00c01007387 */ /* 0x0001e20000100a00 */
[----:B------:R1:W-:Y:S02]  /*365c0*/  STL.64 [R1+0x11d8], R14 ;  /* 0x0011d80e01007387 */ /* 0x0003e40000100a00 */
[----:B0-----:R-:W-:Y:S01]  /*365d0*/  IMAD.MOV.U32 R13, RZ, RZ, R23 ;  /* 0x000000ffff0d7224 */ /* 0x001fe200078e0017 */
[----:B-1----:R-:W2:Y:S01]  /*365e0*/  LDL.LU.64 R14, [R1+0x5890] ;  /* 0x00589000010e7983 */ /* 0x002ea20000300a00 */
[----:B------:R-:W2:Y:S02]  /*365f0*/  LDL.LU R12, [R1+0x5888] ;  /* 0x00588800010c7983 */ /* 0x000ea40000300800 */
[----:B------:R-:W3:Y:S02]  /*36600*/  LDL.LU.64 R22, [R1+0x5880] ;  /* 0x0058800001167983 */ /* 0x000ee40000300a00 */
[----:B------:R-:W3:Y:S02]  /*36610*/  LDL.LU.64 R20, [R1+0x5878] ;  /* 0x0058780001147983 */ /* 0x000ee40000300a00 */
[C---:B---3--:R-:W-:Y:S11]  /*36620*/  HMMA.16816.F32.BF16 R20, R16.reuse, R6, R20 ;  /* 0x000000061014723c */ /* 0x048ff60000041814 */
        /* <DEDUP_REMOVED lines=8> */
[----:B------:R-:W2:Y:S02]  /*366b0*/  LDL.LU.64 R4, [R1+0x5860] ;  /* 0x0058600001047983 */ /* 0x000ea40000300a00 */
[----:B------:R-:W-:Y:S01]  /*366c0*/  STL.64 [R1+0x5788], R22 ;  /* 0x0057881601007387 */ /* 0x000fe20000100a00 */
[----:B---3--:R0:W-:Y:S04]  /*366d0*/  STL.64 [R1+0x5780], R20 ;  /* 0x0057801401007387 */ /* 0x0081e80000100a00 */
[----:B0-----:R-:W3:Y:S01]  /*366e0*/  LDL.LU R20, [R1+0xe30] ;  /* 0x000e300001147983 */ /* 0x001ee20000300800 */
[----:B------:R-:W3:Y:S02]  /*366f0*/  LDL.LU R21, [R1+0xe34] ;  /* 0x000e340001157983 */ /* 0x000ee40000300800 */
[----:B------:R-:W3:Y:S02]  /*36700*/  LDL.LU R22, [R1+0xe38] ;  /* 0x000e380001167983 */ /* 0x000ee40000300800 */
[----:B------:R-:W3:Y:S01]  /*36710*/  LDL.LU R23, [R1+0xe3c] ;  /* 0x000e3c0001177983 */ /* 0x000ee20000300800 */
[----:B--2---:R-:W-:Y:S01]  /*36720*/  STL.64 [R1+0x5740], R14 ;  /* 0x0057400e01007387 */ /* 0x004fe20000100a00 */
[----:B------:R-:W-:Y:S01]  /*36730*/  STL [R1+0x57f0], R13 ;  /* 0x0057f00d01007387 */ /* 0x000fe20000100800 */
[C---:B---3--:R-:W-:Y:S11]  /*36740*/  HMMA.16816.F32.BF16 R20, R16.reuse, R14, R20 ;  /* 0x0000000e1014723c */ /* 0x048ff60000041814 */
[----:B------:R-:W-:Y:S11]  /*36750*/  @!UPT UIADD3 URZ, URZ, URZ, URZ ;  /* 0x0000003f3f3ff290 */ /* 0x000ff6000fffe03f */
[----:B------:R-:W-:Y:S01]  /*36760*/  @!UPT UIADD3 URZ, URZ, URZ, URZ ;  /* 0x0000003f3f3ff290 */ /* 0x000fe2000fffe03f */
[----:B------:R-:W-:Y:S01]  /*36770*/  STL.64 [R1+0x11b0], R20 ;  /* 0x0011b01401007387 */ /* 0x000fe20000100a00 */
[----:B------:R0:W-:Y:S03]  /*36780*/  STL.64 [R1+0x11b8], R22 ;  /* 0x0011b81601007387 */ /* 0x0001e60000100a00 */
[----:B0-----:R-:W2:Y:S01]  /*36790*/  LDL.64 R22, [R1+0xe8] ;  /* 0x0000e80001167983 */ /* 0x001ea20000100a00 */
[----:B----4-:R-:W-:Y:S03]  /*367a0*/  HMMA.16816.F32.BF16 R24, R16, R10, R24 ;  /* 0x0000000a1018723c */ /* 0x010fe60000041818 */
[----:B--2---:R0:W-:Y:S11]  /*367b0*/  STL.64 [R1+0x57a0], R22 ;  /* 0x0057a01601007387 */ /* 0x0041f60000100a00 */
[----:B------:R-:W-:Y:S09]  /*367c0*/  @!UPT UIADD3 URZ, URZ, URZ, URZ ;  /* 0x0000003f3f3ff290 */ /* 0x000ff2000fffe03f */
[----:B------:R-:W-:Y:S02]  /*367d0*/  STL.64 [R1+0x11a0], R24 ;  /* 0x0011a01801007387 */ /* 0x000fe40000100a00 */
[----:B------:R-:W-:Y:S01]  /*367e0*/  STL.64 [R1+0x11a8], R26 ;  /* 0x0011a81a01007387 */ /* 0x000fe20000100a00 */
[----:B0-----:R-:W2:Y:S04]  /*367f0*/  LDL.64 R22, [R1+0xf8] ;  /* 0x0000f80001167983 */ /* 0x001ea80000100a00 */
[----:B--2---:R0:W-:Y:S02]  /*36800*/  STL.64 [R1+0x57b8], R22 ;  /* 0x0057b81601007387 */ /* 0x0041e40000100a00 */
[----:B0-----:R-:W-:Y:S02]  /*36810*/  IMAD.MOV.U32 R22, RZ, RZ, R9 ;  /* 0x000000ffff167224 */ /* 0x001fe400078e0009 */
[----:B------:R-:W-:-:S05]  /*36820*/  IMAD.MOV.U32 R23, RZ, RZ, R8 ;  /* 0x000000ffff177224 */ /* 0x000fca00078e0008 */
[----:B------:R0:W-:Y:S01]  /*36830*/  STL.64 [R1+0x57d0], R22 ;  /* 0x0057d01601007387 */ /* 0x0001e20000100a00 */
[----:B------:R1:W-:Y:S02]  /*36840*/  STL.64 [R1+0x5738], R10 ;  /* 0x0057380a01007387 */ /* 0x0003e40000100a00 */
[----:B------:R-:W2:Y:S02]  /*36850*/  LDL.LU R8, [R1+0xd70] ;  /* 0x000d700001087983 */ /* 0x000ea40000300800 */
[----:B------:R-:W2:Y:S02]  /*36860*/  LDL.LU R9, [R1+0xd74] ;  /* 0x000d740001097983 */ /* 0x000ea40000300800 */
[----:B0-----:R-:W-:Y:S01]  /*36870*/  IMAD.MOV.U32 R22, RZ, RZ, R6 ;  /* 0x000000ffff167224 */ /* 0x001fe200078e0006 */
[----:B-1----:R-:W3:Y:S01]  /*36880*/  LDL.LU R10, [R1+0xd78] ;  /* 0x000d7800010a7983 */ /* 0x002ee20000300800 */
[----:B------:R-:W3:Y:S02]  /*36890*/  LDL.LU R11, [R1+0xd7c] ;  /* 0x000d7c00010b7983 */ /* 0x000ee40000300800 */
[----:B------:R-:W4:Y:S02]  /*368a0*/  LDL.LU R6, [R1+0x585c] ;  /* 0x00585c0001067983 */ /* 0x000f240000300800 */
[----:B------:R-:W-:-:S02]  /*368b0*/  IMAD.MOV.U32 R23, RZ, RZ, R12 ;  /* 0x000000ffff177224 */ /* 0x000fc400078e000c */
[----:B------:R-:W2:Y:S01]  /*368c0*/  LDL.LU R12, [R1+0xdc0] ;  /* 0x000dc000010c7983 */ /* 0x000ea20000300800 */
[----:B------:R-:W2:Y:S02]  /*368d0*/  LDL.LU R13, [R1+0xdc4] ;  /* 0x000dc400010d7983 */ /* 0x000ea40000300800 */
[----:B------:R-:W2:Y:S02]  /*368e0*/  LDL.LU R14, [R1+0xdc8] ;  /* 0x000dc800010e7983 */ /* 0x000ea40000300800 */
[----:B------:R-:W2:Y:S02]  /*368f0*/  LDL.LU R15, [R1+0xdcc] ;  /* 0x000dcc00010f7983 */ /* 0x000ea40000300800 */
[----:B--2---:R0:W-:Y:S01]  /*36900*/  STL.64 [R1+0x5800], R14 ;  /* 0x0058000e01007387 */ /* 0x0041e20000100a00 */
[----:B------:R-:W-:Y:S02]  /*36910*/  STL.64 [R1+0x57f8], R12 ;  /* 0x0057f80c01007387 */ /* 0x000fe40000100a00 */
[----:B0-----:R-:W-:-:S02]  /*36920*/  IMAD.MOV.U32 R14, RZ, RZ, R7 ;  /* 0x000000ffff0e7224 */ /* 0x001fc400078e0007 */
[----:B------:R-:W-:Y:S01]  /*36930*/  IMAD.MOV.U32 R15, RZ, RZ, R5 ;  /* 0x000000ffff0f7224 */ /* 0x000fe200078e0005 */
[----:B------:R-:W4:Y:S04]  /*36940*/  LDL.LU R7, [R1+0x5858] ;  /* 0x0058580001077983 */ /* 0x000f280000300800 */
[----:B------:R-:W-:Y:S01]  /*36950*/  STL.64 [R1+0x5810], R14 ;  /* 0x0058100e01007387 */ /* 0x000fe20000100a00 */
[----:B------:R0:W-:Y:S03]  /*36960*/  STL.64 [R1+0x57e8], R22 ;  /* 0x0057e81601007387 */ /* 0x0001e60000100a00 */
[----:B0-----:R-:W2:Y:S04]  /*36970*/  LDL.64 R22, [R1+0x128] ;  /* 0x0001280001167983 */ /* 0x001ea80000100a00 */
[----:B--2---:R0:W-:Y:S01]  /*36980*/  STL.64 [R1+0x5808], R22 ;  /* 0x0058081601007387 */ /* 0x0041e20000100a00 */
[----:B------:R-:W2:Y:S02]  /*36990*/  LDL.LU R20, [R1+0xdd0] ;  /* 0x000dd00001147983 */ /* 0x000ea40000300800 */
[----:B------:R-:W2:Y:S01]  /*369a0*/  LDL.LU R21, [R1+0xdd4] ;  /* 0x000dd40001157983 */ /* 0x000ea20000300800 */
[----:B0-----:R-:W2:Y:S01]  /*369b0*/  LDL.LU R22, [R1+0xdd8] ;  /* 0x000dd80001167983 */ /* 0x001ea20000300800 */
[----:B------:R-:W2:Y:S03]  /*369c0*/  LDL.LU R23, [R1+0xddc] ;  /* 0x000ddc0001177983 */ /* 0x000ea60000300800 */
[----:B--2---:R-:W-:Y:S01]  /*369d0*/  STL.64 [R1+0x5820], R22 ;  /* 0x0058201601007387 */ /* 0x004fe20000100a00 */
[----:B------:R0:W-:Y:S03]  /*369e0*/  STL.64 [R1+0x5818], R20 ;  /* 0x0058181401007387 */ /* 0x0001e60000100a00 */
[----:B0-----:R-:W2:Y:S01]  /*369f0*/  LDL.LU R20, [R1+0xde0] ;  /* 0x000de00001147983 */ /* 0x001ea20000300800 */
[----:B------:R-:W2:Y:S02]  /*36a00*/  LDL.LU R21, [R1+0xde4] ;  /* 0x000de40001157983 */ /* 0x000ea40000300800 */
[----:B------:R-:W2:Y:S02]  /*36a10*/  LDL.LU R22, [R1+0xde8] ;  /* 0x000de80001167983 */ /* 0x000ea40000300800 */
[----:B------:R-:W2:Y:S02]  /*36a20*/  LDL.LU R23, [R1+0xdec] ;  /* 0x000dec0001177983 */ /* 0x000ea40000300800 */
[----:B--2---:R0:W-:Y:S01]  /*36a30*/  STL.64 [R1+0x5830], R22 ;  /* 0x0058301601007387 */ /* 0x0041e20000100a00 */
[----:B------:R-:W-:Y:S02]  /*36a40*/  STL.64 [R1+0x5828], R20 ;  /* 0x0058281401007387 */ /* 0x000fe40000100a00 */
[----:B0-----:R-:W-:-:S02]  /*36a50*/  IMAD.MOV.U32 R22, RZ, RZ, R4 ;  /* 0x000000ffff167224 */ /* 0x001fc400078e0004 */
[----:B------:R-:W-:-:S05]  /*36a60*/  IMAD.MOV.U32 R23, RZ, RZ, R3 ;  /* 0x000000ffff177224 */ /* 0x000fca00078e0003 */
[----:B------:R-:W-:Y:S01]  /*36a70*/  STL.64 [R1+0x5840], R22 ;  /* 0x0058401601007387 */ /* 0x000fe20000100a00 */
[----:B------:R-:W2:Y:S03]  /*36a80*/  LDL.64 R14, [R1+0x148] ;  /* 0x00014800010e7983 */ /* 0x000ea60000100a00 */
[----:B--2---:R0:W-:Y:S01]  /*36a90*/  STL.64 [R1+0x5838], R14 ;  /* 0x0058380e01007387 */ /* 0x0041e20000100a00 */
[----:B------:R-:W2:Y:S02]  /*36aa0*/  LDL.LU R12, [R1+0xdf0] ;  /* 0x000df000010c7983 */ /* 0x000ea40000300800 */
[----:B------:R-:W2:Y:S01]  /*36ab0*/  LDL.LU R13, [R1+0xdf4] ;  /* 0x000df400010d7983 */ /* 0x000ea20000300800 */
[----:B0-----:R-:W2:Y:S01]  /*36ac0*/  LDL.LU R14, [R1+0xdf8] ;  /* 0x000df800010e7983 */ /* 0x001ea20000300800 */
[----:B------:R-:W2:Y:S02]  /*36ad0*/  LDL.LU R15, [R1+0xdfc] ;  /* 0x000dfc00010f7983 */ /* 0x000ea40000300800 */
[----:B------:R-:W4:Y:S02]  /*36ae0*/  LDL.LU R24, [R1+0xe10] ;  /* 0x000e100001187983 */ /* 0x000f240000300800 */
[----:B------:R-:W4:Y:S01]  /*36af0*/  LDL.LU R25, [R1+0xe14] ;  /* 0x000e140001197983 */ /* 0x000f220000300800 */
[----:B------:R-:W4:Y:S01]  /*36b00*/  LDL.LU R26, [R1+0xe18] ;  /* 0x000e1800011a7983 */ /* 0x000f220000300800 */
[----:B------:R-:W4:Y:S03]  /*36b10*/  LDL.LU R27, [R1+0xe1c] ;  /* 0x000e1c00011b7983 */ /* 0x000f260000300800 */
[----:B--2---:R-:W-:Y:S01]  /*36b20*/  STL.64 [R1+0x5850], R14 ;  /* 0x0058500e01007387 */ /* 0x004fe20000100a00 */
[----:B------:R0:W-:Y:S03]  /*36b30*/  STL.64 [R1+0x5848], R12 ;  /* 0x0058480c01007387 */ /* 0x0001e60000100a00 */
[----:B0-----:R-:W2:Y:S01]  /*36b40*/  LDL.LU R12, [R1+0xe00] ;  /* 0x000e0000010c7983 */ /* 0x001ea20000300800 */
[----:B------:R-:W2:Y:S02]  /*36b50*/  LDL.LU R13, [R1+0xe04] ;  /* 0x000e0400010d7983 */ /* 0x000ea40000300800 */
[----:B------:R-:W2:Y:S02]  /*36b60*/  LDL.LU R14, [R1+0xe08] ;  /* 0x000e0800010e7983 */ /* 0x000ea40000300800 */
[----:B------:R-:W2:Y:S01]  /*36b70*/  LDL.LU R15, [R1+0xe0c] ;  /* 0x000e0c00010f7983 */ /* 0x000ea20000300800 */
[----:B---3--:R-:W-:Y:S01]  /*36b80*/  STL.64 [R1+0x5798], R10 ;  /* 0x0057980a01007387 */ /* 0x008fe20000100a00 */
[----:B------:R0:W-:Y:S03]  /*36b90*/  STL.64 [R1+0x5790], R8 ;  /* 0x0057900801007387 */ /* 0x0001e60000100a00 */
[----:B0-----:R-:W3:Y:S01]  /*36ba0*/  LDL.LU R8, [R1+0xd80] ;  /* 0x000d800001087983 */ /* 0x001ee20000300800 */
[----:B------:R-:W3:Y:S02]  /*36bb0*/  LDL.LU R9, [R1+0xd84] ;  /* 0x000d840001097983 */ /* 0x000ee40000300800 */
[----:B------:R-:W2:Y:S02]  /*36bc0*/  LDL.LU R10, [R1+0xd88] ;  /* 0x000d8800010a7983 */ /* 0x000ea40000300800 */
[----:B------:R-:W2:Y:S02]  /*36bd0*/  LDL.LU R11, [R1+0xd8c] ;  /* 0x000d8c00010b7983 */ /* 0x000ea40000300800 */
[----:B--2---:R-:W-:Y:S01]  /*36be0*/  STL.64 [R1+0x57b0], R10 ;  /* 0x0057b00a01007387 */ /* 0x004fe20000100a00 */
[----:B---3--:R0:W-:Y:S03]  /*36bf0*/  STL.64 [R1+0x57a8], R8 ;  /* 0x0057a80801007387 */ /* 0x0081e60000100a00 */
[----:B0-----:R-:W2:Y:S01]  /*36c00*/  LDL.LU R8, [R1+0xd90] ;  /* 0x000d900001087983 */ /* 0x001ea20000300800 */
[----:B------:R-:W2:Y:S02]  /*36c10*/  LDL.LU R9, [R1+0xd94] ;  /* 0x000d940001097983 */ /* 0x000ea40000300800 */
[----:B------:R-:W3:Y:S02]  /*36c20*/  LDL.LU R10, [R1+0xd98] ;  /* 0x000d9800010a7983 */ /* 0x000ee40000300800 */
[----:B------:R-:W3:Y:S01]  /*36c30*/  LDL.LU R11, [R1+0xd9c] ;  /* 0x000d9c00010b7983 */ /* 0x000ee20000300800 */
[----:B----4-:R-:W-:Y:S01]  /*36c40*/  HMMA.16816.F32.BF16 R24, R16, R6, R24 ;  /* 0x000000061018723c */ /* 0x010fe20000041818 */
[----:B---3--:R-:W-:Y:S01]  /*36c50*/  STL.64 [R1+0x57c8], R10 ;  /* 0x0057c80a01007387 */ /* 0x008fe20000100a00 */
[----:B--2---:R0:W-:Y:S03]  /*36c60*/  STL.64 [R1+0x57c0], R8 ;  /* 0x0057c00801007387 */ /* 0x0041e60000100a00 */
[----:B0-----:R-:W2:Y:S01]  /*36c70*/  LDL.LU R8, [R1+0xda0] ;  /* 0x000da00001087983 */ /* 0x001ea20000300800 */
[----:B------:R-:W2:Y:S02]  /*36c80*/  LDL.LU R9, [R1+0xda4] ;  /* 0x000da40001097983 */ /* 0x000ea40000300800 */
[----:B------:R-:W3:Y:S02]  /*36c90*/  LDL.LU R10, [R1+0xda8] ;  /* 0x000da800010a7983 */ /* 0x000ee40000300800 */
[----:B------:R-:W3:Y:S02]  /*36ca0*/  LDL.LU R11, [R1+0xdac] ;  /* 0x000dac00010b7983 */ /* 0x000ee40000300800 */
[----:B------:R-:W-:-:S02]  /*36cb0*/  IMAD.MOV.U32 R22, RZ, RZ, R2 ;  /* 0x000000ffff167224 */ /* 0x000fc400078e0002 */
[----:B------:R-:W-:-:S07]  /*36cc0*/  IMAD.MOV.U32 R23, RZ, RZ, R0 ;  /* 0x000000ffff177224 */ /* 0x000fce00078e0000 */
[C---:B------:R-:W-:Y:S01]  /*36cd0*/  HMMA.16816.F32.BF16 R20, R16.reuse, R22, R12 ;  /* 0x000000161014723c */ /* 0x040fe2000004180c */
[----:B---3--:R-:W-:Y:S01]  /*36ce0*/  STL.64 [R1+0x57e0], R10 ;  /* 0x0057e00a01007387 */ /* 0x008fe20000100a00 */
[----:B--2---:R0:W-:Y:S03]  /*36cf0*/  STL.64 [R1+0x57d8], R8 ;  /* 0x0057d80801007387 */ /* 0x0041e60000100a00 */
[----:B0-----:R-:W2:Y:S01]  /*36d00*/  LDL.LU R8, [R1+0xdb0] ;  /* 0x000db00001087983 */ /* 0x001ea20000300800 */
[----:B------:R-:W2:Y:S02]  /*36d10*/  LDL.LU R9, [R1+0xdb4] ;  /* 0x000db40001097983 */ /* 0x000ea40000300800 */
[----:B------:R-:W2:Y:S02]  /*36d20*/  LDL.LU R10, [R1+0xdb8] ;  /* 0x000db800010a7983 */ /* 0x000ea40000300800 */
[----:B------:R-:W2:Y:S01]  /*36d30*/  LDL.LU R11, [R1+0xdbc] ;  /* 0x000dbc00010b7983 */ /* 0x000ea20000300800 */
[----:B------:R-:W-:Y:S01]  /*36d40*/  STL.64 [R1+0x1190], R24 ;  /* 0x0011901801007387 */ /* 0x000fe20000100a00 */
[----:B------:R-:W-:Y:S02]  /*36d50*/  STL.64 [R1+0x1198], R26 ;  /* 0x0011981a01007387 */ /* 0x000fe40000100a00 */
[----:B------:R-:W0:Y:S02]  /*36d60*/  LDSM.16.MT88.4 R24, [R29+0x4200] ;  /* 0x004200001d18783b */ /* 0x000e240000004200 */
[----:B0-----:R0:W-:Y:S02]  /*36d70*/  STL.64 [R1+0x5680], R26 ;  /* 0x0056801a01007387 */ /* 0x0011e40000100a00 */
[----:B------:R-:W-:Y:S02]  /*36d80*/  STL.64 [R1+0x5678], R24 ;  /* 0x0056781801007387 */ /* 0x000fe40000100a00 */
[----:B0-----:R-:W3:Y:S01]  /*36d90*/  LDL.64 R26, [R1+0xd8] ;  /* 0x0000d800011a7983 */ /* 0x001ee20000100a00 */
[----:B------:R-:W4:Y:S02]  /*36da0*/  LDL.LU.64 R14, [R1+0x5850] ;  /* 0x00585000010e7983 */ /* 0x000f240000300a00 */
[----:B------:R-:W4:Y:S02]  /*36db0*/  LDL.LU.64 R12, [R1+0x5848] ;  /* 0x00584800010c7983 */ /* 0x000f240000300a00 */
[----:B------:R-:W-:Y:S01]  /*36dc0*/  STL.64 [R1+0x13d0], R20 ;  /* 0x0013d01401007387 */ /* 0x000fe20000100a00 */
[----:B------:R0:W-:Y:S04]  /*36dd0*/  STL.64 [R1+0x13d8], R22 ;  /* 0x0013d81601007387 */ /* 0x0001e80000100a00 */
[----:B0-----:R-:W4:Y:S02]  /*36de0*/  LDL.LU.64 R22, [R1+0x5840] ;  /* 0x0058400001167983 */ /* 0x001f240000300a00 */
[C---:B----4-:R-:W-:Y:S02]  /*36df0*/  HMMA.16816.F32.BF16 R20, R16.reuse, R22, R12 ;  /* 0x000000161014723c */ /* 0x050fe4000004180c */
[----:B------:R-:W4:Y:S11]  /*36e00*/  LDL.LU.64 R14, [R1+0x5838] ;  /* 0x00583800010e7983 */ /* 0x000f360000300a00 */
[----:B------:R-:W-:Y:S10]  /*36e10*/  @!UPT UIADD3 URZ, URZ, URZ, URZ ;  /* 0x0000003f3f3ff290 */ /* 0x000ff4000fffe03f */
[----:B------:R-:W-:Y:S01]  /*36e20*/  STL.64 [R1+0x13c0], R20 ;  /* 0x0013c01401007387 */ /* 0x000fe20000100a00 */
[----:B------:R0:W-:Y:S03]  /*36e30*/  STL.64 [R1+0x13c8], R22 ;  /* 0x0013c81601007387 */ /* 0x0001e60000100a00 */
[----:B0-----:R-:W2:Y:S01]  /*36e40*/  LDL.LU.64 R22, [R1+0x5830] ;  /* 0x0058300001167983 */ /* 0x001ea20000300a00 */
[----:B------:R-:W2:Y:S02]  /*36e50*/  LDL.LU.64 R20, [R1+0x5828] ;  /* 0x0058280001147983 */ /* 0x000ea40000300a00 */
        /* <DEDUP_REMOVED lines=13> */
[----:B------:R-:W-:Y:S01]  /*36f30*/  STL.64 [R1+0x13a0], R12 ;  /* 0x0013a00c01007387 */ /* 0x000fe20000100a00 */
[----:B------:R0:W-:Y:S03]  /*36f40*/  STL.64 [R1+0x13a8], R14 ;  /* 0x0013a80e01007387 */ /* 0x0001e60000100a00 */
[----:B0-----:R-:W4:Y:S01]  /*36f50*/  LDL.LU.64 R14, [R1+0x5800] ;  /* 0x00580000010e7983 */ /* 0x001f220000300a00 */
[----:B------:R-:W4:Y:S02]  /*36f60*/  LDL.LU.64 R12, [R1+0x57f8] ;  /* 0x0057f800010c7983 */ /* 0x000f240000300a00 */
[----:B--2---:R-:W-:Y:S01]  /*36f70*/  IMAD.MOV.U32 R5, RZ, RZ, R23 ;  /* 0x000000ffff057224 */ /* 0x004fe200078e0017 */
[C---:B----4-:R-:W-:Y:S11]  /*36f80*/  HMMA.16816.F32.BF16 R12, R16.reuse, R22, R12 ;  /* 0x00000016100c723c */ /* 0x050ff6000004180c */
[----:B------:R-:W-:Y:S11]  /*36f90*/  @!UPT UIADD3 URZ, URZ, URZ, URZ ;  /* 0x0000003f3f3ff290 */ /* 0x000ff6000fffe03f */
[----:B------:R-:W-:Y:S01]  /*36fa0*/  @!UPT UIADD3 URZ, URZ, URZ, URZ ;  /* 0x0000003f3f3ff290 */ /* 0x000fe2000fffe03f */
[----:B------:R0:W-:Y:S01]  /*36fb0*/  STL.64 [R1+0x1390], R12 ;  /* 0x0013900c01007387 */ /* 0x0001e20000100a00 */
[----:B------:R-:W-:Y:S03]  /*36fc0*/  STL.64 [R1+0x1398], R14 ;  /* 0x0013980e01007387 */ /* 0x000fe60000100a00 */
[----:B0-----:R-:W2:Y:S01]  /*36fd0*/  LDL.LU R13, [R1+0x57f0] ;  /* 0x0057f000010d7983 */ /* 0x001ea20000300800 */
[----:B------:R-:W-:Y:S02]  /*36fe0*/  IMAD.MOV.U32 R12, RZ, RZ, R22 ;  /* 0x000000ffff0c7224 */ /* 0x000fe400078e0016 */
        /* <DEDUP_REMOVED lines=15> */
[C---:B----4-:R-:W-:Y:S01]  /*370e0*/  HMMA.16816.F32.BF16 R8, R16.reuse, R22, R8 ;  /* 0x000000161008723c */ /* 0x050fe20000041808 */
[----:B------:R-:W-:Y:S02]  /*370f0*/  IMAD.MOV.U32 R4, RZ, RZ, R22 ;  /* 0x000000ffff047224 */ /* 0x000fe400078e0016 */
[----:B------:R-:W-:Y:S11]  /*37100*/  IMAD.MOV.U32 R3, RZ, RZ, R23 ;  /* 0x000000ffff037224 */ /* 0x000ff600078e0017 */
[----:B------:R-:W-:Y:S09]  /*37110*/  @!UPT UIADD3 URZ, URZ, URZ, URZ ;  /* 0x0000003f3f3ff290 */ /* 0x000ff2000fffe03f */
[----:B------:R-:W-:Y:S01]  /*37120*/  STL.64 [R1+0x1360], R8 ;  /* 0x0013600801007387 */ /* 0x000fe20000100a00 */
[----:B------:R0:W-:Y:S03]  /*37130*/  STL.64 [R1+0x1368], R10 ;  /* 0x0013680a01007387 */ /* 0x0001e60000100a00 */
[----:B0-----:R-:W4:Y:S01]  /*37140*/  LDL.LU.64 R10, [R1+0x57b0] ;  /* 0x0057b000010a7983 */ /* 0x001f220000300a00 */
[----:B------:R-:W4:Y:S02]  /*37150*/  LDL.LU.64 R8, [R1+0x57a8] ;  /* 0x0057a80001087983 */ /* 0x000f240000300a00 */
[----:B------:R-:W4:Y:S02]  /*37160*/  LDL.LU.64 R22, [R1+0x57a0] ;  /* 0x0057a00001167983 */ /* 0x000f240000300a00 */
[----:B------:R-:W-:Y:S01]  /*37170*/  STL.64 [R1+0x5730], R6 ;  /* 0x0057300601007387 */ /* 0x000fe20000100a00 */
[----:B------:R0:W-:Y:S01]  /*37180*/  STL [R1+0x5728], R4 ;  /* 0x0057280401007387 */ /* 0x0001e20000100800 */
[----:B------:R1:W-:Y:S03]  /*37190*/  STL [R1+0x5770], R5 ;  /* 0x0057700501007387 */ /* 0x0003e60000100800 */
[----:B0-----:R-:W2:Y:S01]  /*371a0*/  LDL.LU R4, [R1+0xd60] ;  /* 0x000d600001047983 */ /* 0x001ea20000300800 */
[----:B-1----:R-:W2:Y:S02]  /*371b0*/  LDL.LU R5, [R1+0xd64] ;  /* 0x000d640001057983 */ /* 0x002ea40000300800 */
[----:B------:R-:W2:Y:S02]  /*371c0*/  LDL.LU R6, [R1+0xd68] ;  /* 0x000d680001067983 */ /* 0x000ea40000300800 */
[----:B------:R-:W2:Y:S01]  /*371d0*/  LDL.LU R7, [R1+0xd6c] ;  /* 0x000d6c0001077983 */ /* 0x000ea20000300800 */
[C---:B----4-:R-:W-:Y:S11]  /*371e0*/  HMMA.16816.F32.BF16 R8, R16.reuse, R22, R8 ;  /* 0x000000161008723c */ /* 0x050ff60000041808 */
[----:B------:R-:W-:Y:S11]  /*371f0*/  @!UPT UIADD3 URZ, URZ, URZ, URZ ;  /* 0x0000003f3f3ff290 */ /* 0x000ff6000fffe03f */
[----:B------:R-:W-:Y:S01]  /*37200*/  @!UPT UIADD3 URZ, URZ, URZ, URZ ;  /* 0x0000003f3f3ff290 */ /* 0x000fe2000fffe03f */
[----:B------:R-:W-:Y:S01]  /*37210*/  STL.64 [R1+0x1350], R8 ;  /* 0x0013500801007387 */ /* 0x000fe20000100a00 */
[----:B------:R0:W-:Y:S03]  /*37220*/  STL.64 [R1+0x1358], R10 ;  /* 0x0013580a01007387 */ /* 0x0001e60000100a00 */
[----:B0-----:R-:W3:Y:S01]  /*37230*/  LDL.LU.64 R10, [R1+0x5798] ;  /* 0x00579800010a7983 */ /* 0x001ee20000300a00 */
[----:B------:R-:W3:Y:S02]  /*37240*/  LDL.LU.64 R8, [R1+0x5790] ;  /* 0x0057900001087983 */ /* 0x000ee40000300a00 */
[----:B------:R-:W-:Y:S02]  /*37250*/  IMAD.MOV.U32 R25, RZ, RZ, R22 ;  /* 0x000000ffff197224 */ /* 0x000fe400078e0016 */
[----:B------:R-:W-:Y:S02]  /*37260*/  IMAD.MOV.U32 R24, RZ, RZ, R23 ;  /* 0x000000ffff187224 */ /* 0x000fe400078e0017 */
[----:B------:R-:W4:Y:S01]  /*37270*/  LDL.LU.64 R22, [R1+0x5788] ;  /* 0x0057880001167983 */ /* 0x000f220000300a00 */
[----:B------:R-:W2:Y:S01]  /*37280*/  LDL.LU.64 R20, [R1+0x5780] ;  /* 0x0057800001147983 */ /* 0x000ea20000300a00 */
[----:B---3--:R-:W-:Y:S02]  /*37290*/  HMMA.16816.F32.BF16 R8, R16, R26, R8 ;  /* 0x0000001a1008723c */ /* 0x008fe40000041808 */
[----:B------:R-:W2:Y:S11]  /*372a0*/  LDL.64 R18, [R1+0x28] ;  /* 0x0000280001127983 */ /* 0x000eb60000100a00 */
[----:B------:R-:W-:Y:S10]  /*372b0*/  @!UPT UIADD3 URZ, URZ, URZ, URZ ;  /* 0x0000003f3f3ff290 */ /* 0x000ff4000fffe03f */
[----:B------:R0:W-:Y:S01]  /*372c0*/  STL.64 [R1+0x1180], R8 ;  /* 0x0011800801007387 */ /* 0x0001e20000100a00 */
[----:B------:R1:W-:Y:S03]  /*372d0*/  STL.64 [R1+0x1188], R10 ;  /* 0x0011880a01007387 */ /* 0x0003e60000100a00 */
[----:B0-----:R-:W3:Y:S01]  /*372e0*/  LDL.LU R8, [R1+0xd30] ;  /* 0x000d300001087983 */ /* 0x001ee20000300800 */
[----:B------:R-:W3:Y:S02]  /*372f0*/  LDL.LU R9, [R1+0xd34] ;  /* 0x000d340001097983 */ /* 0x000ee40000300800 */
[----:B-1----:R-:W2:Y:S02]  /*37300*/  LDL.LU R10, [R1+0xd38] ;  /* 0x000d3800010a7983 */ /* 0x002ea40000300800 */
[----:B------:R-:W2:Y:S02]  /*37310*/  LDL.LU R11, [R1+0xd3c] ;  /* 0x000d3c00010b7983 */ /* 0x000ea40000300800 */
[----:B----4-:R-:W-:-:S02]  /*37320*/  IMAD.MOV.U32 R14, RZ, RZ, R22 ;  /* 0x000000ffff0e7224 */ /* 0x010fc400078e0016 */
[----:B------:R-:W-:Y:S01]  /*37330*/  IMAD.MOV.U32 R15, RZ, RZ, R23 ;  /* 0x000000ffff0f7224 */ /* 0x000fe200078e0017 */
[----:B--2---:R-:W-:Y:S01]  /*37340*/  STL.64 [R1+0x5750], R10 ;  /* 0x0057500a01007387 */ /* 0x004fe20000100a00 */
[----:B---3--:R0:W-:Y:S02]  /*37350*/  STL.64 [R1+0x5748], R8 ;  /* 0x0057480801007387 */ /* 0x0081e40000100a00 */
[----:B------:R-:W2:Y:S02]  /*37360*/  LDL.LU R22, [R1+0x5778] ;  /* 0x0057780001167983 */ /* 0x000ea40000300800 */
[----:B------:R-:W2:Y:S01]  /*37370*/  LDL.LU R23, [R1+0x5774] ;  /* 0x0057740001177983 */ /* 0x000ea20000300800 */
[----:B------:R-:W-:Y:S04]  /*37380*/  STL.64 [R1+0x5758], R14 ;  /* 0x0057580e01007387 */ /* 0x000fe80000100a00 */
[----:B0-----:R-:W3:Y:S01]  /*37390*/  LDL.LU R8, [R1+0xd40] ;  /* 0x000d400001087983 */ /* 0x001ee20000300800 */
[----:B------:R-:W3:Y:S02]  /*373a0*/  LDL.LU R9, [R1+0xd44] ;  /* 0x000d440001097983 */ /* 0x000ee40000300800 */
[----:B------:R-:W4:Y:S02]  /*373b0*/  LDL.LU R10, [R1+0xd48] ;  /* 0x000d4800010a7983 */ /* 0x000f240000300800 */
[----:B------:R-:W4:Y:S01]  /*373c0*/  LDL.LU R11, [R1+0xd4c] ;  /* 0x000d4c00010b7983 */ /* 0x000f220000300800 */
[----:B--2---:R-:W-:Y:S01]  /*373d0*/  HMMA.16816.F32.BF16 R4, R20, R18, R4 ;  /* 0x000000121404723c */ /* 0x004fe20000041804 */
[----:B----4-:R-:W-:Y:S01]  /*373e0*/  STL.64 [R1+0x5768], R10 ;  /* 0x0057680a01007387 */ /* 0x010fe20000100a00 */
[----:B---3--:R0:W-:Y:S03]  /*373f0*/  STL.64 [R1+0x5760], R8 ;  /* 0x0057600801007387 */ /* 0x0081e60000100a00 */
[----:B0-----:R-:W2:Y:S01]  /*37400*/  LDL.LU R8, [R1+0xd50] ;  /* 0x000d500001087983 */ /* 0x001ea20000300800 */
[----:B------:R-:W2:Y:S02]  /*37410*/  LDL.LU R9, [R1+0xd54] ;  /* 0x000d540001097983 */ /* 0x000ea40000300800 */
[----:B------:R-:W2:Y:S02]  /*37420*/  LDL.LU R10, [R1+0xd58] ;  /* 0x000d5800010a7983 */ /* 0x000ea40000300800 */
[----:B------:R-:W2:Y:S01]  /*37430*/  LDL.LU R11, [R1+0xd5c] ;  /* 0x000d5c00010b7983 */ /* 0x000ea20000300800 */
[----:B------:R-:W-:Y:S11]  /*37440*/  STL.64 [R1+0x5690], R26 ;  /* 0x0056901a01007387 */ /* 0x000ff60000100a00 */
[----:B------:R-:W-:Y:S01]  /*37450*/  @!UPT UIADD3 URZ, URZ, URZ, URZ ;  /* 0x0000003f3f3ff290 */ /* 0x000fe2000fffe03f */
[----:B------:R0:W-:Y:S02]  /*37460*/  STL.64 [R1+0x1170], R4 ;  /* 0x0011700401007387 */ /* 0x0001e40000100a00 */
[----:B------:R-:W-:Y:S01]  /*37470*/  STL.64 [R1+0x1178], R6 ;  /* 0x0011780601007387 */ /* 0x000fe20000100a00 */
[----:B0-----:R-:W3:Y:S01]  /*37480*/  LDL.LU R5, [R1+0x5770] ;  /* 0x0057700001057983 */ /* 0x001ee20000300800 */
[----:B------:R-:W-:Y:S02]  /*37490*/  IMAD.MOV.U32 R27, RZ, RZ, R18 ;  /* 0x000000ffff1b7224 */ /* 0x000fe400078e0012 */
[----:B------:R-:W-:-:S05]  /*374a0*/  IMAD.MOV.U32 R26, RZ, RZ, R19 ;  /* 0x000000ffff1a7224 */ /* 0x000fca00078e0013 */
[----:B------:R0:W-:Y:S01]  /*374b0*/  STL.64 [R1+0x56c8], R26 ;  /* 0x0056c81a01007387 */ /* 0x0001e20000100a00 */
[----:B------:R1:W-:Y:S02]  /*374c0*/  STL.64 [R1+0x56c0], R24 ;  /* 0x0056c01801007387 */ /* 0x0003e40000100a00 */
[----:B------:R-:W4:Y:S02]  /*374d0*/  LDL.LU R4, [R1+0xd20] ;  /* 0x000d200001047983 */ /* 0x000f240000300800 */
[----:B0-----:R-:W-:Y:S02]  /*374e0*/  IMAD.MOV.U32 R26, RZ, RZ, R12 ;  /* 0x000000ffff1a7224 */ /* 0x001fe400078e000c */
[----:B---3--:R-:W-:Y:S02]  /*374f0*/  IMAD.MOV.U32 R27, RZ, RZ, R5 ;  /* 0x000000ffff1b7224 */ /* 0x008fe400078e0005 */
[----:B------:R-:W4:Y:S01]  /*37500*/  LDL.LU R5, [R1+0xd24] ;  /* 0x000d240001057983 */ /* 0x000f220000300800 */
[----:B------:R-:W4:Y:S02]  /*37510*/  LDL.LU R6, [R1+0xd28] ;  /* 0x000d280001067983 */ /* 0x000f240000300800 */
[----:B------:R-:W4:Y:S02]  /*37520*/  LDL.LU R7, [R1+0xd2c] ;  /* 0x000d2c0001077983 */ /* 0x000f240000300800 */
[----:B------:R0:W-:Y:S01]  /*37530*/  STL.64 [R1+0x56d8], R26 ;  /* 0x0056d81a01007387 */ /* 0x0001e20000100a00 */
[----:B-1----:R-:W3:Y:S01]  /*37540*/  LDL.LU R24, [R1+0xcd0] ;  /* 0x000cd00001187983 */ /* 0x002ee20000300800 */
[----:B------:R-:W3:Y:S03]  /*37550*/  LDL.LU R25, [R1+0xcd4] ;  /* 0x000cd40001197983 */ /* 0x000ee60000300800 */
[----:B0-----:R-:W3:Y:S01]  /*37560*/  LDL.LU R26, [R1+0xcd8] ;  /* 0x000cd800011a7983 */ /* 0x001ee20000300800 */
[----:B------:R-:W3:Y:S02]  /*37570*/  LDL.LU R27, [R1+0xcdc] ;  /* 0x000cdc00011b7983 */ /* 0x000ee40000300800 */
[----:B------:R-:W-:-:S02]  /*37580*/  IMAD.MOV.U32 R14, RZ, RZ, R28 ;  /* 0x000000ffff0e7224 */ /* 0x000fc400078e001c */
[----:B------:R-:W-:-:S07]  /*37590*/  IMAD.MOV.U32 R15, RZ, RZ, R13 ;  /* 0x000000ffff0f7224 */ /* 0x000fce00078e000d */
[----:B--2---:R-:W-:Y:S01]  /*375a0*/  HMMA.16816.F32.BF16 R12, R20, R14, R8 ;  /* 0x0000000e140c723c */ /* 0x004fe20000041808 */
[----:B---3--:R0:W-:Y:S01]  /*375b0*/  STL.64 [R1+0x56e8], R26 ;  /* 0x0056e81a01007387 */ /* 0x0081e20000100a00 */
[----:B------:R-:W-:Y:S02]  /*375c0*/  STL.64 [R1+0x56e0], R24 ;  /* 0x0056e01801007387 */ /* 0x000fe40000100a00 */
[----:B------:R-:W2:Y:S02]  /*375d0*/  LDL.LU R16, [R1+0xd10] ;  /* 0x000d100001107983 */ /* 0x000ea40000300800 */
[----:B------:R-:W2:Y:S01]  /*375e0*/  LDL.LU R17, [R1+0xd14] ;  /* 0x000d140001117983 */ /* 0x000ea20000300800 */
[----:B------:R-:W2:Y:S01]  /*375f0*/  LDL.LU R18, [R1+0xd18] ;  /* 0x000d180001127983 */ /* 0x000ea20000300800 */
[----:B------:R-:W2:Y:S02]  /*37600*/  LDL.LU R19, [R1+0xd1c] ;  /* 0x000d1c0001137983 */ /* 0x000ea40000300800 */
[----:B0-----:R-:W-:-:S02]  /*37610*/  IMAD.MOV.U32 R26, RZ, RZ, R2 ;  /* 0x000000ffff1a7224 */ /* 0x001fc400078e0002 */
[----:B------:R-:W-:-:S05]  /*37620*/  IMAD.MOV.U32 R27, RZ, RZ, R0 ;  /* 0x000000ffff1b7224 */ /* 0x000fca00078e0000 */
[----:B------:R0:W-:Y:S04]  /*37630*/  STL.64 [R1+0x5700], R26 ;  /* 0x0057001a01007387 */ /* 0x0001e80000100a00 */
[----:B0-----:R-:W3:Y:S04]  /*37640*/  LDL.64 R26, [R1+0x158] ;  /* 0x00015800011a7983 */ /* 0x001ee80000100a00 */
[----:B---3--:R0:W-:Y:S04]  /*37650*/  STL.64 [R1+0x5710], R26 ;  /* 0x0057101a01007387 */ /* 0x0081e80000100a00 */
[----:B0-----:R-:W3:Y:S01]  /*37660*/  LDL.64 R26, [R1+0x38] ;  /* 0x00003800011a7983 */ /* 0x001ee20000100a00 */
[----:B------:R-:W2:Y:S02]  /*37670*/  LDL.LU.64 R10, [R1+0x5768] ;  /* 0x00576800010a7983 */ /* 0x000ea40000300a00 */
[----:B------:R-:W2:Y:S02]  /*37680*/  LDL.LU.64 R8, [R1+0x5760] ;  /* 0x0057600001087983 */ /* 0x000ea40000300a00 */
[----:B------:R-:W-:Y:S01]  /*37690*/  STL.64 [R1+0x1160], R12 ;  /* 0x0011600c01007387 */ /* 0x000fe20000100a00 */
[----:B------:R0:W-:Y:S04]  /*376a0*/  STL.64 [R1+0x1168], R14 ;  /* 0x0011680e01007387 */ /* 0x0001e80000100a00 */
[----:B0-----:R-:W2:Y:S02]  /*376b0*/  LDL.LU.64 R14, [R1+0x5758] ;  /* 0x00575800010e7983 */ /* 0x001ea40000300a00 */
[C---:B--2---:R-:W-:Y:S02]  /*376c0*/  HMMA.16816.F32.BF16 R12, R20.reuse, R14, R8 ;  /* 0x0000000e140c723c */ /* 0x044fe40000041808 */
[----:B------:R-:W2:Y:S01]  /*376d0*/  LDL.LU.64 R10, [R1+0x5750] ;  /* 0x00575000010a7983 */ /* 0x000ea20000300a00 */
[----:B------:R-:W2:Y:S11]  /*376e0*/  LDL.LU.64 R8, [R1+0x5748] ;  /* 0x0057480001087983 */ /* 0x000eb60000300a00 */
[----:B------:R-:W-:Y:S09]  /*376f0*/  @!UPT UIADD3 URZ, URZ, URZ, URZ ;  /* 0x0000003f3f3ff290 */ /* 0x000ff2000fffe03f */
[----:B------:R-:W-:Y:S01]  /*37700*/  STL.64 [R1+0x1150], R12 ;  /* 0x0011500c01007387 */ /* 0x000fe20000100a00 */
[----:B------:R0:W-:Y:S03]  /*37710*/  STL.64 [R1+0x1158], R14 ;  /* 0x0011580e01007387 */ /* 0x0001e60000100a00 */
[----:B0-----:R-:W2:Y:S02]  /*37720*/  LDL.LU.64 R14, [R1+0x5740] ;  /* 0x00574000010e7983 */ /* 0x001ea40000300a00 */
[C---:B--2---:R-:W-:Y:S11]  /*37730*/  HMMA.16816.F32.BF16 R8, R20.reuse, R14, R8 ;  /* 0x0000000e1408723c */ /* 0x044ff60000041808 */
[----:B------:R-:W-:Y:S11]  /*37740*/  @!UPT UIADD3 URZ, URZ, URZ, URZ ;  /* 0x0000003f3f3ff290 */ /* 0x000ff6000fffe03f */
[----:B------:R-:W-:Y:S01]  /*37750*/  @!UPT UIADD3 URZ, URZ, URZ, URZ ;  /* 0x0000003f3f3ff290 */ /* 0x000fe2000fffe03f */
[----:B------:R-:W-:Y:S01]  /*37760*/  STL.64 [R1+0x1140], R8 ;  /* 0x0011400801007387 */ /* 0x000fe20000100a00 */
[----:B------:R0:W-:Y:S03]  /*37770*/  STL.64 [R1+0x1148], R10 ;  /* 0x0011480a01007387 */ /* 0x0001e60000100a00 */
[----:B0-----:R-:W4:Y:S01]  /*37780*/  LDL.LU.64 R10, [R1+0x5738] ;  /* 0x00573800010a7983 */ /* 0x001f220000300a00 */
[----:B------:R0:W-:Y:S02]  /*37790*/  STL.64 [R1+0x5708], R14 ;  /* 0x0057080e01007387 */ /* 0x0001e40000100a00 */
[----:B------:R-:W2:Y:S02]  /*377a0*/  LDL.LU R12, [R1+0xcf0] ;  /* 0x000cf000010c7983 */ /* 0x000ea40000300800 */
[----:B------:R-:W2:Y:S01]  /*377b0*/  LDL.LU R13, [R1+0xcf4] ;  /* 0x000cf400010d7983 */ /* 0x000ea20000300800 */
[----:B0-----:R-:W2:Y:S01]  /*377c0*/  LDL.LU R14, [R1+0xcf8] ;  /* 0x000cf800010e7983 */ /* 0x001ea20000300800 */
[----:B------:R-:W2:Y:S01]  /*377d0*/  LDL.LU R15, [R1+0xcfc] ;  /* 0x000cfc00010f7983 */ /* 0x000ea20000300800 */
[C---:B----4-:R-:W-:Y:S02]  /*377e0*/  HMMA.16816.F32.BF16 R4, R20.reuse, R10, R4 ;  /* 0x0000000a1404723c */ /* 0x050fe40000041804 */
[----:B--2---:R-:W-:Y:S01]  /*377f0*/  STL.64 [R1+0x5720], R14 ;  /* 0x0057200e01007387 */ /* 0x004fe20000100a00 */
[----:B------:R0:W-:Y:S03]  /*37800*/  STL.64 [R1+0x5718], R12 ;  /* 0x0057180c01007387 */ /* 0x0001e60000100a00 */
[----:B0-----:R-:W3:Y:S01]  /*37810*/  LDL.LU R12, [R1+0xd00] ;  /* 0x000d0000010c7983 */ /* 0x001ee20000300800 */
[----:B------:R-:W3:Y:S02]  /*37820*/  LDL.LU R13, [R1+0xd04] ;  /* 0x000d0400010d7983 */ /* 0x000ee40000300800 */
[----:B------:R-:W3:Y:S02]  /*37830*/  LDL.LU R14, [R1+0xd08] ;  /* 0x000d0800010e7983 */ /* 0x000ee40000300800 */
[----:B------:R-:W3:Y:S11]  /*37840*/  LDL.LU R15, [R1+0xd0c] ;  /* 0x000d0c00010f7983 */ /* 0x000ef60000300800 */
[----:B------:R-:W-:Y:S01]  /*37850*/  @!UPT UIADD3 URZ, URZ, URZ, URZ ;  /* 0x0000003f3f3ff290 */ /* 0x000fe2000fffe03f */
[----:B------:R-:W-:Y:S01]  /*37860*/  STL.64 [R1+0x1130], R4 ;  /* 0x0011300401007387 */ /* 0x000fe20000100a00 */
[----:B------:R0:W-:Y:S03]  /*37870*/  STL.64 [R1+0x1138], R6 ;  /* 0x0011380601007387 */ /* 0x0001e60000100a00 */
[----:B0-----:R-:W2:Y:S01]  /*37880*/  LDL.LU.64 R6, [R1+0x5730] ;  /* 0x0057300001067983 */ /* 0x001ea20000300a00 */
[----:B------:R-:W4:Y:S02]  /*37890*/  LDL.LU R4, [R1+0x5728] ;  /* 0x0057280001047983 */ /* 0x000f240000300800 */
[----:B------:R0:W-:Y:S02]  /*378a0*/  STL.64 [R1+0x5628], R10 ;  /* 0x0056280a01007387 */ /* 0x0001e40000100a00 */
[----:B0-----:R-:W2:Y:S04]  /*378b0*/  LDL.64 R10, [R1+0x118] ;  /* 0x00011800010a7983 */ /* 0x001ea80000100a00 */
[----:B--2---:R0:W-:Y:S01]  /*378c0*/  STL.64 [R1+0x56d0], R10 ;  /* 0x0056d00a01007387 */ /* 0x0041e20000100a00 */
[----:B------:R-:W2:Y:S02]  /*378d0*/  LDL.LU R8, [R1+0xcc0] ;  /* 0x000cc00001087983 */ /* 0x000ea40000300800 */
[----:B------:R-:W2:Y:S01]  /*378e0*/  LDL.LU R9, [R1+0xcc4] ;  /* 0x000cc40001097983 */ /* 0x000ea20000300800 */
[----:B0-----:R-:W2:Y:S01]  /*378f0*/  LDL.LU R10, [R1+0xcc8] ;  /* 0x000cc800010a7983 */ /* 0x001ea20000300800 */
[----:B------:R-:W2:Y:S01]  /*37900*/  LDL.LU R11, [R1+0xccc] ;  /* 0x000ccc00010b7983 */ /* 0x000ea20000300800 */
[C---:B------:R-:W-:Y:S08]  /*37910*/  HMMA.16816.F32.BF16 R16, R20.reuse, R6, R16 ;  /* 0x000000061410723c */ /* 0x040ff00000041810 */
[----:B---3--:R-:W-:Y:S01]  /*37920*/  HMMA.16816.F32.BF16 R12, R20, R26, R12 ;  /* 0x0000001a140c723c */ /* 0x008fe2000004180c */
[----:B------:R-:W-:-:S02]  /*37930*/  IMAD.MOV.U32 R2, RZ, RZ, R26 ;  /* 0x000000ffff027224 */ /* 0x000fc400078e001a */
[----:B------:R-:W-:Y:S01]  /*37940*/  IMAD.MOV.U32 R0, RZ, RZ, R27 ;  /* 0x000000ffff007224 */ /* 0x000fe200078e001b */
[----:B--2---:R-:W-:Y:S01]  /*37950*/  STL.64 [R1+0x56f8], R10 ;  /* 0x0056f80a01007387 */ /* 0x004fe20000100a00 */
[----:B------:R0:W-:Y:S03]  /*37960*/  STL.64 [R1+0x56f0], R8 ;  /* 0x0056f00801007387 */ /* 0x0001e60000100a00 */
[----:B0-----:R-:W2:Y:S01]  /*37970*/  LDL.LU R8, [R1+0xce0] ;  /* 0x000ce00001087983 */ /* 0x001ea20000300800 */
[----:B------:R-:W2:Y:S02]  /*37980*/  LDL.LU R9, [R1+0xce4] ;  /* 0x000ce40001097983 */ /* 0x000ea40000300800 */
[----:B------:R-:W2:Y:S02]  /*37990*/  LDL.LU R10, [R1+0xce8] ;  /* 0x000ce800010a7983 */ /* 0x000ea40000300800 */
[----:B------:R-:W2:Y:S02]  /*379a0*/  LDL.LU R11, [R1+0xcec] ;  /* 0x000cec00010b7983 */ /* 0x000ea40000300800 */
[----:B------:R-:W-:Y:S01]  /*379b0*/  STL.64 [R1+0x1120], R16 ;  /* 0x0011201001007387 */ /* 0x000fe20000100a00 */
[----:B------:R-:W-:Y:S02]  /*379c0*/  STL.64 [R1+0x1128], R18 ;  /* 0x0011281201007387 */ /* 0x000fe40000100a00 */
[----:B------:R-:W0:Y:S02]  /*379d0*/  LDSM.16.MT88.4 R16, [R29+0x4280] ;  /* 0x004280001d10783b */ /* 0x000e240000004200 */
[----:B0-----:R0:W-:Y:S02]  /*379e0*/  STL.64 [R1+0x5570], R18 ;  /* 0x0055701201007387 */ /* 0x0011e40000100a00 */
[----:B------:R-:W-:Y:S02]  /*379f0*/  STL.64 [R1+0x5568], R16 ;  /* 0x0055681001007387 */ /* 0x000fe40000100a00 */
[----:B0-----:R-:W3:Y:S01]  /*37a00*/  LDL.64 R18, [R1+0x138] ;  /* 0x0001380001127983 */ /* 0x001ee20000100a00 */
[----:B------:R-:W-:Y:S02]  /*37a10*/  STL.64 [R1+0x1340], R12 ;  /* 0x0013400c01007387 */ /* 0x000fe40000100a00 */
[----:B------:R0:W-:Y:S02]  /*37a20*/  STL.64 [R1+0x1348], R14 ;  /* 0x0013480e01007387 */ /* 0x0001e40000100a00 */
[----:B0-----:R-:W2:Y:S01]  /*37a30*/  LDL.LU.64 R14, [R1+0x5720] ;  /* 0x00572000010e7983 */ /* 0x001ea20000300a00 */
[----:B------:R-:W2:Y:S02]  /*37a40*/  LDL.LU.64 R12, [R1+0x5718] ;  /* 0x00571800010c7983 */ /* 0x000ea40000300a00 */
[----:B------:R-:W2:Y:S02]  /*37a50*/  LDL.LU.64 R26, [R1+0x5710] ;  /* 0x00571000011a7983 */ /* 0x000ea40000300a00 */
[C---:B--2---:R-:W-:Y:S01]  /*37a60*/  HMMA.16816.F32.BF16 R12, R20.reuse, R26, R12 ;  /* 0x0000001a140c723c */ /* 0x044fe2000004180c */
[----:B------:R-:W-:Y:S11]  /*37a70*/  IMAD.MOV.U32 R28, RZ, RZ, R26 ;  /* 0x000000ffff1c7224 */ /* 0x000ff600078e001a */
[----:B------:R-:W-:Y:S11]  /*37a80*/  @!UPT UIADD3 URZ, URZ, URZ, URZ ;  /* 0x0000003f3f3ff290 */ /* 0x000ff6000fffe03f */
[----:B------:R0:W-:Y:S01]  /*37a90*/  STL.64 [R1+0x1330], R12 ;  /* 0x0013300c01007387 */ /* 0x0001e20000100a00 */
[----:B------:R1:W-:Y:S02]  /*37aa0*/  STL.64 [R1+0x1338], R14 ;  /* 0x0013380e01007387 */ /* 0x0003e40000100a00 */
[----:B0-----:R-:W-:Y:S01]  /*37ab0*/  IMAD.MOV.U32 R13, RZ, RZ, R27 ;  /* 0x000000ffff0d7224 */ /* 0x001fe200078e001b */
[----:B-1----:R-:W2:Y:S01]  /*37ac0*/  LDL.LU.64 R14, [R1+0x5708] ;  /* 0x00570800010e7983 */ /* 0x002ea20000300a00 */
[----:B------:R-:W2:Y:S02]  /*37ad0*/  LDL.LU.64 R26, [R1+0x5700] ;  /* 0x00570000011a7983 */ /* 0x000ea40000300a00 */
[C---:B--2---:R-:W-:Y:S01]  /*37ae0*/  HMMA.16816.F32.BF16 R24, R20.reuse, R26, R8 ;  /* 0x0000001a1418723c */ /* 0x044fe20000041808 */
[----:B------:R-:W2:Y:S01]  /*37af0*/  LDL.LU.64 R10, [R1+0x56f8] ;  /* 0x0056f800010a7983 */ /* 0x000ea20000300a00 */
[----:B------:R-:W2:Y:S11]  /*37b00*/  LDL.LU.64 R8, [R1+0x56f0] ;  /* 0x0056f00001087983 */ /* 0x000eb60000300a00 */
[----:B------:R-:W-:Y:S10]  /*37b10*/  @!UPT UIADD3 URZ, URZ, URZ, URZ ;  /* 0x0000003f3f3ff290 */ /* 0x000ff4000fffe03f */
[----:B------:R-:W-:Y:S01]  /*37b20*/  STL.64 [R1+0x1320], R24 ;  /* 0x0013201801007387 */ /* 0x000fe20000100a00 */
[----:B------:R0:W-:Y:S03]  /*37b30*/  STL.64 [R1+0x1328], R26 ;  /* 0x0013281a01007387 */ /* 0x0001e60000100a00 */
[----:B0-----:R-:W3:Y:S01]  /*37b40*/  LDL.LU.64 R26, [R1+0x56e8] ;  /* 0x0056e800011a7983 */ /* 0x001ee20000300a00 */
[----:B------:R-:W3:Y:S02]  /*37b50*/  LDL.LU.64 R24, [R1+0x56e0] ;  /* 0x0056e00001187983 */ /* 0x000ee40000300a00 */
[C---:B---3--:R-:W-:Y:S11]  /*37b60*/  HMMA.16816.F32.BF16 R24, R20.reuse, R18, R24 ;  /* 0x000000121418723c */ /* 0x048ff60000041818 */
[----:B------:R-:W-:Y:S11]  /*37b70*/  @!UPT UIADD3 URZ, URZ, URZ, URZ ;  /* 0x0000003f3f3ff290 */ /* 0x000ff6000fffe03f */
[----:B------:R-:W-:Y:S01]  /*37b80*/  @!UPT UIADD3 URZ, URZ, URZ, URZ ;  /* 0x0000003f3f3ff290 */ /* 0x000fe2000fffe03f */
[----:B------:R-:W-:Y:S01]  /*37b90*/  STL.64 [R1+0x1310], R24 ;  /* 0x0013101801007387 */ /* 0x000fe20000100a00 */
[----:B------:R0:W-:Y:S03]  /*37ba0*/  STL.64 [R1+0x1318], R26 ;  /* 0x0013181a01007387 */ /* 0x0001e60000100a00 */
[----:B0-----:R-:W2:Y:S01]  /*37bb0*/  LDL.LU.64 R26, [R1+0x56d8] ;  /* 0x0056d800011a7983 */ /* 0x001ea20000300a00 */
[----:B------:R0:W-:Y:S02]  /*37bc0*/  STL.64 [R1+0x55e0], R18 ;  /* 0x0055e01201007387 */ /* 0x0001e40000100a00 */
[----:B------:R-:W3:Y:S02]  /*37bd0*/  LDL.LU R16, [R1+0xcb0] ;  /* 0x000cb00001107983 */ /* 0x000ee40000300800 */
[----:B------:R-:W3:Y:S01]  /*37be0*/  LDL.LU R17, [R1+0xcb4] ;  /* 0x000cb40001117983 */ /* 0x000ee20000300800 */
[----:B0-----:R-:W3:Y:S01]  /*37bf0*/  LDL.LU R18, [R1+0xcb8] ;  /* 0x000cb80001127983 */ /* 0x001ee20000300800 */
[----:B------:R-:W3:Y:S01]  /*37c00*/  LDL.LU R19, [R1+0xcbc] ;  /* 0x000cbc0001137983 */ /* 0x000ee20000300800 */
[C---:B--2---:R-:W-:Y:S02]  /*37c10*/  HMMA.16816.F32.BF16 R24, R20.reuse, R26, R8 ;  /* 0x0000001a1418723c */ /* 0x044fe40000041808 */
[----:B------:R-:W3:Y:S11]  /*37c20*/  LDL.LU.64 R10, [R1+0x56d0] ;  /* 0x0056d000010a7983 */ /* 0x000ef60000300a00 */
[----:B------:R-:W-:Y:S10]  /*37c30*/  @!UPT UIADD3 URZ, URZ, URZ, URZ ;  /* 0x0000003f3f3ff290 */ /* 0x000ff4000fffe03f */
[----:B------:R-:W-:Y:S01]  /*37c40*/  STL.64 [R1+0x1300], R24 ;  /* 0x0013001801007387 */ /* 0x000fe20000100a00 */
[----:B------:R0:W-:Y:S03]  /*37c50*/  STL.64 [R1+0x1308], R26 ;  /* 0x0013081a01007387 */ /* 0x0001e60000100a00 */
[----:B0-----:R-:W2:Y:S01]  /*37c60*/  LDL.LU.64 R26, [R1+0x56c8] ;  /* 0x0056c800011a7983 */ /* 0x001ea20000300a00 */
[----:B------:R-:W2:Y:S01]  /*37c70*/  LDL.LU.64 R24, [R1+0x56c0] ;  /* 0x0056c00001187983 */ /* 0x000ea20000300a00 */
[----:B---3--:R-:W-:Y:S01]  /*37c80*/  HMMA.16816.F32.BF16 R16, R20, R10, R16 ;  /* 0x0000000a1410723c */ /* 0x008fe20000041810 */
[----:B------:R-:W-:Y:S02]  /*37c90*/  IMAD.MOV.U32 R12, RZ, RZ, R10 ;  /* 0x000000ffff0c7224 */ /* 0x000fe400078e000a */
[----:B------:R-:W-:Y:S11]  /*37ca0*/  IMAD.MOV.U32 R5, RZ, RZ, R11 ;  /* 0x000000ffff057224 */ /* 0x000ff600078e000b */
[----:B------:R-:W-:Y:S09]  /*37cb0*/  @!UPT UIADD3 URZ, URZ, URZ, URZ ;  /* 0x0000003f3f3ff290 */ /* 0x000ff2000fffe03f */
[----:B------:R-:W-:Y:S01]  /*37cc0*/  STL.64 [R1+0x12f0], R16 ;  /* 0x0012f01001007387 */ /* 0x000fe20000100a00 */
[----:B------:R-:W-:Y:S02]  /*37cd0*/  STL.64 [R1+0x12f8], R18 ;  /* 0x0012f81201007387 */ /* 0x000fe40000100a00 */
[----:B------:R-:W3:Y:S02]  /*37ce0*/  LDL.LU R8, [R1+0xc30] ;  /* 0x000c300001087983 */ /* 0x000ee40000300800 */
[----:B------:R-:W3:Y:S01]  /*37cf0*/  LDL.LU R9, [R1+0xc34] ;  /* 0x000c340001097983 */ /* 0x000ee20000300800 */
[----:B------:R-:W2:Y:S01]  /*37d00*/  LDL.LU R10, [R1+0xc38] ;  /* 0x000c3800010a7983 */ /* 0x000ea20000300800 */
[----:B------:R-:W2:Y:S03]  /*37d10*/  LDL.LU R11, [R1+0xc3c] ;  /* 0x000c3c00010b7983 */ /* 0x000ea60000300800 */
[----:B--2---:R0:W-:Y:S01]  /*37d20*/  STL.64 [R1+0x5638], R10 ;  /* 0x0056380a01007387 */ /* 0x0041e20000100a00 */
[----:B---3--:R-:W-:Y:S03]  /*37d30*/  STL.64 [R1+0x5630], R8 ;  /* 0x0056300801007387 */ /* 0x008fe60000100a00 */
[----:B0-----:R-:W2:Y:S04]  /*37d40*/  LDL.64 R10, [R1+0x8] ;  /* 0x00000800010a7983 */ /* 0x001ea80000100a00 */
[----:B--2---:R0:W-:Y:S04]  /*37d50*/  STL.64 [R1+0x5650], R10 ;  /* 0x0056500a01007387 */ /* 0x0041e80000100a00 */
[----:B0-----:R-:W2:Y:S04]  /*37d60*/  LDL.64 R10, [R1+0x18] ;  /* 0x00001800010a7983 */ /* 0x001ea80000100a00 */
[----:B--2---:R0:W-:Y:S01]  /*37d70*/  STL.64 [R1+0x5660], R10 ;  /* 0x0056600a01007387 */ /* 0x0041e20000100a00 */
[----:B------:R-:W-:Y:S02]  /*37d80*/  STL.64 [R1+0x5620], R6 ;  /* 0x0056200601007387 */ /* 0x000fe40000100a00 */
[----:B------:R-:W-:Y:S02]  /*37d90*/  STL [R1+0x5618], R5 ;  /* 0x0056180501007387 */ /* 0x000fe40000100800 */
[----:B------:R-:W2:Y:S01]  /*37da0*/  LDL.LU R16, [R1+0xbe0] ;  /* 0x000be00001107983 */ /* 0x000ea20000300800 */
[----:B------:R-:W2:Y:S01]  /*37db0*/  LDL.LU R17, [R1+0xbe4] ;  /* 0x000be40001117983 */ /* 0x000ea20000300800 */
[----:B------:R-:W3:Y:S02]  /*37dc0*/  LDL.LU R18, [R1+0xbe8] ;  /* 0x000be80001127983 */ /* 0x000ee40000300800 */
[----:B------:R-:W3:Y:S02]  /*37dd0*/  LDL.LU R19, [R1+0xbec] ;  /* 0x000bec0001137983 */ /* 0x000ee40000300800 */
[----:B0-----:R-:W-:-:S02]  /*37de0*/  IMAD.MOV.U32 R10, RZ, RZ, R27 ;  /* 0x000000ffff0a7224 */ /* 0x001fc400078e001b */
[----:B------:R-:W-:-:S05]  /*37df0*/  IMAD.MOV.U32 R11, RZ, RZ, R26 ;  /* 0x000000ffff0b7224 */ /* 0x000fca00078e001a */
[----:B------:R0:W-:Y:S01]  /*37e00*/  STL.64 [R1+0x5688], R10 ;  /* 0x0056880a01007387 */ /* 0x0001e20000100a00 */
[----:B------:R-:W2:Y:S02]  /*37e10*/  LDL.LU R8, [R1+0xc70] ;  /* 0x000c700001087983 */ /* 0x000ea40000300800 */
[----:B------:R-:W2:Y:S01]  /*37e20*/  LDL.LU R9, [R1+0xc74] ;  /* 0x000c740001097983 */ /* 0x000ea20000300800 */
[----:B0-----:R-:W2:Y:S01]  /*37e30*/  LDL.LU R10, [R1+0xc78] ;  /* 0x000c7800010a7983 */ /* 0x001ea20000300800 */
[----:B------:R-:W2:Y:S02]  /*37e40*/  LDL.LU R11, [R1+0xc7c] ;  /* 0x000c7c00010b7983 */ /* 0x000ea40000300800 */
[----:B------:R-:W-:Y:S02]  /*37e50*/  IMAD.MOV.U32 R26, RZ, RZ, R25 ;  /* 0x000000ffff1a7224 */ /* 0x000fe400078e0019 */
[----:B------:R-:W-:Y:S01]  /*37e60*/  IMAD.MOV.U32 R27, RZ, RZ, R24 ;  /* 0x000000ffff1b7224 */ /* 0x000fe200078e0018 */
[----:B------:R-:W3:Y:S04]  /*37e70*/  LDL R6, [R1+0x108] ;  /* 0x0001080001067983 */ /* 0x000ee80000100800 */
[----:B------:R-:W3:Y:S04]  /*37e80*/  LDL R7, [R1+0x10c] ;  /* 0x00010c0001077983 */ /* 0x000ee80000100800 */
[----:B--2---:R-:W-:Y:S01]  /*37e90*/  STL.64 [R1+0x56a0], R10 ;  /* 0x0056a00a01007387 */ /* 0x004fe20000100a00 */
[----:B------:R0:W-:Y:S02]  /*37ea0*/  STL.64 [R1+0x5698], R8 ;  /* 0x0056980801007387 */ /* 0x0001e40000100a00 */
[----:B------:R-:W-:Y:S01]  /*37eb0*/  STL.64 [R1+0x56a8], R26 ;  /* 0x0056a81a01007387 */ /* 0x000fe20000100a00 */
        /* <DEDUP_REMOVED lines=10> */
[----:B------:R-:W2:Y:S01]  /*37f60*/  LDL.LU R24, [R1+0xc90] ;  /* 0x000c900001187983 */ /* 0x000ea20000300800 */
[----:B------:R-:W2:Y:S02]  /*37f70*/  LDL.LU R25, [R1+0xc94] ;  /* 0x000c940001197983 */ /* 0x000ea40000300800 */
[----:B------:R-:W2:Y:S02]  /*37f80*/  LDL.LU R26, [R1+0xc98] ;  /* 0x000c9800011a7983 */ /* 0x000ea40000300800 */
[----:B------:R-:W2:Y:S01]  /*37f90*/  LDL.LU R27, [R1+0xc9c] ;  /* 0x000c9c00011b7983 */ /* 0x000ea20000300800 */
[----:B---3--:R0:W-:Y:S01]  /*37fa0*/  STL.64 [R1+0x55f0], R18 ;  /* 0x0055f01201007387 */ /* 0x0081e20000100a00 */
[----:B------:R-:W-:Y:S02]  /*37fb0*/  STL.64 [R1+0x55e8], R16 ;  /* 0x0055e81001007387 */ /* 0x000fe40000100a00 */
[----:B0-----:R-:W-:-:S02]  /*37fc0*/  IMAD.MOV.U32 R18, RZ, RZ, R28 ;  /* 0x000000ffff127224 */ /* 0x001fc400078e001c */
[----:B------:R-:W-:-:S05]  /*37fd0*/  IMAD.MOV.U32 R19, RZ, RZ, R13 ;  /* 0x000000ffff137224 */ /* 0x000fca00078e000d */
[----:B------:R-:W-:Y:S01]  /*37fe0*/  STL.64 [R1+0x5600], R18 ;  /* 0x0056001201007387 */ /* 0x000fe20000100a00 */
[----:B------:R0:W-:Y:S02]  /*37ff0*/  STL [R1+0x55d8], R12 ;  /* 0x0055d80c01007387 */ /* 0x0001e40000100800 */
[----:B------:R1:W-:Y:S01]  /*38000*/  STL.64 [R1+0x5658], R14 ;  /* 0x0056580e01007387 */ /* 0x0003e20000100a00 */
[----:B0-----:R-:W3:Y:S01]  /*38010*/  LDL.LU R12, [R1+0xc50] ;  /* 0x000c5000010c7983 */ /* 0x001ee20000300800 */
[----:B------:R-:W3:Y:S02]  /*38020*/  LDL.LU R13, [R1+0xc54] ;  /* 0x000c5400010d7983 */ /* 0x000ee40000300800 */
[----:B-1----:R-:W3:Y:S02]  /*38030*/  LDL.LU R14, [R1+0xc58] ;  /* 0x000c5800010e7983 */ /* 0x002ee40000300800 */
[----:B------:R-:W3:Y:S02]  /*38040*/  LDL.LU R15, [R1+0xc5c] ;  /* 0x000c5c00010f7983 */ /* 0x000ee40000300800 */
[----:B----4-:R-:W-:-:S02]  /*38050*/  IMAD.MOV.U32 R18, RZ, RZ, R4 ;  /* 0x000000ffff127224 */ /* 0x010fc400078e0004 */
[----:B--2---:R-:W-:Y:S01]  /*38060*/  HMMA.16816.F32.BF16 R4, R20, R6, R8 ;  /* 0x000000061404723c */ /* 0x004fe20000041808 */
[----:B---3--:R-:W-:Y:S01]  /*38070*/  STL.64 [R1+0x5670], R14 ;  /* 0x0056700e01007387 */ /* 0x008fe20000100a00 */
[----:B------:R0:W-:Y:S03]  /*38080*/  STL.64 [R1+0x5668], R12 ;  /* 0x0056680c01007387 */ /* 0x0001e60000100a00 */
[----:B0-----:R-:W2:Y:S01]  /*38090*/  LDL.LU R12, [R1+0xc60] ;  /* 0x000c6000010c7983 */ /* 0x001ea20000300800 */
[----:B------:R-:W2:Y:S02]  /*380a0*/  LDL.LU R13, [R1+0xc64] ;  /* 0x000c6400010d7983 */ /* 0x000ea40000300800 */
[----:B------:R-:W2:Y:S02]  /*380b0*/  LDL.LU R14, [R1+0xc68] ;  /* 0x000c6800010e7983 */ /* 0x000ea40000300800 */
[----:B------:R-:W2:Y:S01]  /*380c0*/  LDL.LU R15, [R1+0xc6c] ;  /* 0x000c6c00010f7983 */ /* 0x000ea20000300800 */
[----:B------:R-:W3:Y:S01]  /*380d0*/  LDL.LU.64 R10, [R1+0x56b8] ;  /* 0x0056b800010a7983 */ /* 0x000ee20000300a00 */
[----:B------:R-:W3:Y:S11]  /*380e0*/  LDL.LU.64 R8, [R1+0x56b0] ;  /* 0x0056b00001087983 */ /* 0x000ef60000300a00 */
[----:B------:R0:W-:Y:S02]  /*380f0*/  STL.64 [R1+0x12e0], R4 ;  /* 0x0012e00401007387 */ /* 0x0001e40000100a00 */
[----:B------:R1:W-:Y:S01]  /*38100*/  STL.64 [R1+0x12e8], R6 ;  /* 0x0012e80601007387 */ /* 0x0003e20000100a00 */
[----:B0-----:R-:W4:Y:S01]  /*38110*/  LDL.LU R4, [R1+0xc20] ;  /* 0x000c200001047983 */ /* 0x001f220000300800 */
[----:B------:R-:W4:Y:S02]  /*38120*/  LDL.LU R5, [R1+0xc24] ;  /* 0x000c240001057983 */ /* 0x000f240000300800 */
[----:B-1----:R-:W2:Y:S02]  /*38130*/  LDL.LU R6, [R1+0xc28] ;  /* 0x000c280001067983 */ /* 0x002ea40000300800 */
[----:B------:R-:W2:Y:S02]  /*38140*/  LDL.LU R7, [R1+0xc2c] ;  /* 0x000c2c0001077983 */ /* 0x000ea40000300800 */
[----:B------:R-:W-:-:S07]  /*38150*/  IMAD.MOV.U32 R19, RZ, RZ, R3 ;  /* 0x000000ffff137224 */ /* 0x000fce00078e0003 */
[C---:B------:R-:W-:Y:S01]  /*38160*/  HMMA.16816.F32.BF16 R16, R20.reuse, R18, R24 ;  /* 0x000000121410723c */ /* 0x040fe20000041818 */
[----:B--2---:R-:W-:Y:S01]  /*38170*/  STL.64 [R1+0x5648], R6 ;  /* 0x0056480601007387 */ /* 0x004fe20000100a00 */
[----:B----4-:R0:W-:Y:S03]  /*38180*/  STL.64 [R1+0x5640], R4 ;  /* 0x0056400401007387 */ /* 0x0101e60000100a00 */
[----:B0-----:R-:W2:Y:S01]  /*38190*/  LDL.LU R4, [R1+0xc40] ;  /* 0x000c400001047983 */ /* 0x001ea20000300800 */
[----:B------:R-:W2:Y:S02]  /*381a0*/  LDL.LU R5, [R1+0xc44] ;  /* 0x000c440001057983 */ /* 0x000ea40000300800 */
[----:B------:R-:W2:Y:S02]  /*381b0*/  LDL.LU R6, [R1+0xc48] ;  /* 0x000c480001067983 */ /* 0x000ea40000300800 */
[----:B------:R-:W2:Y:S01]  /*381c0*/  LDL.LU R7, [R1+0xc4c] ;  /* 0x000c4c0001077983 */ /* 0x000ea20000300800 */
[----:B------:R-:W3:Y:S11]  /*381d0*/  LDL.LU.64 R26, [R1+0x56a8] ;  /* 0x0056a800011a7983 */ /* 0x000ef60000300a00 */
[----:B------:R-:W-:Y:S01]  /*381e0*/  @!UPT UIADD3 URZ, URZ, URZ, URZ ;  /* 0x0000003f3f3ff290 */ /* 0x000fe2000fffe03f */
[----:B------:R-:W-:Y:S02]  /*381f0*/  STL.64 [R1+0x12d0], R16 ;  /* 0x0012d01001007387 */ /* 0x000fe40000100a00 */
[----:B------:R-:W-:Y:S01]  /*38200*/  STL.64 [R1+0x12d8], R18 ;  /* 0x0012d81201007387 */ /* 0x000fe20000100a00 */
[C---:B---3--:R-:W-:Y:S01]  /*38210*/  HMMA.16816.F32.BF16 R24, R20.reuse, R26, R8 ;  /* 0x0000001a1418723c */ /* 0x048fe20000041808 */
[----:B------:R-:W3:Y:S01]  /*38220*/  LDL.LU.64 R10, [R1+0x56a0] ;  /* 0x0056a000010a7983 */ /* 0x000ee20000300a00 */
[----:B------:R-:W3:Y:S11]  /*38230*/  LDL.LU.64 R8, [R1+0x5698] ;  /* 0x0056980001087983 */ /* 0x000ef60000300a00 */
[----:B------:R-:W-:Y:S10]  /*38240*/  @!UPT UIADD3 URZ, URZ, URZ, URZ ;  /* 0x0000003f3f3ff290 */ /* 0x000ff4000fffe03f */
[----:B------:R-:W-:Y:S01]  /*38250*/  STL.64 [R1+0x12c0], R24 ;  /* 0x0012c01801007387 */ /* 0x000fe20000100a00 */
[----:B------:R0:W-:Y:S03]  /*38260*/  STL.64 [R1+0x12c8], R26 ;  /* 0x0012c81a01007387 */ /* 0x0001e60000100a00 */
[----:B0-----:R-:W3:Y:S01]  /*38270*/  LDL.LU.64 R26, [R1+0x5690] ;  /* 0x00569000011a7983 */ /* 0x001ee20000300a00 */
[----:B------:R-:W-:Y:S02]  /*38280*/  IMAD.MOV.U32 R18, RZ, RZ, R2 ;  /* 0x000000ffff127224 */ /* 0x000fe400078e0002 */
[----:B------:R-:W-:Y:S01]  /*38290*/  IMAD.MOV.U32 R19, RZ, RZ, R0 ;  /* 0x000000ffff137224 */ /* 0x000fe200078e0000 */
[----:B---3--:R-:W-:Y:S01]  /*382a0*/  HMMA.16816.F32.BF16 R20, R20, R26, R8 ;  /* 0x0000001a1414723c */ /* 0x008fe20000041808 */
[----:B------:R-:W3:Y:S01]  /*382b0*/  LDL.LU.64 R10, [R1+0x5688] ;  /* 0x00568800010a7983 */ /* 0x000ee20000300a00 */
[----:B------:R-:W-:-:S02]  /*382c0*/  IMAD.MOV.U32 R2, RZ, RZ, R26 ;  /* 0x000000ffff027224 */ /* 0x000fc400078e001a */
[----:B------:R-:W-:Y:S11]  /*382d0*/  IMAD.MOV.U32 R0, RZ, RZ, R27 ;  /* 0x000000ffff007224 */ /* 0x000ff600078e001b */
[----:B------:R-:W-:Y:S08]  /*382e0*/  @!UPT UIADD3 URZ, URZ, URZ, URZ ;  /* 0x0000003f3f3ff290 */ /* 0x000ff0000fffe03f */
[----:B------:R0:W-:Y:S01]  /*382f0*/  STL.64 [R1+0x1110], R20 ;  /* 0x0011101401007387 */ /* 0x0001e20000100a00 */
[----:B------:R1:W-:Y:S02]  /*38300*/  STL.64 [R1+0x1118], R22 ;  /* 0x0011181601007387 */ /* 0x0003e40000100a00 */
[----:B------:R-:W3:Y:S02]  /*38310*/  LDL.LU.64 R26, [R1+0x5680] ;  /* 0x00568000011a7983 */ /* 0x000ee40000300a00 */
[----:B------:R-:W3:Y:S01]  /*38320*/  LDL.LU.64 R24, [R1+0x5678] ;  /* 0x0056780001187983 */ /* 0x000ee20000300a00 */
[----:B0-----:R-:W4:Y:S01]  /*38330*/  LDL.LU R20, [R1+0xc10] ;  /* 0x000c100001147983 */ /* 0x001f220000300800 */
[----:B------:R-:W4:Y:S02]  /*38340*/  LDL.LU R21, [R1+0xc14] ;  /* 0x000c140001157983 */ /* 0x000f240000300800 */
[----:B-1----:R-:W4:Y:S02]  /*38350*/  LDL.LU R22, [R1+0xc18] ;  /* 0x000c180001167983 */ /* 0x002f240000300800 */
[----:B------:R-:W4:Y:S01]  /*38360*/  LDL.LU R23, [R1+0xc1c] ;  /* 0x000c1c0001177983 */ /* 0x000f220000300800 */
[C---:B---3--:R-:W-:Y:S01]  /*38370*/  HMMA.16816.F32.BF16 R8, R24.reuse, R10, R12 ;  /* 0x0000000a1808723c */ /* 0x048fe2000004180c */
[----:B------:R-:W3:Y:S01]  /*38380*/  LDL.LU.64 R14, [R1+0x5670] ;  /* 0x00567000010e7983 */ /* 0x000ee20000300a00 */
[----:B------:R-:W3:Y:S11]  /*38390*/  LDL.LU.64 R12, [R1+0x5668] ;  /* 0x00566800010c7983 */ /* 0x000ef60000300a00 */
[----:B------:R-:W-:Y:S10]  /*383a0*/  @!UPT UIADD3 URZ, URZ, URZ, URZ ;  /* 0x0000003f3f3ff290 */ /* 0x000ff4000fffe03f */
[----:B------:R-:W-:Y:S01]  /*383b0*/  STL.64 [R1+0x1100], R8 ;  /* 0x0011000801007387 */ /* 0x000fe20000100a00 */
[----:B------:R0:W-:Y:S03]  /*383c0*/  STL.64 [R1+0x1108], R10 ;  /* 0x0011080a01007387 */ /* 0x0001e60000100a00 */
[----:B0-----:R-:W3:Y:S02]  /*383d0*/  LDL.LU.64 R10, [R1+0x5660] ;  /* 0x00566000010a7983 */ /* 0x001ee40000300a00 */
[C---:B---3--:R-:W-:Y:S11]  /*383e0*/  HMMA.16816.F32.BF16 R12, R24.reuse, R10, R12 ;  /* 0x0000000a180c723c */ /* 0x048ff6000004180c */
[----:B------:R-:W-:Y:S11]  /*383f0*/  @!UPT UIADD3 URZ, URZ, URZ, URZ ;  /* 0x0000003f3f3ff290 */ /* 0x000ff6000fffe03f */
[----:B------:R-:W-:Y:S01]  /*38400*/  @!UPT UIADD3 URZ, URZ, URZ, URZ ;  /* 0x0000003f3f3ff290 */ /* 0x000fe2000fffe03f */
[----:B------:R0:W-:Y:S01]  /*38410*/  STL.64 [R1+0x10f0], R12 ;  /* 0x0010f00c01007387 */ /* 0x0001e20000100a00 */
[----:B------:R1:W-:Y:S02]  /*38420*/  STL.64 [R1+0x10f8], R14 ;  /* 0x0010f80e01007387 */ /* 0x0003e40000100a00 */
[----:B0-----:R-:W-:Y:S01]  /*38430*/  IMAD.MOV.U32 R13, RZ, RZ, R11 ;  /* 0x000000ffff0d7224 */ /* 0x001fe200078e000b */
[----:B-1----:R-:W3:Y:S01]  /*38440*/  LDL.LU.64 R14, [R1+0x5658] ;  /* 0x00565800010e7983 */ /* 0x002ee20000300a00 */
[----:B------:R-:W2:Y:S02]  /*38450*/  LDL.LU.64 R10, [R1+0x5650] ;  /* 0x00565000010a7983 */ /* 0x000ea40000300a00 */
        /* <DEDUP_REMOVED lines=8> */
[----:B------:R-:W3:Y:S02]  /*384e0*/  LDL.LU.64 R10, [R1+0x5638] ;  /* 0x00563800010a7983 */ /* 0x000ee40000300a00 */
[----:B------:R-:W3:Y:S02]  /*384f0*/  LDL.LU.64 R8, [R1+0x5630] ;  /* 0x0056300001087983 */ /* 0x000ee40000300a00 */
[C---:B---3--:R-:W-:Y:S11]  /*38500*/  HMMA.16816.F32.BF16 R8, R24.reuse, R14, R8 ;  /* 0x0000000e1808723c */ /* 0x048ff60000041808 */
[----:B------:R-:W-:Y:S11]  /*38510*/  @!UPT UIADD3 URZ, URZ, URZ, URZ ;  /* 0x0000003f3f3ff290 */ /* 0x000ff6000fffe03f */
[----:B------:R-:W-:Y:S01]  /*38520*/  @!UPT UIADD3 URZ, URZ, URZ, URZ ;  /* 0x0000003f3f3ff290 */ /* 0x000fe2000fffe03f */
[----:B------:R-:W-:Y:S01]  /*38530*/  STL.64 [R1+0x10d0], R8 ;  /* 0x0010d00801007387 */ /* 0x000fe20000100a00 */
[----:B------:R0:W-:Y:S03]  /*38540*/  STL.64 [R1+0x10d8], R10 ;  /* 0x0010d80a01007387 */ /* 0x0001e60000100a00 */
[----:B0-----:R-:W2:Y:S01]  /*38550*/  LDL.LU.64 R10, [R1+0x5628] ;  /* 0x00562800010a7983 */ /* 0x001ea20000300a00 */
[----:B------:R-:W-:Y:S02]  /*38560*/  STL.64 [R1+0x5578], R14 ;  /* 0x0055780e01007387 */ /* 0x000fe40000100a00 */
[----:B------:R0:W-:Y:S02]  /*38570*/  STL.64 [R1+0x55f8], R12 ;  /* 0x0055f80c01007387 */ /* 0x0001e40000100a00 */
[----:B0-----:R-:W3:Y:S01]  /*38580*/  LDL.LU R12, [R1+0xbf0] ;  /* 0x000bf000010c7983 */ /* 0x001ee20000300800 */
[----:B------:R-:W3:Y:S02]  /*38590*/  LDL.LU R13, [R1+0xbf4] ;  /* 0x000bf400010d7983 */ /* 0x000ee40000300800 */
[----:B------:R-:W3:Y:S02]  /*385a0*/  LDL.LU R14, [R1+0xbf8] ;  /* 0x000bf800010e7983 */ /* 0x000ee40000300800 */
[----:B------:R-:W3:Y:S01]  /*385b0*/  LDL.LU R15, [R1+0xbfc] ;  /* 0x000bfc00010f7983 */ /* 0x000ee20000300800 */
[C---:B--2---:R-:W-:Y:S01]  /*385c0*/  HMMA.16816.F32.BF16 R4, R24.reuse, R10, R4 ;  /* 0x0000000a1804723c */ /* 0x044fe20000041804 */
[----:B---3--:R-:W-:Y:S01]  /*385d0*/  STL.64 [R1+0x5610], R14 ;  /* 0x0056100e01007387 */ /* 0x008fe20000100a00 */
[----:B------:R0:W-:Y:S03]  /*385e0*/  STL.64 [R1+0x5608], R12 ;  /* 0x0056080c01007387 */ /* 0x0001e60000100a00 */
[----:B0-----:R-:W2:Y:S01]  /*385f0*/  LDL.LU R12, [R1+0xc00] ;  /* 0x000c0000010c7983 */ /* 0x001ea20000300800 */
[----:B------:R-:W2:Y:S02]  /*38600*/  LDL.LU R13, [R1+0xc04] ;  /* 0x000c0400010d7983 */ /* 0x000ea40000300800 */
[----:B------:R-:W2:Y:S02]  /*38610*/  LDL.LU R14, [R1+0xc08] ;  /* 0x000c0800010e7983 */ /* 0x000ea40000300800 */
[----:B------:R-:W2:Y:S11]  /*38620*/  LDL.LU R15, [R1+0xc0c] ;  /* 0x000c0c00010f7983 */ /* 0x000eb60000300800 */
[----:B------:R-:W-:Y:S02]  /*38630*/  @!UPT UIADD3 URZ, URZ, URZ, URZ ;  /* 0x0000003f3f3ff290 */ /* 0x000fe4000fffe03f */
[----:B------:R-:W-:Y:S01]  /*38640*/  STL.64 [R1+0x10c0], R4 ;  /* 0x0010c00401007387 */ /* 0x000fe20000100a00 */
[----:B------:R0:W-:Y:S03]  /*38650*/  STL.64 [R1+0x10c8], R6 ;  /* 0x0010c80601007387 */ /* 0x0001e60000100a00 */
[----:B0-----:R-:W4:Y:S01]  /*38660*/  LDL.LU.64 R6, [R1+0x5620] ;  /* 0x0056200001067983 */ /* 0x001f220000300a00 */
[----:B------:R-:W3:Y:S02]  /*38670*/  LDL.LU R5, [R1+0x5618] ;  /* 0x0056180001057983 */ /* 0x000ee40000300800 */
[----:B------:R0:W-:Y:S02]  /*38680*/  STL.64 [R1+0x5510], R10 ;  /* 0x0055100a01007387 */ /* 0x0001e40000100a00 */
[----:B------:R-:W2:Y:S01]  /*38690*/  LDL.LU R8, [R1+0xbd0] ;  /* 0x000bd00001087983 */ /* 0x000ea20000300800 */
[----:B------:R-:W2:Y:S04]  /*386a0*/  LDL.LU R9, [R1+0xbd4] ;  /* 0x000bd40001097983 */ /* 0x000ea80000300800 */
[----:B0-----:R-:W2:Y:S01]  /*386b0*/  LDL.LU R10, [R1+0xbd8] ;  /* 0x000bd800010a7983 */ /* 0x001ea20000300800 */
[----:B------:R-:W2:Y:S01]  /*386c0*/  LDL.LU R11, [R1+0xbdc] ;  /* 0x000bdc00010b7983 */ /* 0x000ea20000300800 */
[C---:B----4-:R-:W-:Y:S11]  /*386d0*/  HMMA.16816.F32.BF16 R20, R24.reuse, R6, R20 ;  /* 0x000000061814723c */ /* 0x050ff60000041814 */
[----:B------:R-:W-:Y:S11]  /*386e0*/  @!UPT UIADD3 URZ, URZ, URZ, URZ ;  /* 0x0000003f3f3ff290 */ /* 0x000ff6000fffe03f */
[----:B------:R-:W-:Y:S01]  /*386f0*/  @!UPT UIADD3 URZ, URZ, URZ, URZ ;  /* 0x0000003f3f3ff290 */ /* 0x000fe2000fffe03f */
[----:B------:R-:W-:Y:S01]  /*38700*/  STL.64 [R1+0x10b0], R20 ;  /* 0x0010b01401007387 */ /* 0x000fe20000100a00 */
[----:B------:R-:W-:Y:S02]  /*38710*/  STL.64 [R1+0x10b8], R22 ;  /* 0x0010b81601007387 */ /* 0x000fe40000100a00 */
[----:B------:R-:W0:Y:S01]  /*38720*/  LDSM.16.MT88.4 R20, [R29+0x4300] ;  /* 0x004300001d14783b */ /* 0x000e220000004200 */
[----:B--2---:R-:W-:Y:S01]  /*38730*/  HMMA.16816.F32.BF16 R16, R24, R18, R12 ;  /* 0x000000121810723c */ /* 0x004fe2000004180c */
[----:B------:R-:W-:Y:S04]  /*38740*/  STL [R1+0x54f8], R29 ;  /* 0x0054f81d01007387 */ /* 0x000fe80000100800 */
[----:B0-----:R0:W-:Y:S01]  /*38750*/  STL.64 [R1+0x5410], R22 ;  /* 0x0054101601007387 */ /* 0x0011e20000100a00 */
[----:B------:R-:W-:Y:S02]  /*38760*/  STL.64 [R1+0x5408], R20 ;  /* 0x0054081401007387 */ /* 0x000fe40000100a00 */
[----:B0-----:R-:W-:-:S02]  /*38770*/  IMAD.MOV.U32 R22, RZ, RZ, R2 ;  /* 0x000000ffff167224 */ /* 0x001fc400078e0002 */
[----:B------:R-:W-:-:S05]  /*38780*/  IMAD.MOV.U32 R23, RZ, RZ, R0 ;  /* 0x000000ffff177224 */ /* 0x000fca00078e0000 */
[----:B------:R0:W-:Y:S04]  /*38790*/  STL.64 [R1+0x5580], R22 ;  /* 0x0055801601007387 */ /* 0x0001e80000100a00 */
[----:B0-----:R-:W2:Y:S01]  /*387a0*/  LDL.64 R22, [R1+0x148] ;  /* 0x0001480001167983 */ /* 0x001ea20000100a00 */
        /* <DEDUP_REMOVED lines=18> */
[----:B------:R-:W-:Y:S02]  /*388d0*/  IMAD.MOV.U32 R0, RZ, RZ, R23 ;  /* 0x000000ffff007224 */ /* 0x000fe400078e0017 */
[----:B------:R-:W-:-:S03]  /*388e0*/  IMAD.MOV.U32 R2, RZ, RZ, R22 ;  /* 0x000000ffff027224 */ /* 0x000fc600078e0016 */
[----:B------:R-:W-:Y:S02]  /*388f0*/  STL [R1+0x5500], R0 ;  /* 0x0055000001007387 */ /* 0x000fe40000100800 */
[----:B------:R-:W-:Y:S01]  /*38900*/  STL [R1+0x54fc], R2 ;  /* 0x0054fc0201007387 */ /* 0x000fe20000100800 */
[----:B--2---:R-:W-:Y:S01]  /*38910*/  HMMA.16816.F32.BF16 R8, R24, R18, R8 ;  /* 0x000000121808723c */ /* 0x004fe20000041808 */
[----:B------:R-:W-:Y:S02]  /*38920*/  IMAD.MOV.U32 R4, RZ, RZ, R18 ;  /* 0x000000ffff047224 */ /* 0x000fe400078e0012 */
[----:B------:R-:W-:Y:S11]  /*38930*/  IMAD.MOV.U32 R3, RZ, RZ, R19 ;  /* 0x000000ffff037224 */ /* 0x000ff600078e0013 */
[----:B------:R-:W-:Y:S09]  /*38940*/  @!UPT UIADD3 URZ, URZ, URZ, URZ ;  /* 0x0000003f3f3ff290 */ /* 0x000ff2000fffe03f */
[----:B------:R0:W-:Y:S01]  /*38950*/  STL.64 [R1+0x1280], R8 ;  /* 0x0012800801007387 */ /* 0x0001e20000100a00 */
[----:B------:R1:W-:Y:S03]  /*38960*/  STL.64 [R1+0x1288], R10 ;  /* 0x0012880a01007387 */ /* 0x0003e60000100a00 */
[----:B0-----:R-:W2:Y:S01]  /*38970*/  LDL.LU R8, [R1+0xb30] ;  /* 0x000b300001087983 */ /* 0x001ea20000300800 */
[----:B------:R-:W2:Y:S02]  /*38980*/  LDL.LU R9, [R1+0xb34] ;  /* 0x000b340001097983 */ /* 0x000ea40000300800 */
[----:B-1----:R-:W2:Y:S02]  /*38990*/  LDL.LU R10, [R1+0xb38] ;  /* 0x000b3800010a7983 */ /* 0x002ea40000300800 */
[----:B------:R-:W2:Y:S01]  /*389a0*/  LDL.LU R11, [R1+0xb3c] ;  /* 0x000b3c00010b7983 */ /* 0x000ea20000300800 */
[----:B------:R-:W2:Y:S01]  /*389b0*/  LDL.LU R16, [R1+0xb70] ;  /* 0x000b700001107983 */ /* 0x000ea20000300800 */
[----:B------:R-:W2:Y:S02]  /*389c0*/  LDL.LU R17, [R1+0xb74] ;  /* 0x000b740001117983 */ /* 0x000ea40000300800 */
[----:B------:R-:W2:Y:S02]  /*389d0*/  LDL.LU R18, [R1+0xb78] ;  /* 0x000b780001127983 */ /* 0x000ea40000300800 */
[----:B------:R-:W2:Y:S02]  /*389e0*/  LDL.LU R19, [R1+0xb7c] ;  /* 0x000b7c0001137983 */ /* 0x000ea40000300800 */
[----:B--2---:R0:W-:Y:S01]  /*389f0*/  STL.64 [R1+0x5590], R18 ;  /* 0x0055901201007387 */ /* 0x0041e20000100a00 */
[----:B------:R-:W-:Y:S03]  /*38a00*/  STL.64 [R1+0x5588], R16 ;  /* 0x0055881001007387 */ /* 0x000fe60000100a00 */
[----:B0-----:R-:W2:Y:S04]  /*38a10*/  LDL.64 R18, [R1+0xf8] ;  /* 0x0000f80001127983 */ /* 0x001ea80000100a00 */
[----:B--2---:R0:W-:Y:S04]  /*38a20*/  STL.64 [R1+0x55a8], R18 ;  /* 0x0055a81201007387 */ /* 0x0041e80000100a00 */
[----:B0-----:R-:W2:Y:S04]  /*38a30*/  LDL.64 R18, [R1+0x108] ;  /* 0x0001080001127983 */ /* 0x001ea80000100a00 */
[----:B--2---:R0:W-:Y:S01]  /*38a40*/  STL.64 [R1+0x55c0], R18 ;  /* 0x0055c01201007387 */ /* 0x0041e20000100a00 */
[----:B------:R-:W2:Y:S02]  /*38a50*/  LDL.LU R20, [R1+0xb80] ;  /* 0x000b800001147983 */ /* 0x000ea40000300800 */
[----:B------:R-:W2:Y:S02]  /*38a60*/  LDL.LU R21, [R1+0xb84] ;  /* 0x000b840001157983 */ /* 0x000ea40000300800 */
[----:B------:R-:W2:Y:S01]  /*38a70*/  LDL.LU R22, [R1+0xb88] ;  /* 0x000b880001167983 */ /* 0x000ea20000300800 */
[----:B------:R-:W2:Y:S01]  /*38a80*/  LDL.LU R23, [R1+0xb8c] ;  /* 0x000b8c0001177983 */ /* 0x000ea20000300800 */
        /* <DEDUP_REMOVED lines=9> */
[----:B------:R-:W2:Y:S01]  /*38b20*/  LDL.LU R19, [R1+0xbcc] ;  /* 0x000bcc0001137983 */ /* 0x000ea20000300800 */
[----:B------:R-:W-:Y:S01]  /*38b30*/  STL.64 [R1+0x55a0], R22 ;  /* 0x0055a01601007387 */ /* 0x000fe20000100a00 */
        /* <DEDUP_REMOVED lines=11> */
[----:B------:R-:W2:Y:S01]  /*38bf0*/  LDL.64 R14, [R1+0xe8] ;  /* 0x0000e800010e7983 */ /* 0x000ea20000100a00 */
[----:B------:R4:W-:Y:S02]  /*38c00*/  STL.64 [R1+0x5520], R10 ;  /* 0x0055200a01007387 */ /* 0x0009e40000100a00 */
[----:B------:R-:W-:Y:S02]  /*38c10*/  STL.64 [R1+0x5518], R8 ;  /* 0x0055180801007387 */ /* 0x000fe40000100a00 */
[----:B----4-:R-:W-:-:S02]  /*38c20*/  IMAD.MOV.U32 R10, RZ, RZ, R12 ;  /* 0x000000ffff0a7224 */ /* 0x010fc400078e000c */
[----:B------:R-:W-:Y:S01]  /*38c30*/  IMAD.MOV.U32 R11, RZ, RZ, R28 ;  /* 0x000000ffff0b7224 */ /* 0x000fe200078e001c */
[----:B------:R-:W4:Y:S04]  /*38c40*/  LDL.LU R12, [R1+0x55d8] ;  /* 0x0055d800010c7983 */ /* 0x000f280000300800 */
[----:B------:R0:W-:Y:S04]  /*38c50*/  STL.64 [R1+0x5538], R10 ;  /* 0x0055380a01007387 */ /* 0x0001e80000100a00 */
[----:B0-----:R-:W2:Y:S01]  /*38c60*/  LDL.64 R10, [R1+0x128] ;  /* 0x00012800010a7983 */ /* 0x001ea20000100a00 */
[----:B------:R-:W-:Y:S02]  /*38c70*/  STL [R1+0x5508], R3 ;  /* 0x0055080301007387 */ /* 0x000fe40000100800 */
[----:B------:R-:W-:Y:S02]  /*38c80*/  STL [R1+0x5504], R4 ;  /* 0x0055040401007387 */ /* 0x000fe40000100800 */
[----:B------:R-:W3:Y:S01]  /*38c90*/  LDL R28, [R1+0x1730] ;  /* 0x00173000011c7983 */ /* 0x000ee20000100800 */
[----:B--2---:R-:W-:Y:S01]  /*38ca0*/  HMMA.16816.F32.BF16 R16, R24, R10, R16 ;  /* 0x0000000a1810723c */ /* 0x004fe20000041810 */
[----:B---3--:R-:W-:Y:S01]  /*38cb0*/  STL [R1+0x5468], R28 ;  /* 0x0054681c01007387 */ /* 0x008fe20000100800 */
[----:B------:R-:W-:Y:S11]  /*38cc0*/  IMAD.MOV.U32 R2, RZ, RZ, R10 ;  /* 0x000000ffff027224 */ /* 0x000ff600078e000a */
[----:B------:R-:W-:Y:S10]  /*38cd0*/  @!UPT UIADD3 URZ, URZ, URZ, URZ ;  /* 0x0000003f3f3ff290 */ /* 0x000ff4000fffe03f */
[----:B------:R-:W-:Y:S01]  /*38ce0*/  STL.64 [R1+0x1270], R16 ;  /* 0x0012701001007387 */ /* 0x000fe20000100a00 */
[----:B------:R0:W-:Y:S03]  /*38cf0*/  STL.64 [R1+0x1278], R18 ;  /* 0x0012781201007387 */ /* 0x0001e60000100a00 */
[----:B0-----:R-:W2:Y:S01]  /*38d00*/  LDL.LU.64 R18, [R1+0x55d0] ;  /* 0x0055d00001127983 */ /* 0x001ea20000300a00 */
[----:B------:R-:W2:Y:S02]  /*38d10*/  LDL.LU.64 R16, [R1+0x55c8] ;  /* 0x0055c80001107983 */ /* 0x000ea40000300a00 */
[----:B------:R-:W3:Y:S02]  /*38d20*/  LDL R10, [R1+0x18] ;  /* 0x00001800010a7983 */ /* 0x000ee40000100800 */
[----:B------:R-:W-:Y:S02]  /*38d30*/  IMAD.MOV.U32 R29, RZ, RZ, R11 ;  /* 0x000000ffff1d7224 */ /* 0x000fe400078e000b */
[----:B------:R-:W-:-:S05]  /*38d40*/  IMAD.MOV.U32 R11, RZ, RZ, R13 ;  /* 0x000000ffff0b7224 */ /* 0x000fca00078e000d */
[----:B---3--:R4:W-:Y:S01]  /*38d50*/  STL.64 [R1+0x5550], R10 ;  /* 0x0055500a01007387 */ /* 0x0089e20000100a00 */
[----:B------:R-:W-:Y:S02]  /*38d60*/  STL [R1+0x550c], R2 ;  /* 0x00550c0201007387 */ /* 0x000fe40000100800 */
[----:B----4-:R-:W-:Y:S02]  /*38d70*/  IMAD.MOV.U32 R10, RZ, RZ, R12 ;  /* 0x000000ffff0a7224 */ /* 0x010fe400078e000c */
[----:B------:R-:W-:-:S07]  /*38d80*/  IMAD.MOV.U32 R11, RZ, RZ, R5 ;  /* 0x000000ffff0b7224 */ /* 0x000fce00078e0005 */
[C---:B--2---:R-:W-:Y:S01]  /*38d90*/  HMMA.16816.F32.BF16 R8, R24.reuse, R10, R16 ;  /* 0x0000000a1808723c */ /* 0x044fe20000041810 */
[----:B------:R-:W2:Y:S11]  /*38da0*/  LDL.LU.64 R18, [R1+0x55c0] ;  /* 0x0055c00001127983 */ /* 0x000eb60000300a00 */
[----:B------:R-:W-:Y:S11]  /*38db0*/  @!UPT UIADD3 URZ, URZ, URZ, URZ ;  /* 0x0000003f3f3ff290 */ /* 0x000ff6000fffe03f */
[----:B------:R-:W-:Y:S01]  /*38dc0*/  STL.64 [R1+0x10a0], R8 ;  /* 0x0010a00801007387 */ /* 0x000fe20000100a00 */
[----:B------:R0:W-:Y:S03]  /*38dd0*/  STL.64 [R1+0x10a8], R10 ;  /* 0x0010a80a01007387 */ /* 0x0001e60000100a00 */
[----:B0-----:R-:W3:Y:S01]  /*38de0*/  LDL.64 R10, [R1+0x28] ;  /* 0x00002800010a7983 */ /* 0x001ee20000100a00 */
        /* <DEDUP_REMOVED lines=10> */
[----:B------:R0:W-:Y:S04]  /*38e90*/  STL [R1+0x5558], R4 ;  /* 0x0055580401007387 */ /* 0x0001e80000100800 */
[----:B0-----:R-:W3:Y:S01]  /*38ea0*/  LDL.LU R4, [R1+0xb60] ;  /* 0x000b600001047983 */ /* 0x001ee20000300800 */
[----:B------:R-:W3:Y:S02]  /*38eb0*/  LDL.LU R5, [R1+0xb64] ;  /* 0x000b640001057983 */ /* 0x000ee40000300800 */
[----:B------:R-:W3:Y:S02]  /*38ec0*/  LDL.LU R6, [R1+0xb68] ;  /* 0x000b680001067983 */ /* 0x000ee40000300800 */
[----:B------:R-:W3:Y:S01]  /*38ed0*/  LDL.LU R7, [R1+0xb6c] ;  /* 0x000b6c0001077983 */ /* 0x000ee20000300800 */
[C---:B--2---:R-:W-:Y:S11]  /*38ee0*/  HMMA.16816.F32.BF16 R20, R24.reuse, R18, R20 ;  /* 0x000000121814723c */ /* 0x044ff60000041814 */
[----:B------:R-:W-:Y:S11]  /*38ef0*/  @!UPT UIADD3 URZ, URZ, URZ, URZ ;  /* 0x0000003f3f3ff290 */ /* 0x000ff6000fffe03f */
[----:B------:R-:W-:Y:S01]  /*38f00*/  @!UPT UIADD3 URZ, URZ, URZ, URZ ;  /* 0x0000003f3f3ff290 */ /* 0x000fe2000fffe03f */
[----:B------:R-:W-:Y:S01]  /*38f10*/  STL.64 [R1+0x1080], R20 ;  /* 0x0010801401007387 */ /* 0x000fe20000100a00 */
[----:B------:R0:W-:Y:S03]  /*38f20*/  STL.64 [R1+0x1088], R22 ;  /* 0x0010881601007387 */ /* 0x0001e60000100a00 */
[----:B0-----:R-:W2:Y:S01]  /*38f30*/  LDL.LU.64 R22, [R1+0x55a0] ;  /* 0x0055a00001167983 */ /* 0x001ea20000300a00 */
[----:B------:R-:W2:Y:S02]  /*38f40*/  LDL.LU.64 R20, [R1+0x5598] ;  /* 0x0055980001147983 */ /* 0x000ea40000300a00 */
[----:B------:R-:W-:Y:S02]  /*38f50*/  IMAD.MOV.U32 R2, RZ, RZ, R18 ;  /* 0x000000ffff027224 */ /* 0x000fe400078e0012 */
[----:B------:R-:W-:Y:S02]  /*38f60*/  IMAD.MOV.U32 R3, RZ, RZ, R19 ;  /* 0x000000ffff037224 */ /* 0x000fe400078e0013 */
[----:B------:R-:W4:Y:S01]  /*38f70*/  LDL.LU.64 R18, [R1+0x5590] ;  /* 0x0055900001127983 */ /* 0x000f220000300a00 */
[----:B------:R-:W4:Y:S01]  /*38f80*/  LDL.LU.64 R16, [R1+0x5588] ;  /* 0x0055880001107983 */ /* 0x000f220000300a00 */
[C---:B--2---:R-:W-:Y:S11]  /*38f90*/  HMMA.16816.F32.BF16 R20, R24.reuse, R14, R20 ;  /* 0x0000000e1814723c */ /* 0x044ff60000041814 */
[----:B------:R-:W-:Y:S11]  /*38fa0*/  @!UPT UIADD3 URZ, URZ, URZ, URZ ;  /* 0x0000003f3f3ff290 */ /* 0x000ff6000fffe03f */
[----:B------:R-:W-:Y:S01]  /*38fb0*/  @!UPT UIADD3 URZ, URZ, URZ, URZ ;  /* 0x0000003f3f3ff290 */ /* 0x000fe2000fffe03f */
[----:B------:R-:W-:Y:S01]  /*38fc0*/  STL.64 [R1+0x1070], R20 ;  /* 0x0010701401007387 */ /* 0x000fe20000100a00 */
[----:B------:R0:W-:Y:S03]  /*38fd0*/  STL.64 [R1+0x1078], R22 ;  /* 0x0010781601007387 */ /* 0x0001e60000100a00 */
[----:B0-----:R-:W4:Y:S01]  /*38fe0*/  LDL.LU.64 R22, [R1+0x5580] ;  /* 0x0055800001167983 */ /* 0x001f220000300a00 */
[----:B------:R-:W-:Y:S02]  /*38ff0*/  IMAD.MOV.U32 R28, RZ, RZ, R14 ;  /* 0x000000ffff1c7224 */ /* 0x000fe400078e000e */
[----:B------:R-:W-:Y:S02]  /*39000*/  IMAD.MOV.U32 R13, RZ, RZ, R15 ;  /* 0x000000ffff0d7224 */ /* 0x000fe400078e000f */
[----:B------:R-:W2:Y:S01]  /*39010*/  LDL.LU.64 R14, [R1+0x5578] ;  /* 0x00557800010e7983 */ /* 0x000ea20000300a00 */
[----:B----4-:R-:W-:Y:S03]  /*39020*/  HMMA.16816.F32.BF16 R24, R24, R22, R16 ;  /* 0x000000161818723c */ /* 0x010fe60000041810 */
[----:B------:R-:W3:Y:S01]  /*39030*/  LDL.LU.64 R18, [R1+0x5570] ;  /* 0x0055700001127983 */ /* 0x000ee20000300a00 */
[----:B------:R-:W3:Y:S11]  /*39040*/  LDL.LU.64 R16, [R1+0x5568] ;  /* 0x0055680001107983 */ /* 0x000ef60000300a00 */
[----:B------:R-:W-:Y:S08]  /*39050*/  @!UPT UIADD3 URZ, URZ, URZ, URZ ;  /* 0x0000003f3f3ff290 */ /* 0x000ff0000fffe03f */
[----:B------:R0:W-:Y:S01]  /*39060*/  STL.64 [R1+0x1060], R24 ;  /* 0x0010601801007387 */ /* 0x0001e20000100a00 */
[----:B------:R1:W-:Y:S03]  /*39070*/  STL.64 [R1+0x1068], R26 ;  /* 0x0010681a01007387 */ /* 0x0003e60000100a00 */
[----:B0-----:R-:W4:Y:S01]  /*39080*/  LDL.LU R24, [R1+0xb10] ;  /* 0x000b100001187983 */ /* 0x001f220000300800 */
[----:B------:R-:W4:Y:S02]  /*39090*/  LDL.LU R25, [R1+0xb14] ;  /* 0x000b140001197983 */ /* 0x000f240000300800 */
[----:B-1----:R-:W2:Y:S02]  /*390a0*/  LDL.LU R26, [R1+0xb18] ;  /* 0x000b1800011a7983 */ /* 0x002ea40000300800 */
[----:B------:R-:W2:Y:S02]  /*390b0*/  LDL.LU R27, [R1+0xb1c] ;  /* 0x000b1c00011b7983 */ /* 0x000ea40000300800 */
[----:B--2---:R-:W-:Y:S01]  /*390c0*/  STL.64 [R1+0x5530], R26 ;  /* 0x0055301a01007387 */ /* 0x004fe20000100a00 */
[----:B----4-:R0:W-:Y:S03]  /*390d0*/  STL.64 [R1+0x5528], R24 ;  /* 0x0055281801007387 */ /* 0x0101e60000100a00 */
[----:B0-----:R-:W2:Y:S01]  /*390e0*/  LDL.LU R24, [R1+0xb40] ;  /* 0x000b400001187983 */ /* 0x001ea20000300800 */
[----:B------:R-:W2:Y:S02]  /*390f0*/  LDL.LU R25, [R1+0xb44] ;  /* 0x000b440001197983 */ /* 0x000ea40000300800 */
[----:B------:R-:W4:Y:S02]  /*39100*/  LDL.LU R26, [R1+0xb48] ;  /* 0x000b4800011a7983 */ /* 0x000f240000300800 */
[----:B------:R-:W4:Y:S01]  /*39110*/  LDL.LU R27, [R1+0xb4c] ;  /* 0x000b4c00011b7983 */ /* 0x000f220000300800 */
[C---:B---3--:R-:W-:Y:S01]  /*39120*/  HMMA.16816.F32.BF16 R4, R16.reuse, R10, R4 ;  /* 0x0000000a1004723c */ /* 0x048fe20000041804 */
[----:B------:R-:W-:Y:S01]  /*39130*/  IMAD.MOV.U32 R12, RZ, RZ, R10 ;  /* 0x000000ffff0c7224 */ /* 0x000fe200078e000a */
[----:B----4-:R-:W-:Y:S01]  /*39140*/  STL.64 [R1+0x5548], R26 ;  /* 0x0055481a01007387 */ /* 0x010fe20000100a00 */
[----:B--2---:R0:W-:Y:S03]  /*39150*/  STL.64 [R1+0x5540], R24 ;  /* 0x0055401801007387 */ /* 0x0041e60000100a00 */
[----:B0-----:R-:W2:Y:S01]  /*39160*/  LDL.LU R24, [R1+0xb50] ;  /* 0x000b500001187983 */ /* 0x001ea20000300800 */
[----:B------:R-:W2:Y:S02]  /*39170*/  LDL.LU R25, [R1+0xb54] ;  /* 0x000b540001197983 */ /* 0x000ea40000300800 */
[----:B------:R-:W2:Y:S02]  /*39180*/  LDL.LU R26, [R1+0xb58] ;  /* 0x000b5800011a7983 */ /* 0x000ea40000300800 */
[----:B------:R-:W2:Y:S01]  /*39190*/  LDL.LU R27, [R1+0xb5c] ;  /* 0x000b5c00011b7983 */ /* 0x000ea20000300800 */
[----:B------:R0:W-:Y:S01]  /*391a0*/  STL.64 [R1+0x5428], R22 ;  /* 0x0054281601007387 */ /* 0x0001e20000100a00 */
[----:B------:R-:W3:Y:S02]  /*391b0*/  LDL.LU R20, [R1+0xb20] ;  /* 0x000b200001147983 */ /* 0x000ee40000300800 */
[----:B------:R-:W3:Y:S01]  /*391c0*/  LDL.LU R21, [R1+0xb24] ;  /* 0x000b240001157983 */ /* 0x000ee20000300800 */
[----:B0-----:R-:W3:Y:S01]  /*391d0*/  LDL.LU R22, [R1+0xb28] ;  /* 0x000b280001167983 */ /* 0x001ee20000300800 */
[----:B------:R-:W3:Y:S06]  /*391e0*/  LDL.LU R23, [R1+0xb2c] ;  /* 0x000b2c0001177983 */ /* 0x000eec0000300800 */
[----:B------:R0:W-:Y:S02]  /*391f0*/  STL.64 [R1+0x1050], R4 ;  /* 0x0010500401007387 */ /* 0x0001e40000100a00 */
[----:B------:R1:W-:Y:S02]  /*39200*/  STL.64 [R1+0x1058], R6 ;  /* 0x0010580601007387 */ /* 0x0003e40000100a00 */
[----:B0-----:R-:W-:Y:S01]  /*39210*/  IMAD.MOV.U32 R5, RZ, RZ, R11 ;  /* 0x000000ffff057224 */ /* 0x001fe200078e000b */
[----:B-1----:R-:W4:Y:S01]  /*39220*/  LDL.LU.64 R6, [R1+0x5560] ;  /* 0x0055600001067983 */ /* 0x002f220000300a00 */
[----:B------:R-:W2:Y:S02]  /*39230*/  LDL.LU R4, [R1+0x5558] ;  /* 0x0055580001047983 */ /* 0x000ea40000300800 */
        /* <DEDUP_REMOVED lines=21> */
[----:B0-----:R-:W3:Y:S01]  /*39390*/  LDL.LU.64 R10, [R1+0x5510] ;  /* 0x00551000010a7983 */ /* 0x001ee20000300a00 */
[----:B------:R-:W-:Y:S01]  /*393a0*/  STL.64 [R1+0x53e0], R14 ;  /* 0x0053e00e01007387 */ /* 0x000fe20000100a00 */
[C---:B---3--:R-:W-:Y:S02]  /*393b0*/  HMMA.16816.F32.BF16 R20, R16.reuse, R10, R20 ;  /* 0x0000000a1014723c */ /* 0x048fe40000041814 */
[----:B------:R-:W-:Y:S11]  /*393c0*/  STL.64 [R1+0x53d8], R10 ;  /* 0x0053d80a01007387 */ /* 0x000ff60000100a00 */
[----:B------:R-:W-:Y:S10]  /*393d0*/  @!UPT UIADD3 URZ, URZ, URZ, URZ ;  /* 0x0000003f3f3ff290 */ /* 0x000ff4000fffe03f */
[----:B------:R-:W-:Y:S01]  /*393e0*/  STL.64 [R1+0x1010], R20 ;  /* 0x0010101401007387 */ /* 0x000fe20000100a00 */
[----:B------:R4:W-:Y:S02]  /*393f0*/  STL.64 [R1+0x1018], R22 ;  /* 0x0010181601007387 */ /* 0x0009e40000100a00 */
[----:B------:R-:W2:Y:S01]  /*39400*/  LDL.LU R8, [R1+0xa40] ;  /* 0x000a400001087983 */ /* 0x000ea20000300800 */
[----:B----4-:R-:W-:Y:S11]  /*39410*/  HMMA.16816.F32.BF16 R20, R16, R6, R24 ;  /* 0x000000061014723c */ /* 0x010ff60000041818 */
[----:B------:R-:W-:Y:S11]  /*39420*/  @!UPT UIADD3 URZ, URZ, URZ, URZ ;  /* 0x0000003f3f3ff290 */ /* 0x000ff6000fffe03f */
[----:B------:R-:W-:Y:S01]  /*39430*/  @!UPT UIADD3 URZ, URZ, URZ, URZ ;  /* 0x0000003f3f3ff290 */ /* 0x000fe2000fffe03f */
[----:B------:R-:W-:Y:S01]  /*39440*/  STL.64 [R1+0x1000], R20 ;  /* 0x0010001401007387 */ /* 0x000fe20000100a00 */
[----:B------:R-:W-:Y:S02]  /*39450*/  STL.64 [R1+0x1008], R22 ;  /* 0x0010081601007387 */ /* 0x000fe40000100a00 */
[----:B------:R-:W2:Y:S02]  /*39460*/  LDL.LU R9, [R1+0xa44] ;  /* 0x000a440001097983 */ /* 0x000ea40000300800 */
[----:B------:R-:W3:Y:S01]  /*39470*/  LDL.LU R10, [R1+0xa48] ;  /* 0x000a4800010a7983 */ /* 0x000ee20000300800 */
[----:B------:R-:W3:Y:S04]  /*39480*/  LDL.LU R11, [R1+0xa4c] ;  /* 0x000a4c00010b7983 */ /* 0x000ee80000300800 */
[----:B---3--:R-:W-:Y:S01]  /*39490*/  STL.64 [R1+0x53f0], R10 ;  /* 0x0053f00a01007387 */ /* 0x008fe20000100a00 */
[----:B--2---:R0:W-:Y:S03]  /*394a0*/  STL.64 [R1+0x53e8], R8 ;  /* 0x0053e80801007387 */ /* 0x0041e60000100a00 */
[----:B0-----:R-:W2:Y:S01]  /*394b0*/  LDL.LU R8, [R1+0xa50] ;  /* 0x000a500001087983 */ /* 0x001ea20000300800 */
[----:B------:R-:W2:Y:S02]  /*394c0*/  LDL.LU R9, [R1+0xa54] ;  /* 0x000a540001097983 */ /* 0x000ea40000300800 */
[----:B------:R-:W3:Y:S02]  /*394d0*/  LDL.LU R10, [R1+0xa58] ;  /* 0x000a5800010a7983 */ /* 0x000ee40000300800 */
[----:B------:R-:W3:Y:S01]  /*394e0*/  LDL.LU R11, [R1+0xa5c] ;  /* 0x000a5c00010b7983 */ /* 0x000ee20000300800 */
[----:B------:R-:W4:Y:S01]  /*394f0*/  LDL.LU R20, [R1+0xa80] ;  /* 0x000a800001147983 */ /* 0x000f220000300800 */
[----:B------:R-:W4:Y:S02]  /*39500*/  LDL.LU R21, [R1+0xa84] ;  /* 0x000a840001157983 */ /* 0x000f240000300800 */
[----:B------:R-:W2:Y:S02]  /*39510*/  LDL.LU R22, [R1+0xa88] ;  /* 0x000a880001167983 */ /* 0x000ea40000300800 */
[----:B------:R-:W2:Y:S02]  /*39520*/  LDL.LU R23, [R1+0xa8c] ;  /* 0x000a8c0001177983 */ /* 0x000ea40000300800 */
[----:B--2---:R0:W-:Y:S01]  /*39530*/  STL.64 [R1+0x5438], R22 ;  /* 0x0054381601007387 */ /* 0x0041e20000100a00 */
[----:B----4-:R-:W-:Y:S02]  /*39540*/  STL.64 [R1+0x5430], R20 ;  /* 0x0054301401007387 */ /* 0x010fe40000100a00 */
[----:B0-----:R-:W-:-:S02]  /*39550*/  IMAD.MOV.U32 R22, RZ, RZ, R2 ;  /* 0x000000ffff167224 */ /* 0x001fc400078e0002 */
[----:B------:R-:W-:Y:S01]  /*39560*/  IMAD.MOV.U32 R23, RZ, RZ, R3 ;  /* 0x000000ffff177224 */ /* 0x000fe200078e0003 */
[----:B------:R-:W2:Y:S01]  /*39570*/  LDL.LU R2, [R1+0x550c] ;  /* 0x00550c0001027983 */ /* 0x000ea20000300800 */
[----:B------:R-:W4:Y:S03]  /*39580*/  LDL.LU R3, [R1+0x5508] ;  /* 0x0055080001037983 */ /* 0x000f260000300800 */
[----:B------:R0:W-:Y:S01]  /*39590*/  STL.64 [R1+0x5450], R22 ;  /* 0x0054501601007387 */ /* 0x0001e20000100a00 */
[----:B---3--:R-:W-:Y:S02]  /*395a0*/  STL.64 [R1+0x5400], R10 ;  /* 0x0054000a01007387 */ /* 0x008fe40000100a00 */
[----:B------:R1:W-:Y:S02]  /*395b0*/  STL.64 [R1+0x53f8], R8 ;  /* 0x0053f80801007387 */ /* 0x0003e40000100a00 */
[----:B0-----:R-:W-:-:S02]  /*395c0*/  IMAD.MOV.U32 R22, RZ, RZ, R4 ;  /* 0x000000ffff167224 */ /* 0x001fc400078e0004 */
[----:B------:R-:W-:Y:S01]  /*395d0*/  IMAD.MOV.U32 R23, RZ, RZ, R0 ;  /* 0x000000ffff177224 */ /* 0x000fe200078e0000 */
[----:B-1----:R-:W3:Y:S01]  /*395e0*/  LDL.LU R8, [R1+0xa60] ;  /* 0x000a600001087983 */ /* 0x002ee20000300800 */
[----:B------:R-:W3:Y:S02]  /*395f0*/  LDL.LU R9, [R1+0xa64] ;  /* 0x000a640001097983 */ /* 0x000ee40000300800 */
[----:B------:R-:W2:Y:S02]  /*39600*/  LDL.LU R10, [R1+0xa68] ;  /* 0x000a6800010a7983 */ /* 0x000ea40000300800 */
[----:B------:R-:W2:Y:S01]  /*39610*/  LDL.LU R11, [R1+0xa6c] ;  /* 0x000a6c00010b7983 */ /* 0x000ea20000300800 */
[----:B------:R-:W2:Y:S01]  /*39620*/  LDL.LU R4, [R1+0x5504] ;  /* 0x0055040001047983 */ /* 0x000ea20000300800 */
[----:B------:R-:W2:Y:S02]  /*39630*/  LDL.LU R0, [R1+0x5500] ;  /* 0x0055000001007983 */ /* 0x000ea40000300800 */
[----:B------:R0:W-:Y:S02]  /*39640*/  STL.64 [R1+0x5470], R22 ;  /* 0x0054701601007387 */ /* 0x0001e40000100a00 */
[----:B------:R-:W2:Y:S01]  /*39650*/  LDL.LU R20, [R1+0xab0] ;  /* 0x000ab00001147983 */ /* 0x000ea20000300800 */
[----:B------:R-:W2:Y:S04]  /*39660*/  LDL.LU R21, [R1+0xab4] ;  /* 0x000ab40001157983 */ /* 0x000ea80000300800 */
[----:B0-----:R-:W2:Y:S01]  /*39670*/  LDL.LU R22, [R1+0xab8] ;  /* 0x000ab80001167983 */ /* 0x001ea20000300800 */
[----:B------:R-:W2:Y:S03]  /*39680*/  LDL.LU R23, [R1+0xabc] ;  /* 0x000abc0001177983 */ /* 0x000ea60000300800 */
[----:B--2---:R0:W-:Y:S01]  /*39690*/  STL.64 [R1+0x5480], R22 ;  /* 0x0054801601007387 */ /* 0x0041e20000100a00 */
[----:B------:R-:W-:Y:S02]  /*396a0*/  STL.64 [R1+0x5478], R20 ;  /* 0x0054781401007387 */ /* 0x000fe40000100a00 */
[----:B0-----:R-:W-:-:S02]  /*396b0*/  IMAD.MOV.U32 R22, RZ, RZ, R2 ;  /* 0x000000ffff167224 */ /* 0x001fc400078e0002 */
[----:B------:R-:W-:Y:S01]  /*396c0*/  IMAD.MOV.U32 R23, RZ, RZ, R29 ;  /* 0x000000ffff177224 */ /* 0x000fe200078e001d */
[----:B------:R-:W2:Y:S01]  /*396d0*/  LDL.LU R2, [R1+0x54fc] ;  /* 0x0054fc0001027983 */ /* 0x000ea20000300800 */
[----:B------:R-:W2:Y:S03]  /*396e0*/  LDL.LU R29, [R1+0x54f8] ;  /* 0x0054f800011d7983 */ /* 0x000ea60000300800 */
[----:B------:R-:W-:Y:S01]  /*396f0*/  STL.64 [R1+0x5498], R22 ;  /* 0x0054981601007387 */ /* 0x000fe20000100a00 */
[----:B------:R-:W-:Y:S02]  /*39700*/  STL.64 [R1+0x5420], R10 ;  /* 0x0054200a01007387 */ /* 0x000fe40000100a00 */
[----:B---3--:R0:W-:Y:S02]  /*39710*/  STL.64 [R1+0x5418], R8 ;  /* 0x0054180801007387 */ /* 0x0081e40000100a00 */
[----:B0-----:R-:W3:Y:S01]  /*39720*/  LDL.LU R8, [R1+0xa70] ;  /* 0x000a700001087983 */ /* 0x001ee20000300800 */
[----:B------:R-:W3:Y:S02]  /*39730*/  LDL.LU R9, [R1+0xa74] ;  /* 0x000a740001097983 */ /* 0x000ee40000300800 */
[----:B------:R-:W3:Y:S02]  /*39740*/  LDL.LU R10, [R1+0xa78] ;  /* 0x000a7800010a7983 */ /* 0x000ee40000300800 */
[----:B------:R-:W3:Y:S02]  /*39750*/  LDL.LU R11, [R1+0xa7c] ;  /* 0x000a7c00010b7983 */ /* 0x000ee40000300800 */
[----:B------:R-:W-:-:S02]  /*39760*/  IMAD.MOV.U32 R22, RZ, RZ, R4 ;  /* 0x000000ffff167224 */ /* 0x000fc400078e0004 */
[----:B----4-:R-:W-:-:S05]  /*39770*/  IMAD.MOV.U32 R23, RZ, RZ, R3 ;  /* 0x000000ffff177224 */ /* 0x010fca00078e0003 */
[----:B------:R0:W-:Y:S02]  /*39780*/  STL.64 [R1+0x54b0], R22 ;  /* 0x0054b01601007387 */ /* 0x0001e40000100a00 */
[----:B0-----:R-:W-:Y:S02]  /*39790*/  IMAD.MOV.U32 R23, RZ, RZ, R0 ;  /* 0x000000ffff177224 */ /* 0x001fe400078e0000 */
[----:B--2---:R-:W-:Y:S01]  /*397a0*/  IMAD.MOV.U32 R22, RZ, RZ, R2 ;  /* 0x000000ffff167224 */ /* 0x004fe200078e0002 */
[----:B------:R-:W0:Y:S04]  /*397b0*/  LDSM.16.MT88.4 R24, [R29+0x4380] ;  /* 0x004380001d18783b */ /* 0x000e280000004200 */
[----:B---3--:R-:W-:Y:S01]  /*397c0*/  STL.64 [R1+0x5448], R10 ;  /* 0x0054480a01007387 */ /* 0x008fe20000100a00 */
[----:B------:R1:W-:Y:S03]  /*397d0*/  STL.64 [R1+0x5440], R8 ;  /* 0x0054400801007387 */ /* 0x0003e60000100a00 */
[----:B-1----:R-:W2:Y:S01]  /*397e0*/  LDL.LU R8, [R1+0xa90] ;  /* 0x000a900001087983 */ /* 0x002ea20000300800 */
[----:B------:R-:W2:Y:S02]  /*397f0*/  LDL.LU R9, [R1+0xa94] ;  /* 0x000a940001097983 */ /* 0x000ea40000300800 */
[----:B------:R-:W3:Y:S02]  /*39800*/  LDL.LU R10, [R1+0xa98] ;  /* 0x000a9800010a7983 */ /* 0x000ee40000300800 */
[----:B------:R-:W3:Y:S01]  /*39810*/  LDL.LU R11, [R1+0xa9c] ;  /* 0x000a9c00010b7983 */ /* 0x000ee20000300800 */
[----:B------:R1:W-:Y:S04]  /*39820*/  STL.64 [R1+0x54c8], R22 ;  /* 0x0054c81601007387 */ /* 0x0003e80000100a00 */
[----:B-1----:R-:W4:Y:S04]  /*39830*/  LDL.64 R22, [R1+0x158] ;  /* 0x0001580001167983 */ /* 0x002f280000100a00 */
[----:B----4-:R-:W-:Y:S01]  /*39840*/  STL.64 [R1+0x54e0], R22 ;  /* 0x0054e01601007387 */ /* 0x010fe20000100a00 */
[----:B---3--:R-:W-:Y:S02]  /*39850*/  STL.64 [R1+0x5460], R10 ;  /* 0x0054600a01007387 */ /* 0x008fe40000100a00 */
[----:B--2---:R1:W-:Y:S02]  /*39860*/  STL.64 [R1+0x5458], R8 ;  /* 0x0054580801007387 */ /* 0x0043e40000100a00 */
[----:B-1----:R-:W2:Y:S01]  /*39870*/  LDL.LU R8, [R1+0xaa0] ;  /* 0x000aa00001087983 */ /* 0x002ea20000300800 */
[----:B------:R-:W2:Y:S02]  /*39880*/  LDL.LU R9, [R1+0xaa4] ;  /* 0x000aa40001097983 */ /* 0x000ea40000300800 */
[----:B------:R-:W3:Y:S02]  /*39890*/  LDL.LU R10, [R1+0xaa8] ;  /* 0x000aa800010a7983 */ /* 0x000ee40000300800 */
[----:B------:R-:W3:Y:S01]  /*398a0*/  LDL.LU R11, [R1+0xaac] ;  /* 0x000aac00010b7983 */ /* 0x000ee20000300800 */
[----:B------:R-:W4:Y:S04]  /*398b0*/  LDL.64 R22, [R1+0x38] ;  /* 0x0000380001167983 */ /* 0x000f280000100a00 */
[----:B---3--:R-:W-:Y:S01]  /*398c0*/  STL.64 [R1+0x5490], R10 ;  /* 0x0054900a01007387 */ /* 0x008fe20000100a00 */
[----:B--2---:R1:W-:Y:S03]  /*398d0*/  STL.64 [R1+0x5488], R8 ;  /* 0x0054880801007387 */ /* 0x0043e60000100a00 */
[----:B-1----:R-:W2:Y:S01]  /*398e0*/  LDL.LU R8, [R1+0xac0] ;  /* 0x000ac00001087983 */ /* 0x002ea20000300800 */
[----:B------:R-:W2:Y:S02]  /*398f0*/  LDL.LU R9, [R1+0xac4] ;  /* 0x000ac40001097983 */ /* 0x000ea40000300800 */
[----:B------:R-:W3:Y:S02]  /*39900*/  LDL.LU R10, [R1+0xac8] ;  /* 0x000ac800010a7983 */ /* 0x000ee40000300800 */
[----:B------:R-:W3:Y:S02]  /*39910*/  LDL.LU R11, [R1+0xacc] ;  /* 0x000acc00010b7983 */ /* 0x000ee40000300800 */
        /* <DEDUP_REMOVED lines=22> */
[----:B------:R-:W2:Y:S02]  /*39a80*/  LDL.LU R10, [R1+0xb08] ;  /* 0x000b0800010a7983 */ /* 0x000ea40000300800 */
[----:B------:R-:W2:Y:S01]  /*39a90*/  LDL.LU R11, [R1+0xb0c] ;  /* 0x000b0c00010b7983 */ /* 0x000ea20000300800 */
[----:B------:R-:W3:Y:S01]  /*39aa0*/  LDL.64 R14, [R1+0x18] ;  /* 0x00001800010e7983 */ /* 0x000ee20000100a00 */
[----:B------:R-:W-:Y:S02]  /*39ab0*/  STL.64 [R1+0x53d0], R6 ;  /* 0x0053d00601007387 */ /* 0x000fe40000100a00 */
[----:B0-----:R0:W-:Y:S02]  /*39ac0*/  STL.64 [R1+0x5308], R26 ;  /* 0x0053081a01007387 */ /* 0x0011e40000100a00 */
[----:B------:R-:W-:Y:S02]  /*39ad0*/  STL.64 [R1+0x5300], R24 ;  /* 0x0053001801007387 */ /* 0x000fe40000100a00 */
[----:B----4-:R-:W-:-:S02]  /*39ae0*/  IMAD.MOV.U32 R2, RZ, RZ, R22 ;  /* 0x000000ffff027224 */ /* 0x010fc400078e0016 */
[----:B------:R-:W-:Y:S01]  /*39af0*/  IMAD.MOV.U32 R0, RZ, RZ, R23 ;  /* 0x000000ffff007224 */ /* 0x000fe200078e0017 */
[----:B0-----:R-:W4:Y:S01]  /*39b00*/  LDL.64 R26, [R1+0x118] ;  /* 0x00011800011a7983 */ /* 0x001f220000100a00 */
[----:B------:R-:W-:Y:S01]  /*39b10*/  STL [R1+0x49e4], R29 ;  /* 0x0049e41d01007387 */ /* 0x000fe20000100800 */
        /* <DEDUP_REMOVED lines=39> */
[C---:B----4-:R-:W-:Y:S11]  /*39d90*/  HMMA.16816.F32.BF16 R20, R16.reuse, R26, R20 ;  /* 0x0000001a1014723c */ /* 0x050ff60000041814 */
[----:B------:R-:W-:Y:S11]  /*39da0*/  @!UPT UIADD3 URZ, URZ, URZ, URZ ;  /* 0x0000003f3f3ff290 */ /* 0x000ff6000fffe03f */
[----:B------:R-:W-:Y:S01]  /*39db0*/  @!UPT UIADD3 URZ, URZ, URZ, URZ ;  /* 0x0000003f3f3ff290 */ /* 0x000fe2000fffe03f */
[----:B------:R-:W-:Y:S01]  /*39dc0*/  STL.64 [R1+0xf40], R20 ;  /* 0x000f401401007387 */ /* 0x000fe20000100a00 */
[----:B------:R0:W-:Y:S03]  /*39dd0*/  STL.64 [R1+0xf48], R22 ;  /* 0x000f481601007387 */ /* 0x0001e60000100a00 */
[----:B0-----:R-:W2:Y:S01]  /*39de0*/  LDL.LU.64 R22, [R1+0x5470] ;  /* 0x0054700001167983 */ /* 0x001ea20000300a00 */
[----:B------:R0:W-:Y:S02]  /*39df0*/  STL.64 [R1+0x5358], R26 ;  /* 0x0053581a01007387 */ /* 0x0001e40000100a00 */
[----:B0-----:R-:W-:Y:S02]  /*39e00*/  IMAD.MOV.U32 R26, RZ, RZ, R28 ;  /* 0x000000ffff1a7224 */ /* 0x001fe400078e001c */
[----:B------:R-:W4:Y:S01]  /*39e10*/  LDL.LU R28, [R1+0x5468] ;  /* 0x00546800011c7983 */ /* 0x000f220000300800 */
[C---:B--2---:R-:W-:Y:S03]  /*39e20*/  HMMA.16816.F32.BF16 R20, R16.reuse, R22, R8 ;  /* 0x000000161014723c */ /* 0x044fe60000041808 */
[----:B------:R-:W2:Y:S01]  /*39e30*/  LDL.LU.64 R10, [R1+0x5460] ;  /* 0x00546000010a7983 */ /* 0x000ea20000300a00 */
[----:B------:R-:W2:Y:S11]  /*39e40*/  LDL.LU.64 R8, [R1+0x5458] ;  /* 0x0054580001087983 */ /* 0x000eb60000300a00 */
[----:B------:R-:W-:Y:S08]  /*39e50*/  @!UPT UIADD3 URZ, URZ, URZ, URZ ;  /* 0x0000003f3f3ff290 */ /* 0x000ff0000fffe03f */
[----:B------:R-:W-:Y:S01]  /*39e60*/  STL.64 [R1+0xf20], R20 ;  /* 0x000f201401007387 */ /* 0x000fe20000100a00 */
[----:B------:R0:W-:Y:S03]  /*39e70*/  STL.64 [R1+0xf28], R22 ;  /* 0x000f281601007387 */ /* 0x0001e60000100a00 */
[----:B0-----:R-:W2:Y:S02]  /*39e80*/  LDL.LU.64 R22, [R1+0x5450] ;  /* 0x0054500001167983 */ /* 0x001ea40000300a00 */
[----:B--2---:R-:W-:Y:S02]  /*39e90*/  HMMA.16816.F32.BF16 R20, R16, R22, R8 ;  /* 0x000000161014723c */ /* 0x004fe40000041808 */
[----:B------:R-:W2:Y:S01]  /*39ea0*/  LDL.LU.64 R10, [R1+0x5448] ;  /* 0x00544800010a7983 */ /* 0x000ea20000300a00 */
[----:B------:R-:W2:Y:S11]  /*39eb0*/  LDL.LU.64 R8, [R1+0x5440] ;  /* 0x0054400001087983 */ /* 0x000eb60000300a00 */
[----:B------:R-:W-:Y:S09]  /*39ec0*/  @!UPT UIADD3 URZ, URZ, URZ, URZ ;  /* 0x0000003f3f3ff290 */ /* 0x000ff2000fffe03f */
[----:B------:R-:W-:Y:S01]  /*39ed0*/  STL.64 [R1+0xf00], R20 ;  /* 0x000f001401007387 */ /* 0x000fe20000100a00 */
[----:B------:R0:W-:Y:S03]  /*39ee0*/  STL.64 [R1+0xf08], R22 ;  /* 0x000f081601007387 */ /* 0x0001e60000100a00 */
[----:B0-----:R-:W2:Y:S01]  /*39ef0*/  LDL.LU.64 R22, [R1+0x5438] ;  /* 0x0054380001167983 */ /* 0x001ea20000300a00 */
[----:B------:R-:W2:Y:S02]  /*39f00*/  LDL.LU.64 R20, [R1+0x5430] ;  /* 0x0054300001147983 */ /* 0x000ea40000300a00 */
[----:B------:R-:W-:-:S07]  /*39f10*/  IMAD.MOV.U32 R27, RZ, RZ, R13 ;  /* 0x000000ffff1b7224 */ /* 0x000fce00078e000d */
[C---:B--2---:R-:W-:Y:S01]  /*39f20*/  HMMA.16816.F32.BF16 R24, R16.reuse, R26, R20 ;  /* 0x0000001a1018723c */ /* 0x044fe20000041814 */
[----:B------:R-:W2:Y:S11]  /*39f30*/  LDL.LU.64 R22, [R1+0x5428] ;  /* 0x0054280001167983 */ /* 0x000eb60000300a00 */
[----:B------:R-:W-:Y:S11]  /*39f40*/  @!UPT UIADD3 URZ, URZ, URZ, URZ ;  /* 0x0000003f3f3ff290 */ /* 0x000ff6000fffe03f */
[----:B------:R-:W-:Y:S01]  /*39f50*/  STL.64 [R1+0xef0], R24 ;  /* 0x000ef01801007387 */ /* 0x000fe20000100a00 */
[----:B------:R0:W-:Y:S03]  /*39f60*/  STL.64 [R1+0xef8], R26 ;  /* 0x000ef81a01007387 */ /* 0x0001e60000100a00 */
[----:B0-----:R-:W3:Y:S01]  /*39f70*/  LDL.64 R26, [R1+0x128] ;  /* 0x00012800011a7983 */ /* 0x001ee20000100a00 */
[----:B--2---:R-:W-:Y:S03]  /*39f80*/  HMMA.16816.F32.BF16 R16, R16, R22, R8 ;  /* 0x000000161010723c */ /* 0x004fe60000041808 */
[----:B---3--:R0:W-:Y:S01]  /*39f90*/  STL.64 [R1+0x5370], R26 ;  /* 0x0053701a01007387 */ /* 0x0081e20000100a00 */
[----:B------:R-:W2:Y:S02]  /*39fa0*/  LDL.LU.64 R10, [R1+0x5420] ;  /* 0x00542000010a7983 */ /* 0x000ea40000300a00 */
[----:B------:R-:W2:Y:S02]  /*39fb0*/  LDL.LU.64 R8, [R1+0x5418] ;  /* 0x0054180001087983 */ /* 0x000ea40000300a00 */
[----:B------:R-:W2:Y:S01]  /*39fc0*/  LDL.LU.64 R22, [R1+0x5410] ;  /* 0x0054100001167983 */ /* 0x000ea20000300a00 */
[----:B------:R-:W2:Y:S01]  /*39fd0*/  LDL.LU.64 R20, [R1+0x5408] ;  /* 0x0054080001147983 */ /* 0x000ea20000300a00 */
[----:B0-----:R-:W-:-:S02]  /*39fe0*/  IMAD.MOV.U32 R26, RZ, RZ, R12 ;  /* 0x000000ffff1a7224 */ /* 0x001fc400078e000c */
[----:B------:R-:W-:-:S11]  /*39ff0*/  IMAD.MOV.U32 R27, RZ, RZ, R5 ;  /* 0x000000ffff1b7224 */ /* 0x000fd600078e0005 */
[----:B------:R0:W-:Y:S01]  /*3a000*/  STL.64 [R1+0xee0], R16 ;  /* 0x000ee01001007387 */ /* 0x0001e20000100a00 */
[----:B------:R1:W-:Y:S03]  /*3a010*/  STL.64 [R1+0xee8], R18 ;  /* 0x000ee81201007387 */ /* 0x0003e60000100a00 */
[----:B0-----:R-:W3:Y:S01]  /*3a020*/  LDL.LU R16, [R1+0xa30] ;  /* 0x000a300001107983 */ /* 0x001ee20000300800 */
[----:B------:R-:W3:Y:S02]  /*3a030*/  LDL.LU R17, [R1+0xa34] ;  /* 0x000a340001117983 */ /* 0x000ee40000300800 */
[----:B-1----:R-:W3:Y:S02]  /*3a040*/  LDL.LU R18, [R1+0xa38] ;  /* 0x000a380001127983 */ /* 0x002ee40000300800 */
[----:B------:R-:W3:Y:S01]  /*3a050*/  LDL.LU R19, [R1+0xa3c] ;  /* 0x000a3c0001137983 */ /* 0x000ee20000300800 */
[C---:B--2---:R-:W-:Y:S01]  /*3a060*/  HMMA.16816.F32.BF16 R24, R20.reuse, R26, R8 ;  /* 0x0000001a1418723c */ /* 0x044fe20000041808 */
[----:B------:R-:W2:Y:S01]  /*3a070*/  LDL.LU.64 R10, [R1+0x5400] ;  /* 0x00540000010a7983 */ /* 0x000ea20000300a00 */
[----:B------:R-:W2:Y:S11]  /*3a080*/  LDL.LU.64 R8, [R1+0x53f8] ;  /* 0x0053f80001087983 */ /* 0x000eb60000300a00 */
[----:B------:R-:W-:Y:S10]  /*3a090*/  @!UPT UIADD3 URZ, URZ, URZ, URZ ;  /* 0x0000003f3f3ff290 */ /* 0x000ff4000fffe03f */
[----:B------:R-:W-:Y:S01]  /*3a0a0*/  STL.64 [R1+0xed0], R24 ;  /* 0x000ed01801007387 */ /* 0x000fe20000100a00 */
[----:B------:R0:W-:Y:S03]  /*3a0b0*/  STL.64 [R1+0xed8], R26 ;  /* 0x000ed81a01007387 */ /* 0x0001e60000100a00 */
[----:B0-----:R-:W2:Y:S04]  /*3a0c0*/  LDL.64 R26, [R1+0x138] ;  /* 0x00013800011a7983 */ /* 0x001ea80000100a00 */
[----:B--2---:R0:W-:Y:S04]  /*3a0d0*/  STL.64 [R1+0x5388], R26 ;  /* 0x0053881a01007387 */ /* 0x0041e80000100a00 */
[----:B0-----:R-:W2:Y:S01]  /*3a0e0*/  LDL.64 R26, [R1+0x148] ;  /* 0x00014800011a7983 */ /* 0x001ea20000100a00 */
[----:B------:R-:W-:Y:S01]  /*3a0f0*/  HMMA.16816.F32.BF16 R8, R20, R14, R8 ;  /* 0x0000000e1408723c */ /* 0x000fe20000041808 */
[----:B------:R-:W-:-:S02]  /*3a100*/  IMAD.MOV.U32 R29, RZ, RZ, R14 ;  /* 0x000000ffff1d7224 */ /* 0x000fc400078e000e */
[----:B------:R-:W-:Y:S01]  /*3a110*/  IMAD.MOV.U32 R13, RZ, RZ, R15 ;  /* 0x000000ffff0d7224 */ /* 0x000fe200078e000f */
[----:B--2---:R0:W-:Y:S04]  /*3a120*/  STL.64 [R1+0x53a0], R26 ;  /* 0x0053a01a01007387 */ /* 0x0041e80000100a00 */
[----:B0-----:R-:W2:Y:S11]  /*3a130*/  LDL.64 R26, [R1+0x8] ;  /* 0x00000800011a7983 */ /* 0x001eb60000100a00 */
[----:B------:R-:W-:Y:S04]  /*3a140*/  @!UPT UIADD3 URZ, URZ, URZ, URZ ;  /* 0x0000003f3f3ff290 */ /* 0x000fe8000fffe03f */
[----:B------:R-:W-:Y:S02]  /*3a150*/  STL.64 [R1+0xec0], R8 ;  /* 0x000ec00801007387 */ /* 0x000fe40000100a00 */
[----:B------:R0:W-:Y:S02]  /*3a160*/  STL.64 [R1+0xec8], R10 ;  /* 0x000ec80a01007387 */ /* 0x0001e40000100a00 */
[----:B0-----:R-:W2:Y:S01]  /*3a170*/  LDL.LU.64 R10, [R1+0x53f0] ;  /* 0x0053f000010a7983 */ /* 0x001ea20000300a00 */
[----:B------:R-:W2:Y:S02]  /*3a180*/  LDL.LU.64 R8, [R1+0x53e8] ;  /* 0x0053e80001087983 */ /* 0x000ea40000300a00 */
[----:B------:R-:W3:Y:S01]  /*3a190*/  LDL.LU.64 R14, [R1+0x53e0] ;  /* 0x0053e000010e7983 */ /* 0x000ee20000300a00 */
[C---:B--2---:R-:W-:Y:S08]  /*3a1a0*/  HMMA.16816.F32.BF16 R8, R20.reuse, R26, R8 ;  /* 0x0000001a1408723c */ /* 0x044ff00000041808 */
[----:B---3--:R-:W-:Y:S01]  /*3a1b0*/  HMMA.16816.F32.BF16 R16, R20, R14, R16 ;  /* 0x0000000e1410723c */ /* 0x008fe20000041810 */
[----:B------:R-:W-:-:S02]  /*3a1c0*/  IMAD.MOV.U32 R12, RZ, RZ, R26 ;  /* 0x000000ffff0c7224 */ /* 0x000fc400078e001a */
[----:B------:R-:W-:Y:S11]  /*3a1d0*/  IMAD.MOV.U32 R26, RZ, RZ, R4 ;  /* 0x000000ffff1a7224 */ /* 0x000ff600078e0004 */
[----:B------:R-:W-:Y:S01]  /*3a1e0*/  @!UPT UIADD3 URZ, URZ, URZ, URZ ;  /* 0x0000003f3f3ff290 */ /* 0x000fe2000fffe03f */
[----:B------:R0:W-:Y:S01]  /*3a1f0*/  STL.64 [R1+0xeb0], R8 ;  /* 0x000eb00801007387 */ /* 0x0001e20000100a00 */
[----:B------:R1:W-:Y:S02]  /*3a200*/  STL.64 [R1+0xeb8], R10 ;  /* 0x000eb80a01007387 */ /* 0x0003e40000100a00 */
[----:B0-----:R-:W-:Y:S02]  /*3a210*/  IMAD.MOV.U32 R9, RZ, RZ, R27 ;  /* 0x000000ffff097224 */ /* 0x001fe400078e001b */
[----:B------:R-:W-:Y:S01]  /*3a220*/  IMAD.MOV.U32 R27, RZ, RZ, R3 ;  /* 0x000000ffff1b7224 */ /* 0x000fe200078e0003 */
[----:B-1----:R-:W2:Y:S02]  /*3a230*/  LDL.LU.64 R10, [R1+0x53d8] ;  /* 0x0053d800010a7983 */ /* 0x002ea40000300a00 */
[----:B------:R0:W-:Y:S02]  /*3a240*/  STL.64 [R1+0xea0], R16 ;  /* 0x000ea01001007387 */ /* 0x0001e40000100a00 */
[----:B------:R1:W-:Y:S01]  /*3a250*/  STL.64 [R1+0xea8], R18 ;  /* 0x000ea81201007387 */ /* 0x0003e20000100a00 */
[----:B------:R-:W-:Y:S04]  /*3a260*/  STL.64 [R1+0x53b8], R26 ;  /* 0x0053b81a01007387 */ /* 0x000fe80000100a00 */
[----:B0-----:R-:W3:Y:S01]  /*3a270*/  LDL.LU R16, [R1+0xa10] ;  /* 0x000a100001107983 */ /* 0x001ee20000300800 */
[----:B------:R-:W3:Y:S02]  /*3a280*/  LDL.LU R17, [R1+0xa14] ;  /* 0x000a140001117983 */ /* 0x000ee40000300800 */
[----:B-1----:R-:W3:Y:S02]  /*3a290*/  LDL.LU R18, [R1+0xa18] ;  /* 0x000a180001127983 */ /* 0x002ee40000300800 */
[----:B------:R-:W3:Y:S01]  /*3a2a0*/  LDL.LU R19, [R1+0xa1c] ;  /* 0x000a1c0001137983 */ /* 0x000ee20000300800 */
[----:B------:R-:W2:Y:S01]  /*3a2b0*/  LDL.LU R4, [R1+0xa20] ;  /* 0x000a200001047983 */ /* 0x000ea20000300800 */
        /* <DEDUP_REMOVED lines=21> */
[C---:B------:R-:W-:Y:S01]  /*3a410*/  HMMA.16816.F32.BF16 R4, R20.reuse, R10, R4 ;  /* 0x0000000a1404723c */ /* 0x040fe20000041804 */
        /* <DEDUP_REMOVED lines=14> */
[----:B0-----:R-:W3:Y:S02]  /*3a500*/  LDL.LU.64 R6, [R1+0x53d0] ;  /* 0x0053d00001067983 */ /* 0x001ee40000300a00 */
[----:B---3--:R-:W-:Y:S11]  /*3a510*/  HMMA.16816.F32.BF16 R16, R20, R6, R16 ;  /* 0x000000061410723c */ /* 0x008ff60000041810 */
[----:B------:R-:W-:Y:S11]  /*3a520*/  @!UPT UIADD3 URZ, URZ, URZ, URZ ;  /* 0x0000003f3f3ff290 */ /* 0x000ff6000fffe03f */
[----:B------:R-:W-:Y:S01]  /*3a530*/  @!UPT UIADD3 URZ, URZ, URZ, URZ ;  /* 0x0000003f3f3ff290 */ /* 0x000fe2000fffe03f */
[----:B------:R-:W-:Y:S01]  /*3a540*/  STL.64 [R1+0xe80], R16 ;  /* 0x000e801001007387 */ /* 0x000fe20000100a00 */
[----:B------:R-:W-:Y:S02]  /*3a550*/  STL.64 [R1+0xe88], R18 ;  /* 0x000e881201007387 */ /* 0x000fe40000100a00 */
[----:B----4-:R-:W0:Y:S02]  /*3a560*/  LDSM.16.MT88.4 R16, [R28+0x4000] ;  /* 0x004000001c10783b */ /* 0x010e240000004200 */
[----:B0-----:R0:W-:Y:S02]  /*3a570*/  STL.64 [R1+0x51b0], R18 ;  /* 0x0051b01201007387 */ /* 0x0011e40000100a00 */
[----:B------:R1:W-:Y:S02]  /*3a580*/  STL.64 [R1+0x51a8], R16 ;  /* 0x0051a81001007387 */ /* 0x0003e40000100a00 */
[----:B0-----:R-:W3:Y:S01]  /*3a590*/  LDL.64 R18, [R1+0xd8] ;  /* 0x0000d80001127983 */ /* 0x001ee20000100a00 */
[----:B------:R-:W-:-:S02]  /*3a5a0*/  IMAD.MOV.U32 R26, RZ, RZ, R2 ;  /* 0x000000ffff1a7224 */ /* 0x000fc400078e0002 */
[----:B------:R-:W-:-:S07]  /*3a5b0*/  IMAD.MOV.U32 R27, RZ, RZ, R0 ;  /* 0x000000ffff1b7224 */ /* 0x000fce00078e0000 */
[C---:B--2---:R-:W-:Y:S01]  /*3a5c0*/  HMMA.16816.F32.BF16 R24, R20.reuse, R26, R12 ;  /* 0x0000001a1418723c */ /* 0x044fe2000004180c */
[----:B---3--:R0:W-:Y:S01]  /*3a5d0*/  STL.64 [R1+0x5350], R18 ;  /* 0x0053501201007387 */ /* 0x0081e20000100a00 */
[----:B-1----:R-:W2:Y:S02]  /*3a5e0*/  LDL.LU R16, [R1+0x990] ;  /* 0x0009900001107983 */ /* 0x002ea40000300800 */
[----:B------:R-:W2:Y:S01]  /*3a5f0*/  LDL.LU R17, [R1+0x994] ;  /* 0x0009940001117983 */ /* 0x000ea20000300800 */
[----:B0-----:R-:W2:Y:S01]  /*3a600*/  LDL.LU R18, [R1+0x998] ;  /* 0x0009980001127983 */ /* 0x001ea20000300800 */
[----:B------:R-:W2:Y:S02]  /*3a610*/  LDL.LU R19, [R1+0x99c] ;  /* 0x00099c0001137983 */ /* 0x000ea40000300800 */
[----:B------:R-:W3:Y:S02]  /*3a620*/  LDL.LU.64 R14, [R1+0x53c8] ;  /* 0x0053c800010e7983 */ /* 0x000ee40000300a00 */
[----:B------:R-:W3:Y:S11]  /*3a630*/  LDL.LU.64 R12, [R1+0x53c0] ;  /* 0x0053c000010c7983 */ /* 0x000ef60000300a00 */
[----:B------:R-:W-:Y:S02]  /*3a640*/  @!UPT UIADD3 URZ, URZ, URZ, URZ ;  /* 0x0000003f3f3ff290 */ /* 0x000fe4000fffe03f */
[----:B------:R-:W-:Y:S01]  /*3a650*/  STL.64 [R1+0xe70], R24 ;  /* 0x000e701801007387 */ /* 0x000fe20000100a00 */
        /* <DEDUP_REMOVED lines=18> */
[----:B------:R-:W-:Y:S01]  /*3a780*/  STL [R1+0x527c], R0 ;  /* 0x00527c0001007387 */ /* 0x000fe20000100800 */
[----:B------:R-:W-:Y:S01]  /*3a790*/  STL [R1+0x5278], R2 ;  /* 0x0052780201007387 */ /* 0x000fe20000100800 */
[----:B---3--:R-:W-:Y:S01]  /*3a7a0*/  HMMA.16816.F32.BF16 R12, R20, R26, R12 ;  /* 0x0000001a140c723c */ /* 0x008fe2000004180c */
[----:B------:R-:W-:-:S02]  /*3a7b0*/  IMAD.MOV.U32 R4, RZ, RZ, R26 ;  /* 0x000000ffff047224 */ /* 0x000fc400078e001a */
[----:B------:R-:W-:Y:S11]  /*3a7c0*/  IMAD.MOV.U32 R3, RZ, RZ, R27 ;  /* 0x000000ffff037224 */ /* 0x000ff600078e001b */
[----:B------:R-:W-:Y:S09]  /*3a7d0*/  @!UPT UIADD3 URZ, URZ, URZ, URZ ;  /* 0x0000003f3f3ff290 */ /* 0x000ff2000fffe03f */
[----:B------:R-:W-:Y:S01]  /*3a7e0*/  STL.64 [R1+0xe40], R12 ;  /* 0x000e400c01007387 */ /* 0x000fe20000100a00 */
[----:B------:R0:W-:Y:S03]  /*3a7f0*/  STL.64 [R1+0xe48], R14 ;  /* 0x000e480e01007387 */ /* 0x0001e60000100a00 */
[----:B0-----:R-:W3:Y:S01]  /*3a800*/  LDL.LU.64 R14, [R1+0x5380] ;  /* 0x00538000010e7983 */ /* 0x001ee20000300a00 */
[----:B------:R-:W3:Y:S02]  /*3a810*/  LDL.LU.64 R12, [R1+0x5378] ;  /* 0x00537800010c7983 */ /* 0x000ee40000300a00 */
[----:B------:R-:W3:Y:S02]  /*3a820*/  LDL.LU.64 R26, [R1+0x5370] ;  /* 0x00537000011a7983 */ /* 0x000ee40000300a00 */
[----:B---3--:R-:W-:Y:S01]  /*3a830*/  HMMA.16816.F32.BF16 R12, R20, R26, R12 ;  /* 0x0000001a140c723c */ /* 0x008fe2000004180c */
[----:B------:R-:W-:-:S02]  /*3a840*/  IMAD.MOV.U32 R5, RZ, RZ, R27 ;  /* 0x000000ffff057224 */ /* 0x000fc400078e001b */
[----:B------:R-:W-:Y:S11]  /*3a850*/  IMAD.MOV.U32 R8, RZ, RZ, R26 ;  /* 0x000000ffff087224 */ /* 0x000ff600078e001a */
[----:B------:R-:W-:Y:S09]  /*3a860*/  @!UPT UIADD3 URZ, URZ, URZ, URZ ;  /* 0x0000003f3f3ff290 */ /* 0x000ff2000fffe03f */
[----:B------:R-:W-:Y:S01]  /*3a870*/  STL.64 [R1+0xe30], R12 ;  /* 0x000e300c01007387 */ /* 0x000fe20000100a00 */
[----:B------:R0:W-:Y:S03]  /*3a880*/  STL.64 [R1+0xe38], R14 ;  /* 0x000e380e01007387 */ /* 0x0001e60000100a00 */
[----:B0-----:R-:W3:Y:S01]  /*3a890*/  LDL.LU.64 R14, [R1+0x5368] ;  /* 0x00536800010e7983 */ /* 0x001ee20000300a00 */
[----:B------:R-:W4:Y:S02]  /*3a8a0*/  LDL.LU.64 R12, [R1+0x5360] ;  /* 0x00536000010c7983 */ /* 0x000f240000300a00 */
[----:B------:R-:W2:Y:S02]  /*3a8b0*/  LDL.LU.64 R26, [R1+0x5358] ;  /* 0x00535800011a7983 */ /* 0x000ea40000300a00 */
[----:B------:R-:W-:Y:S01]  /*3a8c0*/  STL.64 [R1+0x5298], R6 ;  /* 0x0052980601007387 */ /* 0x000fe20000100a00 */
[----:B------:R0:W-:Y:S04]  /*3a8d0*/  STL.64 [R1+0x5290], R4 ;  /* 0x0052900401007387 */ /* 0x0001e80000100a00 */
        /* <DEDUP_REMOVED lines=12> */
[----:B----4-:R-:W-:-:S02]  /*3a9a0*/  IMAD.MOV.U32 R6, RZ, RZ, R12 ;  /* 0x000000ffff067224 */ /* 0x010fc400078e000c */
[----:B------:R-:W-:-:S05]  /*3a9b0*/  IMAD.MOV.U32 R7, RZ, RZ, R9 ;  /* 0x000000ffff077224 */ /* 0x000fca00078e0009 */
[----:B------:R0:W-:Y:S02]  /*3a9c0*/  STL.64 [R1+0x52d0], R6 ;  /* 0x0052d00601007387 */ /* 0x0001e40000100a00 */
[----:B0-----:R-:W-:Y:S01]  /*3a9d0*/  HMMA.16816.F32.BF16 R4, R20, R26, R16 ;  /* 0x0000001a1404723c */ /* 0x001fe20000041810 */
[----:B------:R-:W-:Y:S02]  /*3a9e0*/  IMAD.MOV.U32 R12, RZ, RZ, R26 ;  /* 0x000000ffff0c7224 */ /* 0x000fe400078e001a */
[----:B------:R-:W-:Y:S11]  /*3a9f0*/  IMAD.MOV.U32 R9, RZ, RZ, R27 ;  /* 0x000000ffff097224 */ /* 0x000ff600078e001b */
[----:B------:R-:W-:Y:S09]  /*3aa00*/  @!UPT UIADD3 URZ, URZ, URZ, URZ ;  /* 0x0000003f3f3ff290 */ /* 0x000ff2000fffe03f */
[----:B------:R-:W-:Y:S01]  /*3aa10*/  STL.64 [R1+0xe20], R4 ;  /* 0x000e200401007387 */ /* 0x000fe20000100a00 */
[----:B------:R-:W-:Y:S02]  /*3aa20*/  STL.64 [R1+0xe28], R6 ;  /* 0x000e280601007387 */ /* 0x000fe40000100a00 */
[----:B---3--:R-:W-:Y:S02]  /*3aa30*/  STL.64 [R1+0x5348], R14 ;  /* 0x0053480e01007387 */ /* 0x008fe40000100a00 */
[----:B------:R-:W-:Y:S01]  /*3aa40*/  STL [R1+0x5340], R12 ;  /* 0x0053400c01007387 */ /* 0x000fe20000100800 */
[----:B------:R-:W2:Y:S01]  /*3aa50*/  LDL.LU R24, [R1+0x950] ;  /* 0x0009500001187983 */ /* 0x000ea20000300800 */
[----:B------:R-:W2:Y:S02]  /*3aa60*/  LDL.LU R25, [R1+0x954] ;  /* 0x0009540001197983 */ /* 0x000ea40000300800 */
[----:B------:R-:W3:Y:S02]  /*3aa70*/  LDL.LU R26, [R1+0x958] ;  /* 0x00095800011a7983 */ /* 0x000ee40000300800 */
[----:B------:R-:W3:Y:S02]  /*3aa80*/  LDL.LU R27, [R1+0x95c] ;  /* 0x00095c00011b7983 */ /* 0x000ee40000300800 */
[----:B---3--:R0:W-:Y:S01]  /*3aa90*/  STL.64 [R1+0x5318], R26 ;  /* 0x0053181a01007387 */ /* 0x0081e20000100a00 */
[----:B--2---:R-:W-:Y:S03]  /*3aaa0*/  STL.64 [R1+0x5310], R24 ;  /* 0x0053101801007387 */ /* 0x004fe60000100a00 */
[----:B0-----:R-:W2:Y:S01]  /*3aab0*/  LDL.64 R26, [R1+0xe8] ;  /* 0x0000e800011a7983 */ /* 0x001ea20000100a00 */
[----:B------:R-:W-:-:S02]  /*3aac0*/  IMAD.MOV.U32 R6, RZ, RZ, R29 ;  /* 0x000000ffff067224 */ /* 0x000fc400078e001d */
[----:B------:R-:W-:Y:S01]  /*3aad0*/  IMAD.MOV.U32 R7, RZ, RZ, R13 ;  /* 0x000000ffff077224 */ /* 0x000fe200078e000d */
[----:B--2---:R0:W-:Y:S04]  /*3aae0*/  STL.64 [R1+0x5328], R26 ;  /* 0x0053281a01007387 */ /* 0x0041e80000100a00 */
[----:B0-----:R-:W2:Y:S01]  /*3aaf0*/  LDL.64 R26, [R1+0xf8] ;  /* 0x0000f800011a7983 */ /* 0x001ea20000100a00 */
[----:B------:R-:W3:Y:S02]  /*3ab00*/  LDL.LU R16, [R1+0x980] ;  /* 0x0009800001107983 */ /* 0x000ee40000300800 */
[----:B------:R-:W3:Y:S02]  /*3ab10*/  LDL.LU R17, [R1+0x984] ;  /* 0x0009840001117983 */ /* 0x000ee40000300800 */
[----:B------:R-:W3:Y:S01]  /*3ab20*/  LDL.LU R18, [R1+0x988] ;  /* 0x0009880001127983 */ /* 0x000ee20000300800 */
[----:B------:R-:W3:Y:S01]  /*3ab30*/  LDL.LU R19, [R1+0x98c] ;  /* 0x00098c0001137983 */ /* 0x000ee20000300800 */
[----:B------:R-:W3:Y:S02]  /*3ab40*/  LDL.64 R14, [R1+0x108] ;  /* 0x00010800010e7983 */ /* 0x000ee40000100a00 */
[----:B------:R0:W-:Y:S02]  /*3ab50*/  STL.64 [R1+0x52e8], R6 ;  /* 0x0052e80601007387 */ /* 0x0001e40000100a00 */
[----:B0-----:R-:W4:Y:S04]  /*3ab60*/  LDL.64 R6, [R1+0x28] ;  /* 0x0000280001067983 */ /* 0x001f280000100a00 */
[----:B----4-:R0:W-:Y:S01]  /*3ab70*/  STL.64 [R1+0x5320], R6 ;  /* 0x0053200601007387 */ /* 0x0101e20000100a00 */
[----:B------:R-:W4:Y:S02]  /*3ab80*/  LDL.LU R4, [R1+0x960] ;  /* 0x0009600001047983 */ /* 0x000f240000300800 */
[----:B------:R-:W4:Y:S01]  /*3ab90*/  LDL.LU R5, [R1+0x964] ;  /* 0x0009640001057983 */ /* 0x000f220000300800 */
[----:B0-----:R-:W2:Y:S01]  /*3aba0*/  LDL.LU R6, [R1+0x968] ;  /* 0x0009680001067983 */ /* 0x001ea20000300800 */
[----:B------:R-:W2:Y:S03]  /*3abb0*/  LDL.LU R7, [R1+0x96c] ;  /* 0x00096c0001077983 */ /* 0x000ea60000300800 */
[----:B--2---:R-:W-:Y:S01]  /*3abc0*/  STL.64 [R1+0x5338], R6 ;  /* 0x0053380601007387 */ /* 0x004fe20000100a00 */
[----:B----4-:R0:W-:Y:S03]  /*3abd0*/  STL.64 [R1+0x5330], R4 ;  /* 0x0053300401007387 */ /* 0x0101e60000100a00 */
[----:B0-----:R-:W2:Y:S01]  /*3abe0*/  LDL.LU R4, [R1+0x970] ;  /* 0x0009700001047983 */ /* 0x001ea20000300800 */
[----:B------:R-:W2:Y:S02]  /*3abf0*/  LDL.LU R5, [R1+0x974] ;  /* 0x0009740001057983 */ /* 0x000ea40000300800 */
[----:B------:R-:W2:Y:S02]  /*3ac00*/  LDL.LU R6, [R1+0x978] ;  /* 0x0009780001067983 */ /* 0x000ea40000300800 */
[----:B------:R-:W2:Y:S01]  /*3ac10*/  LDL.LU R7, [R1+0x97c] ;  /* 0x00097c0001077983 */ /* 0x000ea20000300800 */
[----:B------:R-:W-:Y:S01]  /*3ac20*/  STL.64 [R1+0x52c8], R10 ;  /* 0x0052c80a01007387 */ /* 0x000fe20000100a00 */
[----:B------:R0:W-:Y:S03]  /*3ac30*/  STL.64 [R1+0x52c0], R8 ;  /* 0x0052c00801007387 */ /* 0x0001e60000100a00 */
[----:B0-----:R-:W4:Y:S01]  /*3ac40*/  LDL.LU R8, [R1+0x920] ;  /* 0x0009200001087983 */ /* 0x001f220000300800 */
[----:B------:R-:W4:Y:S02]  /*3ac50*/  LDL.LU R9, [R1+0x924] ;  /* 0x0009240001097983 */ /* 0x000f240000300800 */
[----:B------:R-:W2:Y:S02]  /*3ac60*/  LDL.LU R10, [R1+0x928] ;  /* 0x00092800010a7983 */ /* 0x000ea40000300800 */
[----:B------:R-:W2:Y:S01]  /*3ac70*/  LDL.LU R11, [R1+0x92c] ;  /* 0x00092c00010b7983 */ /* 0x000ea20000300800 */
[C---:B---3--:R-:W-:Y:S01]  /*3ac80*/  HMMA.16816.F32.BF16 R16, R20.reuse, R14, R16 ;  /* 0x0000000e1410723c */ /* 0x048fe20000041810 */
[----:B--2---:R-:W-:Y:S01]  /*3ac90*/  STL.64 [R1+0x52e0], R10 ;  /* 0x0052e00a01007387 */ /* 0x004fe20000100a00 */
[----:B----4-:R0:W-:Y:S03]  /*3aca0*/  STL.64 [R1+0x52d8], R8 ;  /* 0x0052d80801007387 */ /* 0x0101e60000100a00 */
[----:B0-----:R-:W2:Y:S01]  /*3acb0*/  LDL.LU R8, [R1+0x930] ;  /* 0x0009300001087983 */ /* 0x001ea20000300800 */
[----:B------:R-:W2:Y:S02]  /*3acc0*/  LDL.LU R9, [R1+0x934] ;  /* 0x0009340001097983 */ /* 0x000ea40000300800 */
[----:B------:R-:W3:Y:S02]  /*3acd0*/  LDL.LU R10, [R1+0x938] ;  /* 0x00093800010a7983 */ /* 0x000ee40000300800 */
[----:B------:R-:W3:Y:S01]  /*3ace0*/  LDL.LU R11, [R1+0x93c] ;  /* 0x00093c00010b7983 */ /* 0x000ee20000300800 */
[----:B------:R-:W-:Y:S01]  /*3acf0*/  HMMA.16816.F32.BF16 R4, R20, R26, R4 ;  /* 0x0000001a1404723c */ /* 0x000fe20000041804 */
[----:B------:R-:W-:-:S02]  /*3ad00*/  IMAD.MOV.U32 R13, RZ, RZ, R15 ;  /* 0x000000ffff0d7224 */ /* 0x000fc400078e000f */
[----:B------:R-:W-:Y:S01]  /*3ad10*/  IMAD.MOV.U32 R29, RZ, RZ, R26 ;  /* 0x000000ffff1d7224 */ /* 0x000fe200078e001a */
[----:B---3--:R-:W-:Y:S01]  /*3ad20*/  STL.64 [R1+0x52f8], R10 ;  /* 0x0052f80a01007387 */ /* 0x008fe20000100a00 */
[----:B--2---:R0:W-:Y:S03]  /*3ad30*/  STL.64 [R1+0x52f0], R8 ;  /* 0x0052f00801007387 */ /* 0x0041e60000100a00 */
[----:B0-----:R-:W2:Y:S01]  /*3ad40*/  LDL.LU R8, [R1+0x940] ;  /* 0x0009400001087983 */ /* 0x001ea20000300800 */
[----:B------:R-:W2:Y:S02]  /*3ad50*/  LDL.LU R9, [R1+0x944] ;  /* 0x0009440001097983 */ /* 0x000ea40000300800 */
[----:B------:R-:W2:Y:S02]  /*3ad60*/  LDL.LU R10, [R1+0x948] ;  /* 0x00094800010a7983 */ /* 0x000ea40000300800 */
[----:B------:R-:W2:Y:S01]  /*3ad70*/  LDL.LU R11, [R1+0x94c] ;  /* 0x00094c00010b7983 */ /* 0x000ea20000300800 */
[----:B------:R0:W-:Y:S01]  /*3ad80*/  STL.64 [R1+0xe10], R16 ;  /* 0x000e101001007387 */ /* 0x0001e20000100a00 */
[----:B------:R1:W-:Y:S02]  /*3ad90*/  STL.64 [R1+0xe18], R18 ;  /* 0x000e181201007387 */ /* 0x0003e40000100a00 */
[----:B0-----:R-:W-:Y:S01]  /*3ada0*/  IMAD.MOV.U32 R16, RZ, RZ, R14 ;  /* 0x000000ffff107224 */ /* 0x001fe200078e000e */
[----:B-1----:R-:W3:Y:S01]  /*3adb0*/  LDL.LU.64 R18, [R1+0x5350] ;  /* 0x0053500001127983 */ /* 0x002ee20000300a00 */
[----:B------:R-:W4:Y:S02]  /*3adc0*/  LDL.LU.64 R14, [R1+0x5348] ;  /* 0x00534800010e7983 */ /* 0x000f240000300a00 */
[----:B------:R-:W2:Y:S02]  /*3add0*/  LDL.LU R12, [R1+0x5340] ;  /* 0x00534000010c7983 */ /* 0x000ea40000300800 */
[----:B------:R-:W-:Y:S01]  /*3ade0*/  STL.64 [R1+0xe00], R4 ;  /* 0x000e000401007387 */ /* 0x000fe20000100a00 */
[----:B------:R0:W-:Y:S01]  /*3adf0*/  STL.64 [R1+0xe08], R6 ;  /* 0x000e080601007387 */ /* 0x0001e20000100a00 */
[----:B------:R-:W-:-:S03]  /*3ae00*/  IMAD.MOV.U32 R17, RZ, RZ, R27 ;  /* 0x000000ffff117224 */ /* 0x000fc600078e001b */
[----:B0-----:R-:W2:Y:S01]  /*3ae10*/  LDL.LU.64 R6, [R1+0x5338] ;  /* 0x0053380001067983 */ /* 0x001ea20000300a00 */
[----:B------:R-:W2:Y:S02]  /*3ae20*/  LDL.LU.64 R4, [R1+0x5330] ;  /* 0x0053300001047983 */ /* 0x000ea40000300a00 */
        /* <DEDUP_REMOVED lines=8> */
[----:B------:R-:W3:Y:S02]  /*3aeb0*/  LDL.LU.64 R26, [R1+0x5318] ;  /* 0x00531800011a7983 */ /* 0x000ee40000300a00 */
[----:B------:R-:W3:Y:S02]  /*3aec0*/  LDL.LU.64 R24, [R1+0x5310] ;  /* 0x0053100001187983 */ /* 0x000ee40000300a00 */
[----:B---3--:R-:W-:Y:S01]  /*3aed0*/  HMMA.16816.F32.BF16 R20, R20, R18, R24 ;  /* 0x000000121414723c */ /* 0x008fe20000041818 */
[----:B------:R-:W3:Y:S01]  /*3aee0*/  LDL.LU.64 R26, [R1+0x5308] ;  /* 0x00530800011a7983 */ /* 0x000ee20000300a00 */
[----:B------:R-:W3:Y:S11]  /*3aef0*/  LDL.LU.64 R24, [R1+0x5300] ;  /* 0x0053000001187983 */ /* 0x000ef60000300a00 */
[----:B------:R-:W-:Y:S10]  /*3af00*/  @!UPT UIADD3 URZ, URZ, URZ, URZ ;  /* 0x0000003f3f3ff290 */ /* 0x000ff4000fffe03f */
[----:B------:R0:W-:Y:S01]  /*3af10*/  STL.64 [R1+0xde0], R20 ;  /* 0x000de01401007387 */ /* 0x0001e20000100a00 */
[----:B------:R1:W-:Y:S03]  /*3af20*/  STL.64 [R1+0xde8], R22 ;  /* 0x000de81601007387 */ /* 0x0003e60000100a00 */
[----:B0-----:R-:W4:Y:S01]  /*3af30*/  LDL.LU R20, [R1+0x8f0] ;  /* 0x0008f00001147983 */ /* 0x001f220000300800 */
[----:B------:R-:W4:Y:S02]  /*3af40*/  LDL.LU R21, [R1+0x8f4] ;  /* 0x0008f40001157983 */ /* 0x000f240000300800 */
[----:B-1----:R-:W4:Y:S02]  /*3af50*/  LDL.LU R22, [R1+0x8f8] ;  /* 0x0008f80001167983 */ /* 0x002f240000300800 */
[----:B------:R-:W4:Y:S01]  /*3af60*/  LDL.LU R23, [R1+0x8fc] ;  /* 0x0008fc0001177983 */ /* 0x000f220000300800 */
[----:B------:R2:W-:Y:S02]  /*3af70*/  STL.64 [R1+0x51c0], R18 ;  /* 0x0051c01201007387 */ /* 0x0005e40000100a00 */
[----:B--2---:R-:W-:-:S02]  /*3af80*/  IMAD.MOV.U32 R19, RZ, RZ, R6 ;  /* 0x000000ffff137224 */ /* 0x004fc400078e0006 */
        /* <DEDUP_REMOVED lines=11> */
[----:B0-----:R-:W3:Y:S01]  /*3b040*/  LDL.LU R16, [R1+0x8e0] ;  /* 0x0008e00001107983 */ /* 0x001ee20000300800 */
[----:B------:R-:W3:Y:S02]  /*3b050*/  LDL.LU R17, [R1+0x8e4] ;  /* 0x0008e40001117983 */ /* 0x000ee40000300800 */
[----:B------:R-:W3:Y:S02]  /*3b060*/  LDL.LU R18, [R1+0x8e8] ;  /* 0x0008e80001127983 */ /* 0x000ee40000300800 */
[----:B------:R-:W3:Y:S01]  /*3b070*/  LDL.LU R19, [R1+0x8ec] ;  /* 0x0008ec0001137983 */ /* 0x000ee20000300800 */
        /* <DEDUP_REMOVED lines=21> */
[----:B------:R-:W2:Y:S02]  /*3b1d0*/  LDL.LU.64 R4, [R1+0x52a0] ;  /* 0x0052a00001047983 */ /* 0x000ea40000300a00 */
[----:B------:R-:W-:Y:S01]  /*3b1e0*/  STL.64 [R1+0x5170], R14 ;  /* 0x0051700e01007387 */ /* 0x000fe20000100a00 */
[C---:B--2---:R-:W-:Y:S11]  /*3b1f0*/  HMMA.16816.F32.BF16 R4, R24.reuse, R10, R4 ;  /* 0x0000000a1804723c */ /* 0x044ff60000041804 */
[----:B------:R-:W-:Y:S11]  /*3b200*/  @!UPT UIADD3 URZ, URZ, URZ, URZ ;  /* 0x0000003f3f3ff290 */ /* 0x000ff6000fffe03f */
[----:B------:R-:W-:Y:S01]  /*3b210*/  @!UPT UIADD3 URZ, URZ, URZ, URZ ;  /* 0x0000003f3f3ff290 */ /* 0x000fe2000fffe03f */
[----:B------:R-:W-:Y:S01]  /*3b220*/  STL.64 [R1+0xd90], R4 ;  /* 0x000d900401007387 */ /* 0x000fe20000100a00 */
[----:B------:R0:W-:Y:S03]  /*3b230*/  STL.64 [R1+0xd98], R6 ;  /* 0x000d980601007387 */ /* 0x0001e60000100a00 */
[----:B0-----:R-:W2:Y:S01]  /*3b240*/  LDL.LU.64 R6, [R1+0x5298] ;  /* 0x0052980001067983 */ /* 0x001ea20000300a00 */
[----:B------:R-:W4:Y:S02]  /*3b250*/  LDL.LU.64 R4, [R1+0x5290] ;  /* 0x0052900001047983 */ /* 0x000f240000300a00 */
[----:B------:R-:W-:Y:S01]  /*3b260*/  STL.64 [R1+0x5270], R10 ;  /* 0x0052700a01007387 */ /* 0x000fe20000100a00 */
[C---:B--2---:R-:W-:Y:S01]  /*3b270*/  HMMA.16816.F32.BF16 R20, R24.reuse, R6, R20 ;  /* 0x000000061814723c */ /* 0x044fe20000041814 */
[----:B------:R-:W-:Y:S11]  /*3b280*/  STL.64 [R1+0x5178], R6 ;  /* 0x0051780601007387 */ /* 0x000ff60000100a00 */
[----:B------:R-:W-:Y:S11]  /*3b290*/  @!UPT UIADD3 URZ, URZ, URZ, URZ ;  /* 0x0000003f3f3ff290 */ /* 0x000ff6000fffe03f */
[----:B------:R-:W-:Y:S01]  /*3b2a0*/  STL.64 [R1+0xd80], R20 ;  /* 0x000d801401007387 */ /* 0x000fe20000100a00 */
[----:B------:R-:W-:Y:S02]  /*3b2b0*/  STL.64 [R1+0xd88], R22 ;  /* 0x000d881601007387 */ /* 0x000fe40000100a00 */
[----:B------:R-:W0:Y:S02]  /*3b2c0*/  LDSM.16.MT88.4 R20, [R28+0x4080] ;  /* 0x004080001c14783b */ /* 0x000e240000004200 */
[----:B0-----:R0:W-:Y:S02]  /*3b2d0*/  STL.64 [R1+0x50b0], R22 ;  /* 0x0050b01601007387 */ /* 0x0011e40000100a00 */
[----:B------:R3:W-:Y:S02]  /*3b2e0*/  STL.64 [R1+0x50a8], R20 ;  /* 0x0050a81401007387 */ /* 0x0007e40000100a00 */
[----:B0-----:R-:W3:Y:S04]  /*3b2f0*/  LDL R22, [R1+0x38] ;  /* 0x0000380001167983 */ /* 0x001ee80000100800 */
[----:B------:R-:W3:Y:S02]  /*3b300*/  LDL R23, [R1+0x3c] ;  /* 0x00003c0001177983 */ /* 0x000ee40000100800 */
[----:B---3--:R-:W-:Y:S02]  /*3b310*/  HMMA.16816.F32.BF16 R20, R24, R22, R16 ;  /* 0x000000161814723c */ /* 0x008fe40000041810 */
[----:B------:R-:W2:Y:S01]  /*3b320*/  LDL.LU.64 R18, [R1+0x5288] ;  /* 0x0052880001127983 */ /* 0x000ea20000300a00 */
[----:B------:R-:W3:Y:S11]  /*3b330*/  LDL.LU.64 R16, [R1+0x5280] ;  /* 0x0052800001107983 */ /* 0x000ef60000300a00 */
[----:B------:R-:W-:Y:S09]  /*3b340*/  @!UPT UIADD3 URZ, URZ, URZ, URZ ;  /* 0x0000003f3f3ff290 */ /* 0x000ff2000fffe03f */
[----:B------:R0:W-:Y:S01]  /*3b350*/  STL.64 [R1+0xd70], R20 ;  /* 0x000d701401007387 */ /* 0x0001e20000100a00 */
[----:B------:R1:W-:Y:S03]  /*3b360*/  STL.64 [R1+0xd78], R22 ;  /* 0x000d781601007387 */ /* 0x0003e60000100a00 */
[----:B0-----:R-:W2:Y:S01]  /*3b370*/  LDL.LU R20, [R1+0x820] ;  /* 0x0008200001147983 */ /* 0x001ea20000300800 */
[----:B------:R-:W2:Y:S02]  /*3b380*/  LDL.LU R21, [R1+0x824] ;  /* 0x0008240001157983 */ /* 0x000ea40000300800 */
[----:B-1----:R-:W2:Y:S02]  /*3b390*/  LDL.LU R22, [R1+0x828] ;  /* 0x0008280001167983 */ /* 0x002ea40000300800 */
[----:B------:R-:W2:Y:S02]  /*3b3a0*/  LDL.LU R23, [R1+0x82c] ;  /* 0x00082c0001177983 */ /* 0x000ea40000300800 */
[----:B--2---:R0:W-:Y:S01]  /*3b3b0*/  STL.64 [R1+0x5198], R22 ;  /* 0x0051981601007387 */ /* 0x0041e20000100a00 */
[----:B------:R1:W-:Y:S02]  /*3b3c0*/  STL.64 [R1+0x5190], R20 ;  /* 0x0051901401007387 */ /* 0x0003e40000100a00 */
[----:B0-----:R-:W-:-:S02]  /*3b3d0*/  IMAD.MOV.U32 R22, RZ, RZ, R19 ;  /* 0x000000ffff167224 */ /* 0x001fc400078e0013 */
[----:B------:R-:W-:Y:S02]  /*3b3e0*/  IMAD.MOV.U32 R23, RZ, RZ, R18 ;  /* 0x000000ffff177224 */ /* 0x000fe400078e0012 */
[----:B------:R-:W-:Y:S02]  /*3b3f0*/  IMAD.MOV.U32 R18, RZ, RZ, R0 ;  /* 0x000000ffff127224 */ /* 0x000fe400078e0000 */
[----:B------:R-:W-:Y:S01]  /*3b400*/  IMAD.MOV.U32 R19, RZ, RZ, R2 ;  /* 0x000000ffff137224 */ /* 0x000fe200078e0002 */
[----:B------:R-:W2:Y:S01]  /*3b410*/  LDL.LU R0, [R1+0x527c] ;  /* 0x00527c0001007983 */ /* 0x000ea20000300800 */
[----:B------:R-:W2:Y:S03]  /*3b420*/  LDL.LU R2, [R1+0x5278] ;  /* 0x0052780001027983 */ /* 0x000ea60000300800 */
[----:B------:R-:W-:Y:S01]  /*3b430*/  STL.64 [R1+0x51d8], R18 ;  /* 0x0051d81201007387 */ /* 0x000fe20000100a00 */
[----:B------:R0:W-:Y:S02]  /*3b440*/  STL.64 [R1+0x51b8], R22 ;  /* 0x0051b81601007387 */ /* 0x0001e40000100a00 */
[----:B-1----:R-:W2:Y:S02]  /*3b450*/  LDL.LU R20, [R1+0x7f0] ;  /* 0x0007f00001147983 */ /* 0x002ea40000300800 */
[----:B------:R-:W2:Y:S01]  /*3b460*/  LDL.LU R21, [R1+0x7f4] ;  /* 0x0007f40001157983 */ /* 0x000ea20000300800 */
[----:B0-----:R-:W2:Y:S01]  /*3b470*/  LDL.LU R22, [R1+0x7f8] ;  /* 0x0007f80001167983 */ /* 0x001ea20000300800 */
[----:B------:R-:W2:Y:S02]  /*3b480*/  LDL.LU R23, [R1+0x7fc] ;  /* 0x0007fc0001177983 */ /* 0x000ea40000300800 */
[----:B------:R-:W-:-:S02]  /*3b490*/  IMAD.MOV.U32 R18, RZ, RZ, R29 ;  /* 0x000000ffff127224 */ /* 0x000fc400078e001d */
[----:B---3--:R-:W-:-:S05]  /*3b4a0*/  IMAD.MOV.U32 R19, RZ, RZ, R17 ;  /* 0x000000ffff137224 */ /* 0x008fca00078e0011 */
[----:B------:R-:W-:Y:S04]  /*3b4b0*/  STL.64 [R1+0x51f0], R18 ;  /* 0x0051f01201007387 */ /* 0x000fe80000100a00 */
[----:B--2---:R-:W-:Y:S01]  /*3b4c0*/  STL.64 [R1+0x51d0], R22 ;  /* 0x0051d01601007387 */ /* 0x004fe20000100a00 */
[----:B------:R0:W-:Y:S03]  /*3b4d0*/  STL.64 [R1+0x51c8], R20 ;  /* 0x0051c81401007387 */ /* 0x0001e60000100a00 */
[----:B0-----:R-:W2:Y:S01]  /*3b4e0*/  LDL.LU R20, [R1+0x840] ;  /* 0x0008400001147983 */ /* 0x001ea20000300800 */
[----:B------:R-:W2:Y:S02]  /*3b4f0*/  LDL.LU R21, [R1+0x844] ;  /* 0x0008440001157983 */ /* 0x000ea40000300800 */
[----:B------:R-:W3:Y:S02]  /*3b500*/  LDL.LU R22, [R1+0x848] ;  /* 0x0008480001167983 */ /* 0x000ee40000300800 */
[----:B------:R-:W3:Y:S02]  /*3b510*/  LDL.LU R23, [R1+0x84c] ;  /* 0x00084c0001177983 */ /* 0x000ee40000300800 */
[----:B------:R-:W-:-:S02]  /*3b520*/  IMAD.MOV.U32 R18, RZ, RZ, R16 ;  /* 0x000000ffff127224 */ /* 0x000fc400078e0010 */
[----:B------:R-:W-:-:S05]  /*3b530*/  IMAD.MOV.U32 R19, RZ, RZ, R13 ;  /* 0x000000ffff137224 */ /* 0x000fca00078e000d */
[----:B------:R-:W-:Y:S04]  /*3b540*/  STL.64 [R1+0x5208], R18 ;  /* 0x0052081201007387 */ /* 0x000fe80000100a00 */
[----:B---3--:R-:W-:Y:S01]  /*3b550*/  STL.64 [R1+0x51e8], R22 ;  /* 0x0051e81601007387 */ /* 0x008fe20000100a00 */
[----:B--2---:R0:W-:Y:S03]  /*3b560*/  STL.64 [R1+0x51e0], R20 ;  /* 0x0051e01401007387 */ /* 0x0041e60000100a00 */
        /* <DEDUP_REMOVED lines=14> */
[----:B----4-:R-:W-:-:S05]  /*3b650*/  IMAD.MOV.U32 R19, RZ, RZ, R5 ;  /* 0x000000ffff137224 */ /* 0x010fca00078e0005 */
[----:B------:R0:W-:Y:S02]  /*3b660*/  STL.64 [R1+0x5238], R18 ;  /* 0x0052381201007387 */ /* 0x0001e40000100a00 */
[----:B0-----:R-:W-:Y:S02]  /*3b670*/  IMAD.MOV.U32 R18, RZ, RZ, R4 ;  /* 0x000000ffff127224 */ /* 0x001fe400078e0004 */
        /* <DEDUP_REMOVED lines=9> */
[----:B------:R-:W-:Y:S01]  /*3b710*/  IMAD.MOV.U32 R19, RZ, RZ, R0 ;  /* 0x000000ffff137224 */ /* 0x000fe200078e0000 */
[----:B------:R-:W4:Y:S01]  /*3b720*/  LDL.LU R8, [R1+0x8d0] ;  /* 0x0008d00001087983 */ /* 0x000f220000300800 */
[----:B------:R-:W4:Y:S02]  /*3b730*/  LDL.LU R9, [R1+0x8d4] ;  /* 0x0008d40001097983 */ /* 0x000f240000300800 */
[----:B------:R-:W4:Y:S02]  /*3b740*/  LDL.LU R10, [R1+0x8d8] ;  /* 0x0008d800010a7983 */ /* 0x000f240000300800 */
[----:B------:R-:W4:Y:S01]  /*3b750*/  LDL.LU R11, [R1+0x8dc] ;  /* 0x0008dc00010b7983 */ /* 0x000f220000300800 */
[----:B------:R0:W-:Y:S04]  /*3b760*/  STL.64 [R1+0x5268], R18 ;  /* 0x0052681201007387 */ /* 0x0001e80000100a00 */
[----:B0-----:R-:W4:Y:S04]  /*3b770*/  LDL.64 R18, [R1+0x158] ;  /* 0x0001580001127983 */ /* 0x001f280000100a00 */
[----:B---3--:R-:W-:Y:S01]  /*3b780*/  STL.64 [R1+0x5230], R22 ;  /* 0x0052301601007387 */ /* 0x008fe20000100a00 */
[----:B--2---:R0:W-:Y:S03]  /*3b790*/  STL.64 [R1+0x5228], R20 ;  /* 0x0052281401007387 */ /* 0x0041e60000100a00 */
[----:B0-----:R-:W2:Y:S01]  /*3b7a0*/  LDL.LU R20, [R1+0x880] ;  /* 0x0008800001147983 */ /* 0x001ea20000300800 */
[----:B------:R-:W2:Y:S02]  /*3b7b0*/  LDL.LU R21, [R1+0x884] ;  /* 0x0008840001157983 */ /* 0x000ea40000300800 */
[----:B------:R-:W3:Y:S02]  /*3b7c0*/  LDL.LU R22, [R1+0x888] ;  /* 0x0008880001167983 */ /* 0x000ee40000300800 */
[----:B------:R-:W3:Y:S02]  /*3b7d0*/  LDL.LU R23, [R1+0x88c] ;  /* 0x00088c0001177983 */ /* 0x000ee40000300800 */
        /* <DEDUP_REMOVED lines=10> */
[----:B------:R-:W2:Y:S02]  /*3b880*/  LDL.LU R22, [R1+0x8a8] ;  /* 0x0008a80001167983 */ /* 0x000ea40000300800 */
[----:B------:R-:W2:Y:S01]  /*3b890*/  LDL.LU R23, [R1+0x8ac] ;  /* 0x0008ac0001177983 */ /* 0x000ea20000300800 */
[----:B------:R-:W3:Y:S01]  /*3b8a0*/  LDL.LU R4, [R1+0x810] ;  /* 0x0008100001047983 */ /* 0x000ee20000300800 */
[----:B------:R-:W3:Y:S02]  /*3b8b0*/  LDL.LU R5, [R1+0x814] ;  /* 0x0008140001057983 */ /* 0x000ee40000300800 */
[----:B------:R-:W2:Y:S02]  /*3b8c0*/  LDL.LU R6, [R1+0x818] ;  /* 0x0008180001067983 */ /* 0x000ea40000300800 */
[----:B------:R-:W2:Y:S01]  /*3b8d0*/  LDL.LU R7, [R1+0x81c] ;  /* 0x00081c0001077983 */ /* 0x000ea20000300800 */
[----:B----4-:R-:W-:Y:S01]  /*3b8e0*/  HMMA.16816.F32.BF16 R8, R24, R18, R8 ;  /* 0x000000121808723c */ /* 0x010fe20000041808 */
[----:B--2---:R0:W-:Y:S01]  /*3b8f0*/  STL.64 [R1+0x5188], R6 ;  /* 0x0051880601007387 */ /* 0x0041e20000100a00 */
[----:B---3--:R1:W-:Y:S03]  /*3b900*/  STL.64 [R1+0x5180], R4 ;  /* 0x0051800401007387 */ /* 0x0083e60000100a00 */
[----:B0-----:R-:W2:Y:S01]  /*3b910*/  LDL.64 R6, [R1+0x18] ;  /* 0x0000180001067983 */ /* 0x001ea20000100a00 */
[----:B------:R-:W-:-:S03]  /*3b920*/  IMAD.MOV.U32 R3, RZ, RZ, R19 ;  /* 0x000000ffff037224 */ /* 0x000fc600078e0013 */
[----:B--2---:R0:W-:Y:S01]  /*3b930*/  STL.64 [R1+0x51a0], R6 ;  /* 0x0051a00601007387 */ /* 0x0041e20000100a00 */
[----:B-1----:R-:W2:Y:S02]  /*3b940*/  LDL.LU R4, [R1+0x830] ;  /* 0x0008300001047983 */ /* 0x002ea40000300800 */
[----:B------:R-:W2:Y:S01]  /*3b950*/  LDL.LU R5, [R1+0x834] ;  /* 0x0008340001057983 */ /* 0x000ea20000300800 */
[----:B0-----:R-:W2:Y:S01]  /*3b960*/  LDL.LU R6, [R1+0x838] ;  /* 0x0008380001067983 */ /* 0x001ea20000300800 */
[----:B------:R-:W2:Y:S02]  /*3b970*/  LDL.LU R7, [R1+0x83c] ;  /* 0x00083c0001077983 */ /* 0x000ea40000300800 */
[----:B------:R-:W3:Y:S07]  /*3b980*/  LDL.64 R14, [R1+0x8] ;  /* 0x00000800010e7983 */ /* 0x000eee0000100a00 */
[----:B------:R0:W-:Y:S01]  /*3b990*/  STL.64 [R1+0xd60], R8 ;  /* 0x000d600801007387 */ /* 0x0001e20000100a00 */
[----:B------:R1:W-:Y:S01]  /*3b9a0*/  STL.64 [R1+0xd68], R10 ;  /* 0x000d680a01007387 */ /* 0x0003e20000100a00 */
[----:B0-----:R-:W-:-:S03]  /*3b9b0*/  IMAD.MOV.U32 R8, RZ, RZ, R18 ;  /* 0x000000ffff087224 */ /* 0x001fc600078e0012 */
[----:B-1----:R-:W4:Y:S01]  /*3b9c0*/  LDL.LU.64 R10, [R1+0x5270] ;  /* 0x00527000010a7983 */ /* 0x002f220000300a00 */
[----:B------:R-:W2:Y:S02]  /*3b9d0*/  LDL.LU.64 R18, [R1+0x5268] ;  /* 0x0052680001127983 */ /* 0x000ea40000300a00 */
[C---:B--2---:R-:W-:Y:S01]  /*3b9e0*/  HMMA.16816.F32.BF16 R16, R24.reuse, R18, R20 ;  /* 0x000000121810723c */ /* 0x044fe20000041814 */
[----:B----4-:R-:W-:Y:S01]  /*3b9f0*/  STL.64 [R1+0x5168], R10 ;  /* 0x0051680a01007387 */ /* 0x010fe20000100a00 */
[----:B------:R0:W-:Y:S03]  /*3ba00*/  STL [R1+0x5160], R8 ;  /* 0x0051600801007387 */ /* 0x0001e60000100800 */
[----:B0-----:R-:W2:Y:S01]  /*3ba10*/  LDL.LU R8, [R1+0x800] ;  /* 0x0008000001087983 */ /* 0x001ea20000300800 */
[----:B------:R-:W2:Y:S02]  /*3ba20*/  LDL.LU R9, [R1+0x804] ;  /* 0x0008040001097983 */ /* 0x000ea40000300800 */
[----:B------:R-:W2:Y:S02]  /*3ba30*/  LDL.LU R10, [R1+0x808] ;  /* 0x00080800010a7983 */ /* 0x000ea40000300800 */
[----:B------:R-:W2:Y:S01]  /*3ba40*/  LDL.LU R11, [R1+0x80c] ;  /* 0x00080c00010b7983 */ /* 0x000ea20000300800 */
[----:B------:R-:W4:Y:S01]  /*3ba50*/  LDL.LU.64 R22, [R1+0x5260] ;  /* 0x0052600001167983 */ /* 0x000f220000300a00 */
[----:B------:R-:W4:Y:S11]  /*3ba60*/  LDL.LU.64 R20, [R1+0x5258] ;  /* 0x0052580001147983 */ /* 0x000f360000300a00 */
        /* <DEDUP_REMOVED lines=46> */
[----:B------:R-:W4:Y:S01]  /*3bd50*/  LDL.LU.64 R22, [R1+0x51b8] ;  /* 0x0051b80001167983 */ /* 0x000f220000300a00 */
[----:B------:R-:W-:Y:S02]  /*3bd60*/  IMAD.MOV.U32 R2, RZ, RZ, R18 ;  /* 0x000000ffff027224 */ /* 0x000fe400078e0012 */
[----:B------:R-:W-:Y:S11]  /*3bd70*/  IMAD.MOV.U32 R0, RZ, RZ, R19 ;  /* 0x000000ffff007224 */ /* 0x000ff600078e0013 */
[----:B------:R-:W-:Y:S07]  /*3bd80*/  @!UPT UIADD3 URZ, URZ, URZ, URZ ;  /* 0x0000003f3f3ff290 */ /* 0x000fee000fffe03f */
[----:B------:R0:W-:Y:S01]  /*3bd90*/  STL.64 [R1+0xce0], R24 ;  /* 0x000ce01801007387 */ /* 0x0001e20000100a00 */
[----:B------:R1:W-:Y:S02]  /*3bda0*/  STL.64 [R1+0xce8], R26 ;  /* 0x000ce81a01007387 */ /* 0x0003e40000100a00 */
[----:B------:R-:W4:Y:S02]  /*3bdb0*/  LDL.LU.64 R18, [R1+0x51b0] ;  /* 0x0051b00001127983 */ /* 0x000f240000300a00 */
[----:B------:R-:W4:Y:S01]  /*3bdc0*/  LDL.LU.64 R16, [R1+0x51a8] ;  /* 0x0051a80001107983 */ /* 0x000f220000300a00 */
[----:B0-----:R-:W2:Y:S01]  /*3bdd0*/  LDL.LU R24, [R1+0x7d0] ;  /* 0x0007d00001187983 */ /* 0x001ea20000300800 */
[----:B------:R-:W2:Y:S02]  /*3bde0*/  LDL.LU R25, [R1+0x7d4] ;  /* 0x0007d40001197983 */ /* 0x000ea40000300800 */
[----:B-1----:R-:W2:Y:S02]  /*3bdf0*/  LDL.LU R26, [R1+0x7d8] ;  /* 0x0007d800011a7983 */ /* 0x002ea40000300800 */
[----:B------:R-:W2:Y:S01]  /*3be00*/  LDL.LU R27, [R1+0x7dc] ;  /* 0x0007dc00011b7983 */ /* 0x000ea20000300800 */
[C---:B----4-:R-:W-:Y:S01]  /*3be10*/  HMMA.16816.F32.BF16 R20, R16.reuse, R22, R4 ;  /* 0x000000161014723c */ /* 0x050fe20000041804 */
[----:B------:R-:W4:Y:S11]  /*3be20*/  LDL.LU.64 R6, [R1+0x51a0] ;  /* 0x0051a00001067983 */ /* 0x000f360000300a00 */
[----:B------:R-:W-:Y:S11]  /*3be30*/  @!UPT UIADD3 URZ, URZ, URZ, URZ ;  /* 0x0000003f3f3ff290 */ /* 0x000ff6000fffe03f */
[----:B------:R-:W-:Y:S01]  /*3be40*/  STL.64 [R1+0xcd0], R20 ;  /* 0x000cd01401007387 */ /* 0x000fe20000100a00 */
[----:B------:R0:W-:Y:S03]  /*3be50*/  STL.64 [R1+0xcd8], R22 ;  /* 0x000cd81601007387 */ /* 0x0001e60000100a00 */
[----:B0-----:R-:W4:Y:S01]  /*3be60*/  LDL.LU.64 R22, [R1+0x5198] ;  /* 0x0051980001167983 */ /* 0x001f220000300a00 */
[----:B------:R-:W4:Y:S02]  /*3be70*/  LDL.LU.64 R20, [R1+0x5190] ;  /* 0x0051900001147983 */ /* 0x000f240000300a00 */
[C---:B----4-:R-:W-:Y:S11]  /*3be80*/  HMMA.16816.F32.BF16 R20, R16.reuse, R6, R20 ;  /* 0x000000061014723c */ /* 0x050ff60000041814 */
[----:B------:R-:W-:Y:S11]  /*3be90*/  @!UPT UIADD3 URZ, URZ, URZ, URZ ;  /* 0x0000003f3f3ff290 */ /* 0x000ff6000fffe03f */
[----:B------:R-:W-:Y:S01]  /*3bea0*/  @!UPT UIADD3 URZ, URZ, URZ, URZ ;  /* 0x0000003f3f3ff290 */ /* 0x000fe2000fffe03f */
[----:B------:R0:W-:Y:S01]  /*3beb0*/  STL.64 [R1+0xcc0], R20 ;  /* 0x000cc01401007387 */ /* 0x0001e20000100a00 */
[----:B------:R-:W-:Y:S02]  /*3bec0*/  STL.64 [R1+0xcc8], R22 ;  /* 0x000cc81601007387 */ /* 0x000fe40000100a00 */
[----:B0-----:R-:W-:Y:S02]  /*3bed0*/  IMAD.MOV.U32 R21, RZ, RZ, R6 ;  /* 0x000000ffff157224 */ /* 0x001fe400078e0006 */
[----:B------:R-:W-:Y:S02]  /*3bee0*/  IMAD.MOV.U32 R20, RZ, RZ, R7 ;  /* 0x000000ffff147224 */ /* 0x000fe400078e0007 */
[----:B------:R-:W3:Y:S01]  /*3bef0*/  LDL.LU.64 R6, [R1+0x5188] ;  /* 0x0051880001067983 */ /* 0x000ee20000300a00 */
[----:B------:R-:W3:Y:S02]  /*3bf00*/  LDL.LU.64 R4, [R1+0x5180] ;  /* 0x0051800001047983 */ /* 0x000ee40000300a00 */
[----:B------:R0:W-:Y:S02]  /*3bf10*/  STL.64 [R1+0x50d8], R20 ;  /* 0x0050d81401007387 */ /* 0x0001e40000100a00 */
[----:B0-----:R-:W4:Y:S01]  /*3bf20*/  LDL.LU R20, [R1+0x7e0] ;  /* 0x0007e00001147983 */ /* 0x001f220000300800 */
[----:B------:R-:W4:Y:S02]  /*3bf30*/  LDL.LU R21, [R1+0x7e4] ;  /* 0x0007e40001157983 */ /* 0x000f240000300800 */
[----:B------:R-:W4:Y:S02]  /*3bf40*/  LDL.LU R22, [R1+0x7e8] ;  /* 0x0007e80001167983 */ /* 0x000f240000300800 */
[----:B------:R-:W4:Y:S01]  /*3bf50*/  LDL.LU R23, [R1+0x7ec] ;  /* 0x0007ec0001177983 */ /* 0x000f220000300800 */
[C---:B---3--:R-:W-:Y:S11]  /*3bf60*/  HMMA.16816.F32.BF16 R4, R16.reuse, R14, R4 ;  /* 0x0000000e1004723c */ /* 0x048ff60000041804 */
[----:B------:R-:W-:Y:S11]  /*3bf70*/  @!UPT UIADD3 URZ, URZ, URZ, URZ ;  /* 0x0000003f3f3ff290 */ /* 0x000ff6000fffe03f */
[----:B------:R-:W-:Y:S01]  /*3bf80*/  @!UPT UIADD3 URZ, URZ, URZ, URZ ;  /* 0x0000003f3f3ff290 */ /* 0x000fe2000fffe03f */
[----:B------:R0:W-:Y:S01]  /*3bf90*/  STL.64 [R1+0xcb0], R4 ;  /* 0x000cb00401007387 */ /* 0x0001e20000100a00 */
[----:B------:R1:W-:Y:S02]  /*3bfa0*/  STL.64 [R1+0xcb8], R6 ;  /* 0x000cb80601007387 */ /* 0x0003e40000100a00 */
[----:B0-----:R-:W-:Y:S01]  /*3bfb0*/  IMAD.MOV.U32 R5, RZ, RZ, R14 ;  /* 0x000000ffff057224 */ /* 0x001fe200078e000e */
[----:B-1----:R-:W3:Y:S01]  /*3bfc0*/  LDL.LU.64 R6, [R1+0x5178] ;  /* 0x0051780001067983 */ /* 0x002ee20000300a00 */
[----:B------:R-:W-:Y:S02]  /*3bfd0*/  IMAD.MOV.U32 R4, RZ, RZ, R15 ;  /* 0x000000ffff047224 */ /* 0x000fe400078e000f */
[----:B------:R-:W2:Y:S02]  /*3bfe0*/  LDL.LU.64 R14, [R1+0x5170] ;  /* 0x00517000010e7983 */ /* 0x000ea40000300a00 */
[C---:B--2---:R-:W-:Y:S11]  /*3bff0*/  HMMA.16816.F32.BF16 R8, R16.reuse, R14, R8 ;  /* 0x0000000e1008723c */ /* 0x044ff60000041808 */
[----:B------:R-:W-:Y:S11]  /*3c000*/  @!UPT UIADD3 URZ, URZ, URZ, URZ ;  /* 0x0000003f3f3ff290 */ /* 0x000ff6000fffe03f */
[----:B------:R-:W-:Y:S01]  /*3c010*/  @!UPT UIADD3 URZ, URZ, URZ, URZ ;  /* 0x0000003f3f3ff290 */ /* 0x000fe2000fffe03f */
[----:B------:R-:W-:Y:S01]  /*3c020*/  STL.64 [R1+0xca0], R8 ;  /* 0x000ca00801007387 */ /* 0x000fe20000100a00 */
[----:B------:R0:W-:Y:S03]  /*3c030*/  STL.64 [R1+0xca8], R10 ;  /* 0x000ca80a01007387 */ /* 0x0001e60000100a00 */
[----:B0-----:R-:W4:Y:S01]  /*3c040*/  LDL.LU.64 R10, [R1+0x5168] ;  /* 0x00516800010a7983 */ /* 0x001f220000300a00 */
[----:B------:R-:W2:Y:S02]  /*3c050*/  LDL.LU R8, [R1+0x5160] ;  /* 0x0051600001087983 */ /* 0x000ea40000300800 */
[----:B------:R4:W-:Y:S02]  /*3c060*/  STL.64 [R1+0x5138], R14 ;  /* 0x0051380e01007387 */ /* 0x0009e40000100a00 */
[C---:B----4-:R-:W-:Y:S08]  /*3c070*/  HMMA.16816.F32.BF16 R12, R16.reuse, R10, R20 ;  /* 0x0000000a100c723c */ /* 0x050ff00000041814 */
[----:B---3--:R-:W-:Y:S01]  /*3c080*/  HMMA.16816.F32.BF16 R20, R16, R6, R24 ;  /* 0x000000061014723c */ /* 0x008fe20000041818 */
[----:B------:R-:W-:Y:S01]  /*3c090*/  STL [R1+0x50a4], R10 ;  /* 0x0050a40a01007387 */ /* 0x000fe20000100800 */
[----:B------:R-:W-:Y:S03]  /*3c0a0*/  STL [R1+0x50a0], R11 ;  /* 0x0050a00b01007387 */ /* 0x000fe60000100800 */
[----:B------:R-:W0:Y:S10]  /*3c0b0*/  LDSM.16.MT88.4 R24, [R28+0x4100] ;  /* 0x004100001c18783b */ /* 0x000e340000004200 */
[----:B------:R1:W-:Y:S01]  /*3c0c0*/  STL.64 [R1+0xc90], R12 ;  /* 0x000c900c01007387 */ /* 0x0003e20000100a00 */
[----:B------:R3:W-:Y:S03]  /*3c0d0*/  STL.64 [R1+0xc98], R14 ;  /* 0x000c980e01007387 */ /* 0x0007e60000100a00 */
[----:B-1----:R-:W4:Y:S04]  /*3c0e0*/  LDL.LU R12, [R1+0x7a0] ;  /* 0x0007a000010c7983 */ /* 0x002f280000300800 */
[----:B------:R-:W-:Y:S02]  /*3c0f0*/  STL.64 [R1+0xc80], R20 ;  /* 0x000c801401007387 */ /* 0x000fe40000100a00 */
[----:B------:R-:W-:Y:S02]  /*3c100*/  STL.64 [R1+0xc88], R22 ;  /* 0x000c881601007387 */ /* 0x000fe40000100a00 */
[----:B------:R-:W4:Y:S01]  /*3c110*/  LDL.LU R13, [R1+0x7a4] ;  /* 0x0007a400010d7983 */ /* 0x000f220000300800 */
[----:B---3--:R-:W3:Y:S01]  /*3c120*/  LDL.LU R14, [R1+0x7a8] ;  /* 0x0007a800010e7983 */ /* 0x008ee20000300800 */
[----:B------:R-:W3:Y:S03]  /*3c130*/  LDL.LU R15, [R1+0x7ac] ;  /* 0x0007ac00010f7983 */ /* 0x000ee60000300800 */
[----:B---3--:R2:W-:Y:S01]  /*3c140*/  STL.64 [R1+0x5148], R14 ;  /* 0x0051480e01007387 */ /* 0x0085e20000100a00 */
[----:B----4-:R-:W-:Y:S02]  /*3c150*/  STL.64 [R1+0x5140], R12 ;  /* 0x0051400c01007387 */ /* 0x010fe40000100a00 */
[----:B--2---:R-:W-:-:S02]  /*3c160*/  IMAD.MOV.U32 R14, RZ, RZ, R8 ;  /* 0x000000ffff0e7224 */ /* 0x004fc400078e0008 */
[----:B------:R-:W-:Y:S01]  /*3c170*/  IMAD.MOV.U32 R15, RZ, RZ, R3 ;  /* 0x000000ffff0f7224 */ /* 0x000fe200078e0003 */
[----:B------:R-:W2:Y:S01]  /*3c180*/  LDL.LU R8, [R1+0x7c0] ;  /* 0x0007c00001087983 */ /* 0x000ea20000300800 */
[----:B------:R-:W2:Y:S02]  /*3c190*/  LDL.LU R9, [R1+0x7c4] ;  /* 0x0007c40001097983 */ /* 0x000ea40000300800 */
[----:B------:R-:W2:Y:S02]  /*3c1a0*/  LDL.LU R10, [R1+0x7c8] ;  /* 0x0007c800010a7983 */ /* 0x000ea40000300800 */
[----:B------:R-:W2:Y:S01]  /*3c1b0*/  LDL.LU R11, [R1+0x7cc] ;  /* 0x0007cc00010b7983 */ /* 0x000ea20000300800 */
[----:B------:R1:W-:Y:S01]  /*3c1c0*/  STL.64 [R1+0x5158], R14 ;  /* 0x0051580e01007387 */ /* 0x0003e20000100a00 */
[----:B------:R-:W3:Y:S03]  /*3c1d0*/  LDL.64 R22, [R1+0x108] ;  /* 0x0001080001167983 */ /* 0x000ee60000100a00 */
[----:B-1----:R-:W2:Y:S04]  /*3c1e0*/  LDL.64 R14, [R1+0x38] ;  /* 0x00003800010e7983 */ /* 0x002ea80000100a00 */
[----:B---3--:R1:W-:Y:S04]  /*3c1f0*/  STL.64 [R1+0x50e8], R22 ;  /* 0x0050e81601007387 */ /* 0x0083e80000100a00 */
[----:B-1----:R-:W3:Y:S04]  /*3c200*/  LDL.64 R22, [R1+0x118] ;  /* 0x0001180001167983 */ /* 0x002ee80000100a00 */
[----:B---3--:R1:W-:Y:S04]  /*3c210*/  STL.64 [R1+0x5100], R22 ;  /* 0x0051001601007387 */ /* 0x0083e80000100a00 */
[----:B-1----:R-:W3:Y:S04]  /*3c220*/  LDL.64 R22, [R1+0x128] ;  /* 0x0001280001167983 */ /* 0x002ee80000100a00 */
[----:B---3--:R1:W-:Y:S04]  /*3c230*/  STL.64 [R1+0x5118], R22 ;  /* 0x0051181601007387 */ /* 0x0083e80000100a00 */
[----:B-1----:R-:W3:Y:S04]  /*3c240*/  LDL.64 R22, [R1+0x138] ;  /* 0x0001380001167983 */ /* 0x002ee80000100a00 */
[----:B---3--:R1:W-:Y:S04]  /*3c250*/  STL.64 [R1+0x5130], R22 ;  /* 0x0051301601007387 */ /* 0x0083e80000100a00 */
[----:B-1----:R-:W3:Y:S04]  /*3c260*/  LDL.64 R22, [R1+0x148] ;  /* 0x0001480001167983 */ /* 0x002ee80000100a00 */
[----:B---3--:R1:W-:Y:S01]  /*3c270*/  STL.64 [R1+0x5150], R22 ;  /* 0x0051501601007387 */ /* 0x0083e20000100a00 */
[----:B------:R-:W3:Y:S02]  /*3c280*/  LDL.LU R20, [R1+0x7b0] ;  /* 0x0007b00001147983 */ /* 0x000ee40000300800 */
[----:B------:R-:W3:Y:S01]  /*3c290*/  LDL.LU R21, [R1+0x7b4] ;  /* 0x0007b40001157983 */ /* 0x000ee20000300800 */
[----:B-1----:R-:W3:Y:S01]  /*3c2a0*/  LDL.LU R22, [R1+0x7b8] ;  /* 0x0007b80001167983 */ /* 0x002ee20000300800 */
[----:B------:R-:W3:Y:S02]  /*3c2b0*/  LDL.LU R23, [R1+0x7bc] ;  /* 0x0007bc0001177983 */ /* 0x000ee40000300800 */
[----:B------:R-:W-:Y:S02]  /*3c2c0*/  STL.64 [R1+0x5038], R6 ;  /* 0x0050380601007387 */ /* 0x000fe40000100a00 */
[----:B------:R1:W-:Y:S02]  /*3c2d0*/  STL.64 [R1+0x50e0], R4 ;  /* 0x0050e00401007387 */ /* 0x0003e40000100a00 */
[----:B-1----:R-:W4:Y:S01]  /*3c2e0*/  LDL.LU R4, [R1+0x760] ;  /* 0x0007600001047983 */ /* 0x002f220000300800 */
[----:B------:R-:W4:Y:S02]  /*3c2f0*/  LDL.LU R5, [R1+0x764] ;  /* 0x0007640001057983 */ /* 0x000f240000300800 */
[----:B------:R-:W2:Y:S02]  /*3c300*/  LDL.LU R6, [R1+0x768] ;  /* 0x0007680001067983 */ /* 0x000ea40000300800 */
[----:B------:R-:W2:Y:S02]  /*3c310*/  LDL.LU R7, [R1+0x76c] ;  /* 0x00076c0001077983 */ /* 0x000ea40000300800 */
[----:B--2---:R-:W-:Y:S01]  /*3c320*/  STL.64 [R1+0x50f8], R6 ;  /* 0x0050f80601007387 */ /* 0x004fe20000100a00 */
[----:B----4-:R1:W-:Y:S03]  /*3c330*/  STL.64 [R1+0x50f0], R4 ;  /* 0x0050f00401007387 */ /* 0x0103e60000100a00 */
[----:B-1----:R-:W2:Y:S01]  /*3c340*/  LDL.LU R4, [R1+0x770] ;  /* 0x0007700001047983 */ /* 0x002ea20000300800 */
[----:B------:R-:W2:Y:S02]  /*3c350*/  LDL.LU R5, [R1+0x774] ;  /* 0x0007740001057983 */ /* 0x000ea40000300800 */
[----:B------:R-:W4:Y:S02]  /*3c360*/  LDL.LU R6, [R1+0x778] ;  /* 0x0007780001067983 */ /* 0x000f240000300800 */
[----:B------:R-:W4:Y:S01]  /*3c370*/  LDL.LU R7, [R1+0x77c] ;  /* 0x00077c0001077983 */ /* 0x000f220000300800 */
[----:B------:R-:W-:Y:S01]  /*3c380*/  HMMA.16816.F32.BF16 R8, R16, R14, R8 ;  /* 0x0000000e1008723c */ /* 0x000fe20000041808 */
[----:B----4-:R-:W-:Y:S01]  /*3c390*/  STL.64 [R1+0x5110], R6 ;  /* 0x0051100601007387 */ /* 0x010fe20000100a00 */
[----:B--2---:R1:W-:Y:S03]  /*3c3a0*/  STL.64 [R1+0x5108], R4 ;  /* 0x0051080401007387 */ /* 0x0043e60000100a00 */
[----:B-1----:R-:W2:Y:S01]  /*3c3b0*/  LDL.LU R4, [R1+0x780] ;  /* 0x0007800001047983 */ /* 0x002ea20000300800 */
[----:B------:R-:W2:Y:S02]  /*3c3c0*/  LDL.LU R5, [R1+0x784] ;  /* 0x0007840001057983 */ /* 0x000ea40000300800 */
[----:B------:R-:W4:Y:S02]  /*3c3d0*/  LDL.LU R6, [R1+0x788] ;  /* 0x0007880001067983 */ /* 0x000f240000300800 */
[----:B------:R-:W4:Y:S02]  /*3c3e0*/  LDL.LU R7, [R1+0x78c] ;  /* 0x00078c0001077983 */ /* 0x000f240000300800 */
[----:B----4-:R-:W-:Y:S01]  /*3c3f0*/  STL.64 [R1+0x5128], R6 ;  /* 0x0051280601007387 */ /* 0x010fe20000100a00 */
[----:B--2---:R1:W-:Y:S03]  /*3c400*/  STL.64 [R1+0x5120], R4 ;  /* 0x0051200401007387 */ /* 0x0043e60000100a00 */
[----:B-1----:R-:W2:Y:S01]  /*3c410*/  LDL.LU R4, [R1+0x790] ;  /* 0x0007900001047983 */ /* 0x002ea20000300800 */
[----:B------:R-:W2:Y:S02]  /*3c420*/  LDL.LU R5, [R1+0x794] ;  /* 0x0007940001057983 */ /* 0x000ea40000300800 */
[----:B------:R-:W2:Y:S02]  /*3c430*/  LDL.LU R6, [R1+0x798] ;  /* 0x0007980001067983 */ /* 0x000ea40000300800 */
[----:B------:R-:W2:Y:S01]  /*3c440*/  LDL.LU R7, [R1+0x79c] ;  /* 0x00079c0001077983 */ /* 0x000ea20000300800 */
[----:B0-----:R-:W-:Y:S01]  /*3c450*/  STL.64 [R1+0x4f60], R26 ;  /* 0x004f601a01007387 */ /* 0x001fe20000100a00 */
[----:B------:R-:W-:Y:S02]  /*3c460*/  STL.64 [R1+0x4f58], R24 ;  /* 0x004f581801007387 */ /* 0x000fe40000100a00 */
[----:B------:R-:W-:Y:S02]  /*3c470*/  STL.64 [R1+0x14f0], R8 ;  /* 0x0014f00801007387 */ /* 0x000fe40000100a00 */
[----:B------:R0:W-:Y:S02]  /*3c480*/  STL.64 [R1+0x14f8], R10 ;  /* 0x0014f80a01007387 */ /* 0x0001e40000100a00 */
[----:B0-----:R-:W-:-:S02]  /*3c490*/  IMAD.MOV.U32 R10, RZ, RZ, R14 ;  /* 0x000000ffff0a7224 */ /* 0x001fc400078e000e */
[----:B------:R-:W-:Y:S02]  /*3c4a0*/  IMAD.MOV.U32 R11, RZ, RZ, R15 ;  /* 0x000000ffff0b7224 */ /* 0x000fe400078e000f */
[----:B------:R-:W3:Y:S02]  /*3c4b0*/  LDL.LU.64 R14, [R1+0x5158] ;  /* 0x00515800010e7983 */ /* 0x000ee40000300a00 */
[C---:B---3--:R-:W-:Y:S02]  /*3c4c0*/  HMMA.16816.F32.BF16 R12, R16.reuse, R14, R20 ;  /* 0x0000000e100c723c */ /* 0x048fe40000041814 */
[----:B------:R-:W3:Y:S11]  /*3c4d0*/  LDL.LU.64 R22, [R1+0x5150] ;  /* 0x0051500001167983 */ /* 0x000ef60000300a00 */
        /* <DEDUP_REMOVED lines=14> */
[----:B------:R-:W-:Y:S02]  /*3c5c0*/  IMAD.MOV.U32 R26, RZ, RZ, R2 ;  /* 0x000000ffff1a7224 */ /* 0x000fe400078e0002 */
[----:B------:R-:W-:Y:S01]  /*3c5d0*/  IMAD.MOV.U32 R27, RZ, RZ, R0 ;  /* 0x000000ffff1b7224 */ /* 0x000fe200078e0000 */
[----:B--2---:R-:W-:Y:S01]  /*3c5e0*/  HMMA.16816.F32.BF16 R4, R16, R22, R4 ;  /* 0x000000161004723c */ /* 0x004fe20000041804 */
[----:B---3--:R0:W-:Y:S01]  /*3c5f0*/  STL.64 [R1+0x5058], R14 ;  /* 0x0050580e01007387 */ /* 0x0081e20000100a00 */
[----:B------:R-:W-:Y:S02]  /*3c600*/  STL.64 [R1+0x5050], R12 ;  /* 0x0050500c01007387 */ /* 0x000fe40000100a00 */
[----:B------:R-:W-:-:S02]  /*3c610*/  IMAD.MOV.U32 R2, RZ, RZ, R22 ;  /* 0x000000ffff027224 */ /* 0x000fc400078e0016 */
[----:B------:R-:W-:Y:S01]  /*3c620*/  IMAD.MOV.U32 R0, RZ, RZ, R23 ;  /* 0x000000ffff007224 */ /* 0x000fe200078e0017 */
[----:B0-----:R-:W2:Y:S11]  /*3c630*/  LDL.64 R14, [R1+0xf8] ;  /* 0x0000f800010e7983 */ /* 0x001eb60000100a00 */
[----:B------:R-:W-:Y:S05]  /*3c640*/  @!UPT UIADD3 URZ, URZ, URZ, URZ ;  /* 0x0000003f3f3ff290 */ /* 0x000fea000fffe03f */
        /* <DEDUP_REMOVED lines=27> */
[----:B------:R-:W-:Y:S01]  /*3c800*/  STL.64 [R1+0x50c0], R10 ;  /* 0x0050c00a01007387 */ /* 0x000fe20000100a00 */
[----:B------:R0:W-:Y:S01]  /*3c810*/  STL [R1+0x50b8], R9 ;  /* 0x0050b80901007387 */ /* 0x0001e20000100800 */
[----:B------:R-:W2:Y:S03]  /*3c820*/  LDL.LU R8, [R1+0x750] ;  /* 0x0007500001087983 */ /* 0x000ea60000300800 */
[----:B0-----:R-:W2:Y:S01]  /*3c830*/  LDL.LU R9, [R1+0x754] ;  /* 0x0007540001097983 */ /* 0x001ea20000300800 */
[----:B------:R-:W2:Y:S02]  /*3c840*/  LDL.LU R10, [R1+0x758] ;  /* 0x00075800010a7983 */ /* 0x000ea40000300800 */
[----:B------:R-:W2:Y:S01]  /*3c850*/  LDL.LU R11, [R1+0x75c] ;  /* 0x00075c00010b7983 */ /* 0x000ea20000300800 */
[C---:B---3--:R-:W-:Y:S11]  /*3c860*/  HMMA.16816.F32.BF16 R4, R16.reuse, R22, R4 ;  /* 0x000000161004723c */ /* 0x048ff60000041804 */
        /* <DEDUP_REMOVED lines=8> */
[----:B------:R-:W-:Y:S01]  /*3c8f0*/  IMAD.MOV.U32 R2, RZ, RZ, R15 ;  /* 0x000000ffff027224 */ /* 0x000fe200078e000f */
[----:B------:R-:W2:Y:S01]  /*3c900*/  LDL.LU.64 R20, [R1+0x50d8] ;  /* 0x0050d80001147983 */ /* 0x000ea20000300a00 */
[----:B------:R-:W-:Y:S02]  /*3c910*/  STL.64 [R1+0x50d0], R26 ;  /* 0x0050d01a01007387 */ /* 0x000fe40000100a00 */
[----:B------:R0:W-:Y:S11]  /*3c920*/  STL.64 [R1+0x50c8], R24 ;  /* 0x0050c81801007387 */ /* 0x0001f60000100a00 */
[----:B------:R-:W-:Y:S03]  /*3c930*/  @!UPT UIADD3 URZ, URZ, URZ, URZ ;  /* 0x0000003f3f3ff290 */ /* 0x000fe6000fffe03f */
[----:B------:R-:W-:Y:S01]  /*3c940*/  STL.64 [R1+0x1490], R8 ;  /* 0x0014900801007387 */ /* 0x000fe20000100a00 */
[----:B------:R4:W-:Y:S02]  /*3c950*/  STL.64 [R1+0x1498], R10 ;  /* 0x0014980a01007387 */ /* 0x0009e40000100a00 */
[----:B---3--:R-:W-:Y:S02]  /*3c960*/  IMAD.MOV.U32 R14, RZ, RZ, R5 ;  /* 0x000000ffff0e7224 */ /* 0x008fe400078e0005 */
[----:B------:R-:W-:-:S05]  /*3c970*/  IMAD.MOV.U32 R15, RZ, RZ, R4 ;  /* 0x000000ffff0f7224 */ /* 0x000fca00078e0004 */
[----:B------:R2:W-:Y:S01]  /*3c980*/  STL.64 [R1+0x5070], R14 ;  /* 0x0050700e01007387 */ /* 0x0005e20000100a00 */
[----:B------:R-:W3:Y:S02]  /*3c990*/  LDL.LU R4, [R1+0x6e0] ;  /* 0x0006e00001047983 */ /* 0x000ee40000300800 */
[----:B------:R-:W3:Y:S02]  /*3c9a0*/  LDL.LU R5, [R1+0x6e4] ;  /* 0x0006e40001057983 */ /* 0x000ee40000300800 */
[----:B-1----:R-:W3:Y:S01]  /*3c9b0*/  LDL.LU R6, [R1+0x6e8] ;  /* 0x0006e80001067983 */ /* 0x002ee20000300800 */
[----:B------:R-:W3:Y:S01]  /*3c9c0*/  LDL.LU R7, [R1+0x6ec] ;  /* 0x0006ec0001077983 */ /* 0x000ee20000300800 */
[----:B0-----:R-:W3:Y:S02]  /*3c9d0*/  LDL.LU R24, [R1+0x740] ;  /* 0x0007400001187983 */ /* 0x001ee40000300800 */
[----:B------:R-:W3:Y:S02]  /*3c9e0*/  LDL.LU R25, [R1+0x744] ;  /* 0x0007440001197983 */ /* 0x000ee40000300800 */
[----:B------:R-:W3:Y:S01]  /*3c9f0*/  LDL.LU R26, [R1+0x748] ;  /* 0x00074800011a7983 */ /* 0x000ee20000300800 */
[----:B------:R-:W3:Y:S01]  /*3ca00*/  LDL.LU R27, [R1+0x74c] ;  /* 0x00074c00011b7983 */ /* 0x000ee20000300800 */
[----:B----4-:R-:W4:Y:S02]  /*3ca10*/  LDL.64 R10, [R1+0xe8] ;  /* 0x0000e800010a7983 */ /* 0x010f240000100a00 */
[----:B------:R-:W-:-:S02]  /*3ca20*/  IMAD.MOV.U32 R29, RZ, RZ, R22 ;  /* 0x000000ffff1d7224 */ /* 0x000fc400078e0016 */
[----:B--2---:R-:W-:Y:S02]  /*3ca30*/  IMAD.MOV.U32 R14, RZ, RZ, R21 ;  /* 0x000000ffff0e7224 */ /* 0x004fe400078e0015 */
[----:B------:R-:W-:Y:S02]  /*3ca40*/  IMAD.MOV.U32 R15, RZ, RZ, R20 ;  /* 0x000000ffff0f7224 */ /* 0x000fe400078e0014 */
[----:B------:R-:W2:Y:S01]  /*3ca50*/  LDL.LU R20, [R1+0x730] ;  /* 0x0007300001147983 */ /* 0x000ea20000300800 */
[----:B------:R-:W2:Y:S02]  /*3ca60*/  LDL.LU R21, [R1+0x734] ;  /* 0x0007340001157983 */ /* 0x000ea40000300800 */
[----:B------:R-:W2:Y:S02]  /*3ca70*/  LDL.LU R22, [R1+0x738] ;  /* 0x0007380001167983 */ /* 0x000ea40000300800 */
[----:B------:R-:W2:Y:S01]  /*3ca80*/  LDL.LU R23, [R1+0x73c] ;  /* 0x00073c0001177983 */ /* 0x000ea20000300800 */
[----:B------:R-:W-:Y:S04]  /*3ca90*/  STL.64 [R1+0x5088], R14 ;  /* 0x0050880e01007387 */ /* 0x000fe80000100a00 */
[----:B---3--:R-:W-:Y:S01]  /*3caa0*/  STL.64 [R1+0x5048], R6 ;  /* 0x0050480601007387 */ /* 0x008fe20000100a00 */
[----:B------:R0:W-:Y:S03]  /*3cab0*/  STL.64 [R1+0x5040], R4 ;  /* 0x0050400401007387 */ /* 0x0001e60000100a00 */
[----:B0-----:R-:W3:Y:S01]  /*3cac0*/  LDL.LU R4, [R1+0x6f0] ;  /* 0x0006f00001047983 */ /* 0x001ee20000300800 */
[----:B------:R-:W3:Y:S02]  /*3cad0*/  LDL.LU R5, [R1+0x6f4] ;  /* 0x0006f40001057983 */ /* 0x000ee40000300800 */
[----:B------:R-:W2:Y:S02]  /*3cae0*/  LDL.LU R6, [R1+0x6f8] ;  /* 0x0006f80001067983 */ /* 0x000ea40000300800 */
[----:B------:R-:W2:Y:S01]  /*3caf0*/  LDL.LU R7, [R1+0x6fc] ;  /* 0x0006fc0001077983 */ /* 0x000ea20000300800 */
[----:B------:R-:W3:Y:S04]  /*3cb00*/  LDL R14, [R1+0x28] ;  /* 0x00002800010e7983 */ /* 0x000ee80000100800 */
[----:B------:R-:W4:Y:S04]  /*3cb10*/  LDL R15, [R1+0x2c] ;  /* 0x00002c00010f7983 */ /* 0x000f280000100800 */
        /* <DEDUP_REMOVED lines=18> */
[----:B------:R-:W2:Y:S02]  /*3cc40*/  LDL.LU R7, [R1+0x72c] ;  /* 0x00072c0001077983 */ /* 0x000ea40000300800 */
[----:B------:R-:W-:Y:S01]  /*3cc50*/  STL.64 [R1+0x1470], R24 ;  /* 0x0014701801007387 */ /* 0x000fe20000100a00 */
[----:B------:R0:W-:Y:S03]  /*3cc60*/  STL.64 [R1+0x1478], R26 ;  /* 0x0014781a01007387 */ /* 0x0001e60000100a00 */
[----:B0-----:R-:W3:Y:S01]  /*3cc70*/  LDL.LU.64 R26, [R1+0x50d0] ;  /* 0x0050d000011a7983 */ /* 0x001ee20000300a00 */
[----:B------:R-:W4:Y:S02]  /*3cc80*/  LDL.LU.64 R24, [R1+0x50c8] ;  /* 0x0050c80001187983 */ /* 0x000f240000300a00 */
[----:B------:R-:W-:-:S02]  /*3cc90*/  IMAD.MOV.U32 R3, RZ, RZ, R10 ;  /* 0x000000ffff037224 */ /* 0x000fc400078e000a */
[----:B------:R-:W-:Y:S02]  /*3cca0*/  IMAD.MOV.U32 R8, RZ, RZ, R11 ;  /* 0x000000ffff087224 */ /* 0x000fe400078e000b */
[----:B------:R-:W2:Y:S01]  /*3ccb0*/  LDL.LU.64 R10, [R1+0x50c0] ;  /* 0x0050c000010a7983 */ /* 0x000ea20000300a00 */
[----:B------:R-:W2:Y:S01]  /*3ccc0*/  LDL.LU R9, [R1+0x50b8] ;  /* 0x0050b80001097983 */ /* 0x000ea20000300800 */
[----:B---3--:R-:W-:Y:S02]  /*3ccd0*/  HMMA.16816.F32.BF16 R16, R16, R26, R20 ;  /* 0x0000001a1010723c */ /* 0x008fe40000041814 */
[----:B------:R-:W2:Y:S01]  /*3cce0*/  LDL.LU.64 R22, [R1+0x50b0] ;  /* 0x0050b00001167983 */ /* 0x000ea20000300a00 */
[----:B------:R-:W2:Y:S11]  /*3ccf0*/  LDL.LU.64 R20, [R1+0x50a8] ;  /* 0x0050a80001147983 */ /* 0x000eb60000300a00 */
[----:B------:R-:W-:Y:S09]  /*3cd00*/  @!UPT UIADD3 URZ, URZ, URZ, URZ ;  /* 0x0000003f3f3ff290 */ /* 0x000ff2000fffe03f */
[----:B------:R0:W-:Y:S01]  /*3cd10*/  STL.64 [R1+0xc70], R16 ;  /* 0x000c701001007387 */ /* 0x0001e20000100a00 */
[----:B------:R1:W-:Y:S03]  /*3cd20*/  STL.64 [R1+0xc78], R18 ;  /* 0x000c781201007387 */ /* 0x0003e60000100a00 */
[----:B0-----:R-:W3:Y:S01]  /*3cd30*/  LDL.LU R16, [R1+0x6d0] ;  /* 0x0006d00001107983 */ /* 0x001ee20000300800 */
[----:B------:R-:W3:Y:S02]  /*3cd40*/  LDL.LU R17, [R1+0x6d4] ;  /* 0x0006d40001117983 */ /* 0x000ee40000300800 */
[----:B-1----:R-:W3:Y:S02]  /*3cd50*/  LDL.LU R18, [R1+0x6d8] ;  /* 0x0006d80001127983 */ /* 0x002ee40000300800 */
[----:B------:R-:W3:Y:S01]  /*3cd60*/  LDL.LU R19, [R1+0x6dc] ;  /* 0x0006dc0001137983 */ /* 0x000ee20000300800 */
[----:B------:R-:W-:Y:S01]  /*3cd70*/  STL.64 [R1+0x4f78], R26 ;  /* 0x004f781a01007387 */ /* 0x000fe20000100a00 */
[----:B----4-:R0:W-:Y:S03]  /*3cd80*/  STL.64 [R1+0x5018], R24 ;  /* 0x0050181801007387 */ /* 0x0101e60000100a00 */
[----:B0-----:R-:W4:Y:S01]  /*3cd90*/  LDL.LU R24, [R1+0x6b0] ;  /* 0x0006b00001187983 */ /* 0x001f220000300800 */
[----:B------:R-:W4:Y:S02]  /*3cda0*/  LDL.LU R25, [R1+0x6b4] ;  /* 0x0006b40001197983 */ /* 0x000f240000300800 */
[----:B------:R-:W3:Y:S02]  /*3cdb0*/  LDL.LU R26, [R1+0x6b8] ;  /* 0x0006b800011a7983 */ /* 0x000ee40000300800 */
[----:B------:R-:W3:Y:S01]  /*3cdc0*/  LDL.LU R27, [R1+0x6bc] ;  /* 0x0006bc00011b7983 */ /* 0x000ee20000300800 */
[----:B--2---:R-:W-:Y:S01]  /*3cdd0*/  HMMA.16816.F32.BF16 R12, R20, R14, R4 ;  /* 0x0000000e140c723c */ /* 0x004fe20000041804 */
[----:B---3--:R0:W-:Y:S01]  /*3cde0*/  STL.64 [R1+0x5028], R26 ;  /* 0x0050281a01007387 */ /* 0x0081e20000100a00 */
[----:B----4-:R-:W-:Y:S02]  /*3cdf0*/  STL.64 [R1+0x5020], R24 ;  /* 0x0050201801007387 */ /* 0x010fe40000100a00 */
[----:B0-----:R-:W-:-:S02]  /*3ce00*/  IMAD.MOV.U32 R26, RZ, RZ, R10 ;  /* 0x000000ffff1a7224 */ /* 0x001fc400078e000a */
[----:B------:R-:W-:Y:S01]  /*3ce10*/  IMAD.MOV.U32 R27, RZ, RZ, R11 ;  /* 0x000000ffff1b7224 */ /* 0x000fe200078e000b */
[----:B------:R-:W2:Y:S01]  /*3ce20*/  LDL.LU R10, [R1+0x50a4] ;  /* 0x0050a400010a7983 */ /* 0x000ea20000300800 */
[----:B------:R-:W2:Y:S02]  /*3ce30*/  LDL.LU R11, [R1+0x50a0] ;  /* 0x0050a000010b7983 */ /* 0x000ea40000300800 */
[----:B------:R-:W3:Y:S02]  /*3ce40*/  LDL.LU.64 R6, [R1+0x5098] ;  /* 0x0050980001067983 */ /* 0x000ee40000300a00 */
[----:B------:R-:W3:Y:S11]  /*3ce50*/  LDL.LU.64 R4, [R1+0x5090] ;  /* 0x0050900001047983 */ /* 0x000ef60000300a00 */
        /* <DEDUP_REMOVED lines=16> */
[----:B0-----:R-:W3:Y:S01]  /*3cf60*/  LDL.LU.64 R14, [R1+0x5058] ;  /* 0x00505800010e7983 */ /* 0x001ee20000300a00 */
[----:B------:R-:W4:Y:S01]  /*3cf70*/  LDL.LU.64 R12, [R1+0x5050] ;  /* 0x00505000010c7983 */ /* 0x000f220000300a00 */
[----:B---3--:R-:W-:Y:S11]  /*3cf80*/  HMMA.16816.F32.BF16 R4, R20, R14, R4 ;  /* 0x0000000e1404723c */ /* 0x008ff60000041804 */
[----:B------:R-:W-:Y:S11]  /*3cf90*/  @!UPT UIADD3 URZ, URZ, URZ, URZ ;  /* 0x0000003f3f3ff290 */ /* 0x000ff6000fffe03f */
[----:B------:R-:W-:Y:S01]  /*3cfa0*/  @!UPT UIADD3 URZ, URZ, URZ, URZ ;  /* 0x0000003f3f3ff290 */ /* 0x000fe2000fffe03f */
[----:B------:R-:W-:Y:S01]  /*3cfb0*/  STL.64 [R1+0xc30], R4 ;  /* 0x000c300401007387 */ /* 0x000fe20000100a00 */
[----:B------:R0:W-:Y:S03]  /*3cfc0*/  STL.64 [R1+0xc38], R6 ;  /* 0x000c380601007387 */ /* 0x0001e60000100a00 */
[----:B0-----:R-:W2:Y:S01]  /*3cfd0*/  LDL.LU.64 R6, [R1+0x5048] ;  /* 0x0050480001067983 */ /* 0x001ea20000300a00 */
[----:B------:R-:W2:Y:S02]  /*3cfe0*/  LDL.LU.64 R4, [R1+0x5040] ;  /* 0x0050400001047983 */ /* 0x000ea40000300a00 */
[----:B------:R4:W-:Y:S02]  /*3cff0*/  STL.64 [R1+0x4f38], R14 ;  /* 0x004f380e01007387 */ /* 0x0009e40000100a00 */
[----:B----4-:R-:W-:Y:S02]  /*3d000*/  IMAD.MOV.U32 R14, RZ, RZ, R13 ;  /* 0x000000ffff0e7224 */ /* 0x010fe400078e000d */
[----:B------:R-:W-:-:S05]  /*3d010*/  IMAD.MOV.U32 R15, RZ, RZ, R12 ;  /* 0x000000ffff0f7224 */ /* 0x000fca00078e000c */
[----:B------:R0:W-:Y:S01]  /*3d020*/  STL.64 [R1+0x5030], R14 ;  /* 0x0050300e01007387 */ /* 0x0001e20000100a00 */
[----:B------:R-:W3:Y:S02]  /*3d030*/  LDL.LU R12, [R1+0x6c0] ;  /* 0x0006c000010c7983 */ /* 0x000ee40000300800 */
[----:B------:R-:W3:Y:S01]  /*3d040*/  LDL.LU R13, [R1+0x6c4] ;  /* 0x0006c400010d7983 */ /* 0x000ee20000300800 */
[----:B0-----:R-:W3:Y:S01]  /*3d050*/  LDL.LU R14, [R1+0x6c8] ;  /* 0x0006c800010e7983 */ /* 0x001ee20000300800 */
[----:B------:R-:W3:Y:S01]  /*3d060*/  LDL.LU R15, [R1+0x6cc] ;  /* 0x0006cc00010f7983 */ /* 0x000ee20000300800 */
[C---:B--2---:R-:W-:Y:S11]  /*3d070*/  HMMA.16816.F32.BF16 R4, R20.reuse, R10, R4 ;  /* 0x0000000a1404723c */ /* 0x044ff60000041804 */
[----:B------:R-:W-:Y:S11]  /*3d080*/  @!UPT UIADD3 URZ, URZ, URZ, URZ ;  /* 0x0000003f3f3ff290 */ /* 0x000ff6000fffe03f */
[----:B------:R-:W-:Y:S01]  /*3d090*/  @!UPT UIADD3 URZ, URZ, URZ, URZ ;  /* 0x0000003f3f3ff290 */ /* 0x000fe2000fffe03f */
[----:B------:R-:W-:Y:S01]  /*3d0a0*/  STL.64 [R1+0xc20], R4 ;  /* 0x000c200401007387 */ /* 0x000fe20000100a00 */
[----:B------:R0:W-:Y:S03]  /*3d0b0*/  STL.64 [R1+0xc28], R6 ;  /* 0x000c280601007387 */ /* 0x0001e60000100a00 */
[----:B0-----:R-:W2:Y:S01]  /*3d0c0*/  LDL.LU.64 R6, [R1+0x5038] ;  /* 0x0050380001067983 */ /* 0x001ea20000300a00 */
[----:B------:R-:W-:Y:S01]  /*3d0d0*/  STL.64 [R1+0x4f20], R10 ;  /* 0x004f200a01007387 */ /* 0x000fe20000100a00 */
[C---:B---3--:R-:W-:Y:S08]  /*3d0e0*/  HMMA.16816.F32.BF16 R24, R20.reuse, R26, R12 ;  /* 0x0000001a1418723c */ /* 0x048ff0000004180c */
[C---:B--2---:R-:W-:Y:S01]  /*3d0f0*/  HMMA.16816.F32.BF16 R16, R20.reuse, R6, R16 ;  /* 0x000000061410723c */ /* 0x044fe20000041810 */
[----:B------:R0:W-:Y:S01]  /*3d100*/  STL.64 [R1+0x4f50], R6 ;  /* 0x004f500601007387 */ /* 0x0001e20000100a00 */
[----:B------:R-:W2:Y:S11]  /*3d110*/  LDL.LU R4, [R1+0x6a0] ;  /* 0x0006a00001047983 */ /* 0x000eb60000300800 */
[----:B------:R-:W-:Y:S10]  /*3d120*/  @!UPT UIADD3 URZ, URZ, URZ, URZ ;  /* 0x0000003f3f3ff290 */ /* 0x000ff4000fffe03f */
[----:B------:R-:W-:Y:S01]  /*3d130*/  STL.64 [R1+0xc10], R16 ;  /* 0x000c101001007387 */ /* 0x000fe20000100a00 */
[----:B------:R-:W-:Y:S02]  /*3d140*/  STL.64 [R1+0xc18], R18 ;  /* 0x000c181201007387 */ /* 0x000fe40000100a00 */
[----:B------:R-:W1:Y:S04]  /*3d150*/  LDSM.16.MT88.4 R16, [R28+0x4180] ;  /* 0x004180001c10783b */ /* 0x000e680000004200 */
[----:B------:R-:W2:Y:S01]  /*3d160*/  LDL.LU R5, [R1+0x6a4] ;  /* 0x0006a40001057983 */ /* 0x000ea20000300800 */
[----:B0-----:R-:W2:Y:S01]  /*3d170*/  LDL.LU R6, [R1+0x6a8] ;  /* 0x0006a80001067983 */ /* 0x001ea20000300800 */
[----:B------:R-:W2:Y:S03]  /*3d180*/  LDL.LU R7, [R1+0x6ac] ;  /* 0x0006ac0001077983 */ /* 0x000ea60000300800 */
[----:B-1----:R-:W-:Y:S01]  /*3d190*/  STL [R1+0x4e4c], R16 ;  /* 0x004e4c1001007387 */ /* 0x002fe20000100800 */
[----:B------:R-:W-:Y:S02]  /*3d1a0*/  STL [R1+0x4e48], R17 ;  /* 0x004e481101007387 */ /* 0x000fe40000100800 */
[----:B------:R-:W-:Y:S02]  /*3d1b0*/  STL [R1+0x4e44], R18 ;  /* 0x004e441201007387 */ /* 0x000fe40000100800 */
[----:B------:R0:W-:Y:S02]  /*3d1c0*/  STL [R1+0x4e40], R19 ;  /* 0x004e401301007387 */ /* 0x0001e40000100800 */
[----:B0-----:R-:W3:Y:S01]  /*3d1d0*/  LDL.64 R18, [R1+0x158] ;  /* 0x0001580001127983 */ /* 0x001ee20000100a00 */
[----:B------:R-:W2:Y:S02]  /*3d1e0*/  LDL.LU.64 R14, [R1+0x5030] ;  /* 0x00503000010e7983 */ /* 0x000ea40000300a00 */
[----:B------:R-:W-:Y:S02]  /*3d1f0*/  STL.64 [R1+0xc00], R24 ;  /* 0x000c001801007387 */ /* 0x000fe40000100a00 */
[----:B------:R0:W-:Y:S02]  /*3d200*/  STL.64 [R1+0xc08], R26 ;  /* 0x000c081a01007387 */ /* 0x0001e40000100a00 */
[----:B0-----:R-:W3:Y:S01]  /*3d210*/  LDL.LU.64 R26, [R1+0x5028] ;  /* 0x00502800011a7983 */ /* 0x001ee20000300a00 */
[----:B------:R-:W3:Y:S01]  /*3d220*/  LDL.LU.64 R24, [R1+0x5020] ;  /* 0x0050200001187983 */ /* 0x000ee20000300a00 */
[C---:B--2---:R-:W-:Y:S08]  /*3d230*/  HMMA.16816.F32.BF16 R4, R20.reuse, R14, R4 ;  /* 0x0000000e1404723c */ /* 0x044ff00000041804 */
[----:B---3--:R-:W-:Y:S11]  /*3d240*/  HMMA.16816.F32.BF16 R24, R20, R18, R24 ;  /* 0x000000121418723c */ /* 0x008ff60000041818 */
[----:B------:R-:W-:Y:S11]  /*3d250*/  @!UPT UIADD3 URZ, URZ, URZ, URZ ;  /* 0x0000003f3f3ff290 */ /* 0x000ff6000fffe03f */
[----:B------:R-:W-:Y:S01]  /*3d260*/  @!UPT UIADD3 URZ, URZ, URZ, URZ ;  /* 0x0000003f3f3ff290 */ /* 0x000fe2000fffe03f */
[----:B------:R0:W-:Y:S01]  /*3d270*/  STL.64 [R1+0xbf0], R24 ;  /* 0x000bf01801007387 */ /* 0x0001e20000100a00 */
[----:B------:R-:W-:Y:S03]  /*3d280*/  STL.64 [R1+0xbf8], R26 ;  /* 0x000bf81a01007387 */ /* 0x000fe60000100a00 */
[----:B0-----:R-:W2:Y:S01]  /*3d290*/  LDL.LU.64 R24, [R1+0x5018] ;  /* 0x0050180001187983 */ /* 0x001ea20000300a00 */
[----:B------:R0:W-:Y:S02]  /*3d2a0*/  STL.64 [R1+0x4ef8], R18 ;  /* 0x004ef81201007387 */ /* 0x0001e40000100a00 */
[----:B------:R-:W3:Y:S02]  /*3d2b0*/  LDL.LU R16, [R1+0x3d0] ;  /* 0x0003d00001107983 */ /* 0x000ee40000300800 */
[----:B------:R1:W-:Y:S01]  /*3d2c0*/  STL.64 [R1+0xbe0], R4 ;  /* 0x000be00401007387 */ /* 0x0003e20000100a00 */
[----:B------:R4:W-:Y:S01]  /*3d2d0*/  STL.64 [R1+0xbe8], R6 ;  /* 0x000be80601007387 */ /* 0x0009e20000100a00 */
[----:B------:R-:W3:Y:S03]  /*3d2e0*/  LDL.LU R17, [R1+0x3d4] ;  /* 0x0003d40001117983 */ /* 0x000ee60000300800 */
[----:B0-----:R-:W2:Y:S01]  /*3d2f0*/  LDL.LU R18, [R1+0x3d8] ;  /* 0x0003d80001127983 */ /* 0x001ea20000300800 */
[----:B------:R-:W2:Y:S02]  /*3d300*/  LDL.LU R19, [R1+0x3dc] ;  /* 0x0003dc0001137983 */ /* 0x000ea40000300800 */
[----:B------:R-:W2:Y:S02]  /*3d310*/  LDL.LU R12, [R1+0x400] ;  /* 0x00040000010c7983 */ /* 0x000ea40000300800 */
[----:B------:R-:W2:Y:S01]  /*3d320*/  LDL.LU R13, [R1+0x404] ;  /* 0x00040400010d7983 */ /* 0x000ea20000300800 */
[----:B------:R-:W2:Y:S01]  /*3d330*/  LDL.LU R14, [R1+0x408] ;  /* 0x00040800010e7983 */ /* 0x000ea20000300800 */
[----:B------:R-:W2:Y:S02]  /*3d340*/  LDL.LU R15, [R1+0x40c] ;  /* 0x00040c00010f7983 */ /* 0x000ea40000300800 */
[----:B-1----:R-:W2:Y:S02]  /*3d350*/  LDL.LU R4, [R1+0x410] ;  /* 0x0004100001047983 */ /* 0x002ea40000300800 */
[----:B------:R-:W2:Y:S01]  /*3d360*/  LDL.LU R5, [R1+0x414] ;  /* 0x0004140001057983 */ /* 0x000ea20000300800 */
[----:B----4-:R-:W4:Y:S01]  /*3d370*/  LDL.LU R6, [R1+0x418] ;  /* 0x0004180001067983 */ /* 0x010f220000300800 */
[----:B------:R-:W4:Y:S02]  /*3d380*/  LDL.LU R7, [R1+0x41c] ;  /* 0x00041c0001077983 */ /* 0x000f240000300800 */
[----:B------:R-:W-:-:S02]  /*3d390*/  IMAD.MOV.U32 R26, RZ, RZ, R3 ;  /* 0x000000ffff1a7224 */ /* 0x000fc400078e0003 */
[----:B------:R-:W-:Y:S01]  /*3d3a0*/  IMAD.MOV.U32 R27, RZ, RZ, R8 ;  /* 0x000000ffff1b7224 */ /* 0x000fe200078e0008 */
[----:B------:R-:W3:Y:S01]  /*3d3b0*/  LDL.LU R3, [R1+0x5014] ;  /* 0x0050140001037983 */ /* 0x000ee20000300800 */
[----:B------:R-:W3:Y:S03]  /*3d3c0*/  LDL.LU R8, [R1+0x5010] ;  /* 0x0050100001087983 */ /* 0x000ee60000300800 */
[----:B------:R0:W-:Y:S02]  /*3d3d0*/  STL.64 [R1+0x4f90], R26 ;  /* 0x004f901a01007387 */ /* 0x0001e40000100a00 */
[----:B0-----:R-:W-:Y:S02]  /*3d3e0*/  IMAD.MOV.U32 R26, RZ, RZ, R0 ;  /* 0x000000ffff1a7224 */ /* 0x001fe400078e0000 */
[----:B------:R-:W-:Y:S01]  /*3d3f0*/  IMAD.MOV.U32 R27, RZ, RZ, R2 ;  /* 0x000000ffff1b7224 */ /* 0x000fe200078e0002 */
[----:B------:R-:W3:Y:S01]  /*3d400*/  LDL.LU R0, [R1+0x500c] ;  /* 0x00500c0001007983 */ /* 0x000ee20000300800 */
[----:B------:R-:W3:Y:S03]  /*3d410*/  LDL.LU R2, [R1+0x5008] ;  /* 0x0050080001027983 */ /* 0x000ee60000300800 */
[----:B------:R-:W-:Y:S04]  /*3d420*/  STL.64 [R1+0x4fa8], R26 ;  /* 0x004fa81a01007387 */ /* 0x000fe80000100a00 */
[----:B----4-:R-:W-:Y:S01]  /*3d430*/  STL.64 [R1+0x4f70], R6 ;  /* 0x004f700601007387 */ /* 0x010fe20000100a00 */
[----:B--2---:R0:W-:Y:S03]  /*3d440*/  STL.64 [R1+0x4f68], R4 ;  /* 0x004f680401007387 */ /* 0x0041e60000100a00 */
[----:B0-----:R-:W2:Y:S01]  /*3d450*/  LDL.LU R4, [R1+0x420] ;  /* 0x0004200001047983 */ /* 0x001ea20000300800 */
[----:B------:R-:W2:Y:S02]  /*3d460*/  LDL.LU R5, [R1+0x424] ;  /* 0x0004240001057983 */ /* 0x000ea40000300800 */
[----:B------:R-:W4:Y:S02]  /*3d470*/  LDL.LU R6, [R1+0x428] ;  /* 0x0004280001067983 */ /* 0x000f240000300800 */
[----:B------:R-:W4:Y:S02]  /*3d480*/  LDL.LU R7, [R1+0x42c] ;  /* 0x00042c0001077983 */ /* 0x000f240000300800 */
[----:B------:R-:W-:-:S02]  /*3d490*/  IMAD.MOV.U32 R26, RZ, RZ, R29 ;  /* 0x000000ffff1a7224 */ /* 0x000fc400078e001d */
[----:B------:R-:W-:-:S05]  /*3d4a0*/  IMAD.MOV.U32 R27, RZ, RZ, R25 ;  /* 0x000000ffff1b7224 */ /* 0x000fca00078e0019 */
        /* <DEDUP_REMOVED lines=16> */
[----:B---3--:R-:W-:-:S02]  /*3d5b0*/  IMAD.MOV.U32 R26, RZ, RZ, R8 ;  /* 0x000000ffff1a7224 */ /* 0x008fc400078e0008 */
[----:B------:R-:W-:-:S05]  /*3d5c0*/  IMAD.MOV.U32 R27, RZ, RZ, R3 ;  /* 0x000000ffff1b7224 */ /* 0x000fca00078e0003 */
[----:B------:R-:W-:Y:S04]  /*3d5d0*/  STL.64 [R1+0x4ff0], R26 ;  /* 0x004ff01a01007387 */ /* 0x000fe80000100a00 */
[----:B----4-:R-:W-:Y:S01]  /*3d5e0*/  STL.64 [R1+0x4fb8], R6 ;  /* 0x004fb80601007387 */ /* 0x010fe20000100a00 */
        /* <DEDUP_REMOVED lines=23> */
[----:B------:R0:W-:Y:S01]  /*3d760*/  STL.64 [R1+0x4f48], R14 ;  /* 0x004f480e01007387 */ /* 0x0001e20000100a00 */
[----:B------:R-:W-:Y:S03]  /*3d770*/  STL.64 [R1+0x4f40], R12 ;  /* 0x004f400c01007387 */ /* 0x000fe60000100a00 */
[----:B0-----:R-:W3:Y:S01]  /*3d780*/  LDL.64 R14, [R1+0x28] ;  /* 0x00002800010e7983 */ /* 0x001ee20000100a00 */
[----:B------:R-:W4:Y:S02]  /*3d790*/  LDL.LU R8, [R1+0x3f0] ;  /* 0x0003f00001087983 */ /* 0x000f240000300800 */
[----:B------:R-:W4:Y:S02]  /*3d7a0*/  LDL.LU R9, [R1+0x3f4] ;  /* 0x0003f40001097983 */ /* 0x000f240000300800 */
[----:B------:R-:W2:Y:S01]  /*3d7b0*/  LDL.LU R10, [R1+0x3f8] ;  /* 0x0003f800010a7983 */ /* 0x000ea20000300800 */
[----:B------:R-:W2:Y:S01]  /*3d7c0*/  LDL.LU R11, [R1+0x3fc] ;  /* 0x0003fc00010b7983 */ /* 0x000ea20000300800 */
[----:B------:R-:W-:-:S02]  /*3d7d0*/  IMAD.MOV.U32 R26, RZ, RZ, R2 ;  /* 0x000000ffff1a7224 */ /* 0x000fc400078e0002 */
[----:B------:R-:W-:Y:S01]  /*3d7e0*/  IMAD.MOV.U32 R27, RZ, RZ, R0 ;  /* 0x000000ffff1b7224 */ /* 0x000fe200078e0000 */
[----:B--2---:R0:W-:Y:S01]  /*3d7f0*/  STL.64 [R1+0x4f30], R10 ;  /* 0x004f300a01007387 */ /* 0x0041e20000100a00 */
[----:B----4-:R-:W-:Y:S03]  /*3d800*/  STL.64 [R1+0x4f28], R8 ;  /* 0x004f280801007387 */ /* 0x010fe60000100a00 */
[----:B0-----:R-:W2:Y:S01]  /*3d810*/  LDL.64 R10, [R1+0x18] ;  /* 0x00001800010a7983 */ /* 0x001ea20000100a00 */
[----:B------:R-:W-:Y:S02]  /*3d820*/  STL.64 [R1+0x4f08], R18 ;  /* 0x004f081201007387 */ /* 0x000fe40000100a00 */
[----:B------:R0:W-:Y:S02]  /*3d830*/  STL.64 [R1+0x4f00], R16 ;  /* 0x004f001001007387 */ /* 0x0001e40000100a00 */
[----:B0-----:R-:W4:Y:S01]  /*3d840*/  LDL.LU R16, [R1+0x3e0] ;  /* 0x0003e00001107983 */ /* 0x001f220000300800 */
[----:B------:R-:W4:Y:S02]  /*3d850*/  LDL.LU R17, [R1+0x3e4] ;  /* 0x0003e40001117983 */ /* 0x000f240000300800 */
[----:B------:R-:W2:Y:S02]  /*3d860*/  LDL.LU R18, [R1+0x3e8] ;  /* 0x0003e80001127983 */ /* 0x000ea40000300800 */
[----:B------:R-:W2:Y:S01]  /*3d870*/  LDL.LU R19, [R1+0x3ec] ;  /* 0x0003ec0001137983 */ /* 0x000ea20000300800 */
[C---:B------:R-:W-:Y:S01]  /*3d880*/  HMMA.16816.F32.BF16 R24, R20.reuse, R26, R4 ;  /* 0x0000001a1418723c */ /* 0x040fe20000041804 */
[----:B--2---:R0:W-:Y:S01]  /*3d890*/  STL.64 [R1+0x4f18], R18 ;  /* 0x004f181201007387 */ /* 0x0041e20000100a00 */
[----:B----4-:R-:W-:Y:S03]  /*3d8a0*/  STL.64 [R1+0x4f10], R16 ;  /* 0x004f101001007387 */ /* 0x010fe60000100a00 */
[----:B0-----:R-:W2:Y:S01]  /*3d8b0*/  LDL.64 R18, [R1+0x8] ;  /* 0x0000080001127983 */ /* 0x001ea20000100a00 */
[----:B------:R-:W4:Y:S02]  /*3d8c0*/  LDL.LU.64 R6, [R1+0x5000] ;  /* 0x0050000001067983 */ /* 0x000f240000300a00 */
[----:B------:R-:W4:Y:S11]  /*3d8d0*/  LDL.LU.64 R4, [R1+0x4ff8] ;  /* 0x004ff80001047983 */ /* 0x000f360000300a00 */
[----:B------:R-:W-:Y:S04]  /*3d8e0*/  @!UPT UIADD3 URZ, URZ, URZ, URZ ;  /* 0x0000003f3f3ff290 */ /* 0x000fe8000fffe03f */
[----:B------:R-:W-:Y:S01]  /*3d8f0*/  STL.64 [R1+0xbd0], R24 ;  /* 0x000bd01801007387 */ /* 0x000fe20000100a00 */
[----:B------:R0:W-:Y:S04]  /*3d900*/  STL.64 [R1+0xbd8], R26 ;  /* 0x000bd81a01007387 */ /* 0x0001e80000100a00 */
        /* <DEDUP_REMOVED lines=38> */
[----:B------:R-:W4:Y:S02]  /*3db70*/  LDL.LU.64 R4, [R1+0x4f68] ;  /* 0x004f680001047983 */ /* 0x000f240000300a00 */
[----:B------:R-:W4:Y:S02]  /*3db80*/  LDL.LU.64 R26, [R1+0x4f60] ;  /* 0x004f6000011a7983 */ /* 0x000f240000300a00 */
[----:B------:R-:W4:Y:S02]  /*3db90*/  LDL.LU.64 R24, [R1+0x4f58] ;  /* 0x004f580001187983 */ /* 0x000f240000300a00 */
[----:B---3--:R-:W-:Y:S11]  /*3dba0*/  IMAD.MOV.U32 R3, RZ, RZ, R15 ;  /* 0x000000ffff037224 */ /* 0x008ff600078e000f */
[----:B------:R-:W-:Y:S03]  /*3dbb0*/  @!UPT UIADD3 URZ, URZ, URZ, URZ ;  /* 0x0000003f3f3ff290 */ /* 0x000fe6000fffe03f */
[----:B------:R0:W-:Y:S01]  /*3dbc0*/  STL.64 [R1+0xb70], R20 ;  /* 0x000b701401007387 */ /* 0x0001e20000100a00 */
[----:B------:R1:W-:Y:S03]  /*3dbd0*/  STL.64 [R1+0xb78], R22 ;  /* 0x000b781601007387 */ /* 0x0003e60000100a00 */
[----:B0-----:R-:W3:Y:S01]  /*3dbe0*/  LDL.LU R20, [R1+0x3c0] ;  /* 0x0003c00001147983 */ /* 0x001ee20000300800 */
[----:B------:R-:W3:Y:S02]  /*3dbf0*/  LDL.LU R21, [R1+0x3c4] ;  /* 0x0003c40001157983 */ /* 0x000ee40000300800 */
[----:B-1----:R-:W3:Y:S02]  /*3dc00*/  LDL.LU R22, [R1+0x3c8] ;  /* 0x0003c80001167983 */ /* 0x002ee40000300800 */
[----:B------:R-:W3:Y:S01]  /*3dc10*/  LDL.LU R23, [R1+0x3cc] ;  /* 0x0003cc0001177983 */ /* 0x000ee20000300800 */
[C---:B----4-:R-:W-:Y:S11]  /*3dc20*/  HMMA.16816.F32.BF16 R4, R24.reuse, R14, R4 ;  /* 0x0000000e1804723c */ /* 0x050ff60000041804 */
[----:B------:R-:W-:Y:S11]  /*3dc30*/  @!UPT UIADD3 URZ, URZ, URZ, URZ ;  /* 0x0000003f3f3ff290 */ /* 0x000ff6000fffe03f */
[----:B------:R-:W-:Y:S01]  /*3dc40*/  @!UPT UIADD3 URZ, URZ, URZ, URZ ;  /* 0x0000003f3f3ff290 */ /* 0x000fe2000fffe03f */
[----:B------:R0:W-:Y:S01]  /*3dc50*/  STL.64 [R1+0xb60], R4 ;  /* 0x000b600401007387 */ /* 0x0001e20000100a00 */
[----:B------:R1:W-:Y:S02]  /*3dc60*/  STL.64 [R1+0xb68], R6 ;  /* 0x000b680601007387 */ /* 0x0003e40000100a00 */
[----:B0-----:R-:W-:Y:S01]  /*3dc70*/  IMAD.MOV.U32 R4, RZ, RZ, R14 ;  /* 0x000000ffff047224 */ /* 0x001fe200078e000e */
[----:B-1----:R-:W3:Y:S01]  /*3dc80*/  LDL.LU.64 R6, [R1+0x4f50] ;  /* 0x004f500001067983 */ /* 0x002ee20000300a00 */
[----:B------:R-:W4:Y:S02]  /*3dc90*/  LDL.LU.64 R14, [R1+0x4f48] ;  /* 0x004f4800010e7983 */ /* 0x000f240000300a00 */
[----:B------:R-:W4:Y:S02]  /*3dca0*/  LDL.LU.64 R12, [R1+0x4f40] ;  /* 0x004f4000010c7983 */ /* 0x000f240000300a00 */
[----:B------:R-:W-:Y:S01]  /*3dcb0*/  STL [R1+0x4e54], R3 ;  /* 0x004e540301007387 */ /* 0x000fe20000100800 */
[----:B------:R-:W-:Y:S01]  /*3dcc0*/  STL [R1+0x4e50], R4 ;  /* 0x004e500401007387 */ /* 0x000fe20000100800 */
[----:B------:R-:W-:Y:S01]  /*3dcd0*/  IMAD.MOV.U32 R5, RZ, RZ, R11 ;  /* 0x000000ffff057224 */ /* 0x000fe200078e000b */
[C---:B----4-:R-:W-:Y:S11]  /*3dce0*/  HMMA.16816.F32.BF16 R12, R24.reuse, R10, R12 ;  /* 0x0000000a180c723c */ /* 0x050ff6000004180c */
[----:B------:R-:W-:Y:S11]  /*3dcf0*/  @!UPT UIADD3 URZ, URZ, URZ, URZ ;  /* 0x0000003f3f3ff290 */ /* 0x000ff6000fffe03f */
[----:B------:R-:W-:Y:S01]  /*3dd00*/  @!UPT UIADD3 URZ, URZ, URZ, URZ ;  /* 0x0000003f3f3ff290 */ /* 0x000fe2000fffe03f */
[----:B------:R0:W-:Y:S01]  /*3dd10*/  STL.64 [R1+0xb50], R12 ;  /* 0x000b500c01007387 */ /* 0x0001e20000100a00 */
[----:B------:R1:W-:Y:S02]  /*3dd20*/  STL.64 [R1+0xb58], R14 ;  /* 0x000b580e01007387 */ /* 0x0003e40000100a00 */
[----:B0-----:R-:W-:Y:S01]  /*3dd30*/  IMAD.MOV.U32 R12, RZ, RZ, R10 ;  /* 0x000000ffff0c7224 */ /* 0x001fe200078e000a */
[----:B-1----:R-:W4:Y:S01]  /*3dd40*/  LDL.LU.64 R14, [R1+0x4f38] ;  /* 0x004f3800010e7983 */ /* 0x002f220000300a00 */
[----:B------:R-:W2:Y:S02]  /*3dd50*/  LDL.LU.64 R10, [R1+0x4f30] ;  /* 0x004f3000010a7983 */ /* 0x000ea40000300a00 */
[----:B------:R-:W2:Y:S02]  /*3dd60*/  LDL.LU.64 R8, [R1+0x4f28] ;  /* 0x004f280001087983 */ /* 0x000ea40000300a00 */
[----:B------:R-:W-:Y:S01]  /*3dd70*/  STL [R1+0x4e5c], R5 ;  /* 0x004e5c0501007387 */ /* 0x000fe20000100800 */
[----:B------:R-:W-:Y:S01]  /*3dd80*/  STL [R1+0x4e58], R12 ;  /* 0x004e580c01007387 */ /* 0x000fe20000100800 */
[C---:B--2---:R-:W-:Y:S11]  /*3dd90*/  HMMA.16816.F32.BF16 R8, R24.reuse, R18, R8 ;  /* 0x000000121808723c */ /* 0x044ff60000041808 */
[----:B------:R-:W-:Y:S11]  /*3dda0*/  @!UPT UIADD3 URZ, URZ, URZ, URZ ;  /* 0x0000003f3f3ff290 */ /* 0x000ff6000fffe03f */
[----:B------:R-:W-:Y:S01]  /*3ddb0*/  @!UPT UIADD3 URZ, URZ, URZ, URZ ;  /* 0x0000003f3f3ff290 */ /* 0x000fe2000fffe03f */
[----:B------:R0:W-:Y:S01]  /*3ddc0*/  STL.64 [R1+0xb40], R8 ;  /* 0x000b400801007387 */ /* 0x0001e20000100a00 */
[----:B------:R1:W-:Y:S02]  /*3ddd0*/  STL.64 [R1+0xb48], R10 ;  /* 0x000b480a01007387 */ /* 0x0003e40000100a00 */
[----:B0-----:R-:W-:Y:S01]  /*3dde0*/  IMAD.MOV.U32 R9, RZ, RZ, R18 ;  /* 0x000000ffff097224 */ /* 0x001fe200078e0012 */
[----:B-1----:R-:W2:Y:S01]  /*3ddf0*/  LDL.LU.64 R10, [R1+0x4f20] ;  /* 0x004f2000010a7983 */ /* 0x002ea20000300a00 */
[----:B------:R-:W-:Y:S02]  /*3de00*/  IMAD.MOV.U32 R8, RZ, RZ, R19 ;  /* 0x000000ffff087224 */ /* 0x000fe400078e0013 */
[----:B------:R-:W4:Y:S02]  /*3de10*/  LDL.LU.64 R18, [R1+0x4f18] ;  /* 0x004f180001127983 */ /* 0x000f240000300a00 */
[----:B------:R-:W4:Y:S02]  /*3de20*/  LDL.LU.64 R16, [R1+0x4f10] ;  /* 0x004f100001107983 */ /* 0x000f240000300a00 */
[C---:B----4-:R-:W-:Y:S11]  /*3de30*/  HMMA.16816.F32.BF16 R16, R24.reuse, R14, R16 ;  /* 0x0000000e1810723c */ /* 0x050ff60000041810 */
[----:B------:R-:W-:Y:S11]  /*3de40*/  @!UPT UIADD3 URZ, URZ, URZ, URZ ;  /* 0x0000003f3f3ff290 */ /* 0x000ff6000fffe03f */
[----:B------:R-:W-:Y:S01]  /*3de50*/  @!UPT UIADD3 URZ, URZ, URZ, URZ ;  /* 0x0000003f3f3ff290 */ /* 0x000fe2000fffe03f */
[----:B------:R-:W-:Y:S01]  /*3de60*/  STL.64 [R1+0xb30], R16 ;  /* 0x000b301001007387 */ /* 0x000fe20000100a00 */
[----:B------:R0:W-:Y:S03]  /*3de70*/  STL.64 [R1+0xb38], R18 ;  /* 0x000b381201007387 */ /* 0x0001e60000100a00 */
[----:B0-----:R-:W2:Y:S01]  /*3de80*/  LDL.LU.64 R18, [R1+0x4f08] ;  /* 0x004f080001127983 */ /* 0x001ea20000300a00 */
[----:B------:R-:W2:Y:S01]  /*3de90*/  LDL.LU.64 R16, [R1+0x4f00] ;  /* 0x004f000001107983 */ /* 0x000ea20000300a00 */
[C---:B---3--:R-:W-:Y:S01]  /*3dea0*/  HMMA.16816.F32.BF16 R20, R24.reuse, R6, R20 ;  /* 0x000000061814723c */ /* 0x048fe20000041814 */
[----:B------:R0:W-:Y:S01]  /*3deb0*/  STL.64 [R1+0x4df8], R14 ;  /* 0x004df80e01007387 */ /* 0x0001e20000100a00 */
[----:B------:R-:W3:Y:S01]  /*3dec0*/  LDL.LU R12, [R1+0x620] ;  /* 0x00062000010c7983 */ /* 0x000ee20000300800 */
[----:B------:R-:W3:Y:S03]  /*3ded0*/  LDL.LU R13, [R1+0x624] ;  /* 0x00062400010d7983 */ /* 0x000ee60000300800 */
[----:B0-----:R-:W3:Y:S01]  /*3dee0*/  LDL.LU R14, [R1+0x628] ;  /* 0x00062800010e7983 */ /* 0x001ee20000300800 */
[----:B------:R-:W3:Y:S01]  /*3def0*/  LDL.LU R15, [R1+0x62c] ;  /* 0x00062c00010f7983 */ /* 0x000ee20000300800 */
[C---:B--2---:R-:W-:Y:S11]  /*3df00*/  HMMA.16816.F32.BF16 R16, R24.reuse, R10, R16 ;  /* 0x0000000a1810723c */ /* 0x044ff60000041810 */
[----:B------:R-:W-:Y:S11]  /*3df10*/  @!UPT UIADD3 URZ, URZ, URZ, URZ ;  /* 0x0000003f3f3ff290 */ /* 0x000ff6000fffe03f */
[----:B------:R-:W-:Y:S01]  /*3df20*/  @!UPT UIADD3 URZ, URZ, URZ, URZ ;  /* 0x0000003f3f3ff290 */ /* 0x000fe2000fffe03f */
[----:B------:R-:W-:Y:S01]  /*3df30*/  STL.64 [R1+0xb20], R16 ;  /* 0x000b201001007387 */ /* 0x000fe20000100a00 */
[----:B------:R0:W-:Y:S03]  /*3df40*/  STL.64 [R1+0xb28], R18 ;  /* 0x000b281201007387 */ /* 0x0001e60000100a00 */
[----:B0-----:R-:W3:Y:S01]  /*3df50*/  LDL.LU.64 R18, [R1+0x4ef8] ;  /* 0x004ef80001127983 */ /* 0x001ee20000300a00 */
[----:B------:R-:W-:Y:S02]  /*3df60*/  STL.64 [R1+0x4df0], R10 ;  /* 0x004df00a01007387 */ /* 0x000fe40000100a00 */
[----:B------:R0:W-:Y:S02]  /*3df70*/  STL.64 [R1+0x4de8], R6 ;  /* 0x004de80601007387 */ /* 0x0001e40000100a00 */
[----:B------:R-:W2:Y:S01]  /*3df80*/  LDL.LU R4, [R1+0x630] ;  /* 0x0006300001047983 */ /* 0x000ea20000300800 */
[----:B------:R-:W-:Y:S01]  /*3df90*/  STL.64 [R1+0xb10], R20 ;  /* 0x000b101401007387 */ /* 0x000fe20000100a00 */
[----:B------:R-:W-:Y:S02]  /*3dfa0*/  STL.64 [R1+0xb18], R22 ;  /* 0x000b181601007387 */ /* 0x000fe40000100a00 */
[----:B------:R-:W1:Y:S04]  /*3dfb0*/  LDSM.16.MT88.4 R20, [R28+0x4200] ;  /* 0x004200001c14783b */ /* 0x000e680000004200 */
[----:B------:R-:W2:Y:S01]  /*3dfc0*/  LDL.LU R5, [R1+0x634] ;  /* 0x0006340001057983 */ /* 0x000ea20000300800 */
[----:B0-----:R-:W2:Y:S01]  /*3dfd0*/  LDL.LU R6, [R1+0x638] ;  /* 0x0006380001067983 */ /* 0x001ea20000300800 */
[----:B------:R-:W2:Y:S03]  /*3dfe0*/  LDL.LU R7, [R1+0x63c] ;  /* 0x00063c0001077983 */ /* 0x000ea60000300800 */
[----:B-1----:R0:W-:Y:S01]  /*3dff0*/  STL.64 [R1+0x4d28], R22 ;  /* 0x004d281601007387 */ /* 0x0021e20000100a00 */
[----:B------:R-:W-:Y:S03]  /*3e000*/  STL.64 [R1+0x4d20], R20 ;  /* 0x004d201401007387 */ /* 0x000fe60000100a00 */
[----:B0-----:R-:W4:Y:S04]  /*3e010*/  LDL.64 R22, [R1+0xd8] ;  /* 0x0000d80001167983 */ /* 0x001f280000100a00 */
[----:B----4-:R0:W-:Y:S04]  /*3e020*/  STL.64 [R1+0x4e70], R22 ;  /* 0x004e701601007387 */ /* 0x0101e80000100a00 */
[----:B0-----:R-:W4:Y:S04]  /*3e030*/  LDL.64 R22, [R1+0xe8] ;  /* 0x0000e80001167983 */ /* 0x001f280000100a00 */
[----:B----4-:R0:W-:Y:S04]  /*3e040*/  STL.64 [R1+0x4e88], R22 ;  /* 0x004e881601007387 */ /* 0x0101e80000100a00 */
[----:B0-----:R-:W2:Y:S02]  /*3e050*/  LDL.64 R22, [R1+0x38] ;  /* 0x0000380001167983 */ /* 0x001ea40000100a00 */
[----:B--2---:R-:W-:Y:S11]  /*3e060*/  HMMA.16816.F32.BF16 R4, R24, R22, R4 ;  /* 0x000000161804723c */ /* 0x004ff60000041804 */
[----:B------:R-:W-:Y:S11]  /*3e070*/  @!UPT UIADD3 URZ, URZ, URZ, URZ ;  /* 0x0000003f3f3ff290 */ /* 0x000ff6000fffe03f */
[----:B------:R-:W-:Y:S01]  /*3e080*/  @!UPT UIADD3 URZ, URZ, URZ, URZ ;  /* 0x0000003f3f3ff290 */ /* 0x000fe2000fffe03f */
[----:B------:R-:W-:Y:S01]  /*3e090*/  STL.64 [R1+0xb00], R4 ;  /* 0x000b000401007387 */ /* 0x000fe20000100a00 */
[----:B------:R0:W-:Y:S02]  /*3e0a0*/  STL.64 [R1+0xb08], R6 ;  /* 0x000b080601007387 */ /* 0x0001e40000100a00 */
[----:B0-----:R-:W-:Y:S02]  /*3e0b0*/  IMAD.MOV.U32 R7, RZ, RZ, R22 ;  /* 0x000000ffff077224 */ /* 0x001fe400078e0016 */
[----:B------:R-:W-:-:S05]  /*3e0c0*/  IMAD.MOV.U32 R6, RZ, RZ, R23 ;  /* 0x000000ffff067224 */ /* 0x000fca00078e0017 */
[----:B------:R3:W-:Y:S01]  /*3e0d0*/  STL.64 [R1+0x4eb8], R6 ;  /* 0x004eb80601007387 */ /* 0x0007e20000100a00 */
[----:B------:R-:W2:Y:S01]  /*3e0e0*/  LDL.64 R22, [R1+0xf8] ;  /* 0x0000f80001167983 */ /* 0x000ea20000100a00 */
[----:B---3--:R-:W-:Y:S02]  /*3e0f0*/  HMMA.16816.F32.BF16 R4, R24, R18, R12 ;  /* 0x000000121804723c */ /* 0x008fe4000004180c */
[----:B--2---:R-:W-:Y:S11]  /*3e100*/  STL.64 [R1+0x4ea0], R22 ;  /* 0x004ea01601007387 */ /* 0x004ff60000100a00 */
[----:B------:R-:W-:Y:S10]  /*3e110*/  @!UPT UIADD3 URZ, URZ, URZ, URZ ;  /* 0x0000003f3f3ff290 */ /* 0x000ff4000fffe03f */
[----:B------:R-:W-:Y:S02]  /*3e120*/  STL.64 [R1+0xaf0], R4 ;  /* 0x000af00401007387 */ /* 0x000fe40000100a00 */
[----:B------:R0:W-:Y:S02]  /*3e130*/  STL.64 [R1+0xaf8], R6 ;  /* 0x000af80601007387 */ /* 0x0001e40000100a00 */
[----:B0-----:R-:W2:Y:S04]  /*3e140*/  LDL.64 R6, [R1+0x118] ;  /* 0x0001180001067983 */ /* 0x001ea80000100a00 */
[----:B--2---:R-:W-:Y:S01]  /*3e150*/  STL.64 [R1+0x4ec8], R6 ;  /* 0x004ec80601007387 */ /* 0x004fe20000100a00 */
[----:B------:R-:W2:Y:S03]  /*3e160*/  LDL.64 R22, [R1+0x108] ;  /* 0x0001080001167983 */ /* 0x000ea60000100a00 */
[----:B--2---:R0:W-:Y:S01]  /*3e170*/  STL.64 [R1+0x4ec0], R22 ;  /* 0x004ec01601007387 */ /* 0x0041e20000100a00 */
[----:B------:R-:W2:Y:S02]  /*3e180*/  LDL.LU R20, [R1+0x5e0] ;  /* 0x0005e00001147983 */ /* 0x000ea40000300800 */
[----:B------:R-:W2:Y:S01]  /*3e190*/  LDL.LU R21, [R1+0x5e4] ;  /* 0x0005e40001157983 */ /* 0x000ea20000300800 */
[----:B0-----:R-:W3:Y:S01]  /*3e1a0*/  LDL.LU R22, [R1+0x5e8] ;  /* 0x0005e80001167983 */ /* 0x001ee20000300800 */
[----:B------:R-:W3:Y:S03]  /*3e1b0*/  LDL.LU R23, [R1+0x5ec] ;  /* 0x0005ec0001177983 */ /* 0x000ee60000300800 */
[----:B---3--:R0:W-:Y:S01]  /*3e1c0*/  STL.64 [R1+0x4ed8], R22 ;  /* 0x004ed81601007387 */ /* 0x0081e20000100a00 */
[----:B--2---:R-:W-:Y:S03]  /*3e1d0*/  STL.64 [R1+0x4ed0], R20 ;  /* 0x004ed01401007387 */ /* 0x004fe60000100a00 */
[----:B0-----:R-:W2:Y:S01]  /*3e1e0*/  LDL.64 R22, [R1+0x138] ;  /* 0x0001380001167983 */ /* 0x001ea20000100a00 */
[----:B------:R-:W-:-:S02]  /*3e1f0*/  IMAD.MOV.U32 R11, RZ, RZ, R18 ;  /* 0x000000ffff0b7224 */ /* 0x000fc400078e0012 */
[----:B------:R-:W-:Y:S01]  /*3e200*/  IMAD.MOV.U32 R10, RZ, RZ, R19 ;  /* 0x000000ffff0a7224 */ /* 0x000fe200078e0013 */
[----:B--2---:R0:W-:Y:S01]  /*3e210*/  STL.64 [R1+0x4ef0], R22 ;  /* 0x004ef01601007387 */ /* 0x0041e20000100a00 */
[----:B------:R-:W2:Y:S02]  /*3e220*/  LDL.LU R16, [R1+0x5f0] ;  /* 0x0005f00001107983 */ /* 0x000ea40000300800 */
[----:B------:R-:W2:Y:S02]  /*3e230*/  LDL.LU R17, [R1+0x5f4] ;  /* 0x0005f40001117983 */ /* 0x000ea40000300800 */
[----:B------:R-:W3:Y:S01]  /*3e240*/  LDL.LU R18, [R1+0x5f8] ;  /* 0x0005f80001127983 */ /* 0x000ee20000300800 */
[----:B------:R-:W3:Y:S01]  /*3e250*/  LDL.LU R19, [R1+0x5fc] ;  /* 0x0005fc0001137983 */ /* 0x000ee20000300800 */
[----:B------:R-:W4:Y:S02]  /*3e260*/  LDL.LU R12, [R1+0x610] ;  /* 0x00061000010c7983 */ /* 0x000f240000300800 */
[----:B------:R-:W4:Y:S02]  /*3e270*/  LDL.LU R13, [R1+0x614] ;  /* 0x00061400010d7983 */ /* 0x000f240000300800 */
[----:B------:R-:W4:Y:S01]  /*3e280*/  LDL.LU R14, [R1+0x618] ;  /* 0x00061800010e7983 */ /* 0x000f220000300800 */
[----:B------:R-:W4:Y:S04]  /*3e290*/  LDL.LU R15, [R1+0x61c] ;  /* 0x00061c00010f7983 */ /* 0x000f280000300800 */
[----:B0-----:R-:W4:Y:S04]  /*3e2a0*/  LDL.64 R22, [R1+0x148] ;  /* 0x0001480001167983 */ /* 0x001f280000100a00 */
        /* <DEDUP_REMOVED lines=19> */
[----:B----4-:R-:W-:Y:S01]  /*3e3e0*/  HMMA.16816.F32.BF16 R12, R24, R22, R12 ;  /* 0x00000016180c723c */ /* 0x010fe2000004180c */
[----:B--2---:R-:W-:Y:S01]  /*3e3f0*/  STL.64 [R1+0x4e98], R10 ;  /* 0x004e980a01007387 */ /* 0x004fe20000100a00 */
[----:B------:R0:W-:Y:S03]  /*3e400*/  STL.64 [R1+0x4e90], R8 ;  /* 0x004e900801007387 */ /* 0x0001e60000100a00 */
        /* <DEDUP_REMOVED lines=8> */
[----:B------:R-:W2:Y:S02]  /*3e490*/  LDL.LU R10, [R1+0x5d8] ;  /* 0x0005d800010a7983 */ /* 0x000ea40000300800 */
[----:B------:R-:W2:Y:S02]  /*3e4a0*/  LDL.LU R11, [R1+0x5dc] ;  /* 0x0005dc00010b7983 */ /* 0x000ea40000300800 */
[----:B------:R0:W-:Y:S01]  /*3e4b0*/  STL.64 [R1+0xae0], R12 ;  /* 0x000ae00c01007387 */ /* 0x0001e20000100a00 */
[----:B------:R1:W-:Y:S02]  /*3e4c0*/  STL.64 [R1+0xae8], R14 ;  /* 0x000ae80e01007387 */ /* 0x0003e40000100a00 */
[----:B0-----:R-:W-:-:S02]  /*3e4d0*/  IMAD.MOV.U32 R13, RZ, RZ, R23 ;  /* 0x000000ffff0d7224 */ /* 0x001fc400078e0017 */
[----:B-1----:R-:W-:Y:S02]  /*3e4e0*/  IMAD.MOV.U32 R14, RZ, RZ, R22 ;  /* 0x000000ffff0e7224 */ /* 0x002fe400078e0016 */
[----:B------:R-:W4:Y:S02]  /*3e4f0*/  LDL.LU.64 R22, [R1+0x4ef0] ;  /* 0x004ef00001167983 */ /* 0x000f240000300a00 */
        /* <DEDUP_REMOVED lines=10> */
[----:B------:R-:W4:Y:S01]  /*3e5a0*/  LDL.LU.64 R20, [R1+0x4ed0] ;  /* 0x004ed00001147983 */ /* 0x000f220000300a00 */
[C---:B---3--:R-:W-:Y:S11]  /*3e5b0*/  HMMA.16816.F32.BF16 R16, R24.reuse, R6, R16 ;  /* 0x000000061810723c */ /* 0x048ff60000041810 */
[----:B------:R-:W-:Y:S11]  /*3e5c0*/  @!UPT UIADD3 URZ, URZ, URZ, URZ ;  /* 0x0000003f3f3ff290 */ /* 0x000ff6000fffe03f */
[----:B------:R-:W-:Y:S01]  /*3e5d0*/  @!UPT UIADD3 URZ, URZ, URZ, URZ ;  /* 0x0000003f3f3ff290 */ /* 0x000fe2000fffe03f */
[----:B------:R-:W-:Y:S01]  /*3e5e0*/  STL.64 [R1+0xac0], R16 ;  /* 0x000ac01001007387 */ /* 0x000fe20000100a00 */
[----:B------:R0:W-:Y:S02]  /*3e5f0*/  STL.64 [R1+0xac8], R18 ;  /* 0x000ac81201007387 */ /* 0x0001e40000100a00 */
        /* <DEDUP_REMOVED lines=40> */
[----:B------:R-:W2:Y:S01]  /*3e880*/  LDL.LU.64 R10, [R1+0x4e68] ;  /* 0x004e6800010a7983 */ /* 0x000ea20000300a00 */
[----:B------:R-:W4:Y:S02]  /*3e890*/  LDL.LU.64 R8, [R1+0x4e60] ;  /* 0x004e600001087983 */ /* 0x000f240000300a00 */
[----:B------:R0:W-:Y:S02]  /*3e8a0*/  STL.64 [R1+0x4d30], R22 ;  /* 0x004d301601007387 */ /* 0x0001e40000100a00 */
[----:B------:R-:W2:Y:S11]  /*3e8b0*/  LDL.LU R20, [R1+0x2d0] ;  /* 0x0002d00001147983 */ /* 0x000eb60000300800 */
[----:B------:R-:W-:Y:S06]  /*3e8c0*/  @!UPT UIADD3 URZ, URZ, URZ, URZ ;  /* 0x0000003f3f3ff290 */ /* 0x000fec000fffe03f */
[----:B------:R-:W-:Y:S01]  /*3e8d0*/  STL.64 [R1+0xa70], R24 ;  /* 0x000a701801007387 */ /* 0x000fe20000100a00 */
[----:B------:R1:W-:Y:S02]  /*3e8e0*/  STL.64 [R1+0xa78], R26 ;  /* 0x000a781a01007387 */ /* 0x0003e40000100a00 */
[----:B------:R-:W2:Y:S02]  /*3e8f0*/  LDL.LU R21, [R1+0x2d4] ;  /* 0x0002d40001157983 */ /* 0x000ea40000300800 */
[----:B0-----:R-:W2:Y:S01]  /*3e900*/  LDL.LU R22, [R1+0x2d8] ;  /* 0x0002d80001167983 */ /* 0x001ea20000300800 */
[----:B------:R-:W2:Y:S01]  /*3e910*/  LDL.LU R23, [R1+0x2dc] ;  /* 0x0002dc0001177983 */ /* 0x000ea20000300800 */
[----:B-1----:R-:W-:Y:S02]  /*3e920*/  IMAD.MOV.U32 R26, RZ, RZ, R16 ;  /* 0x000000ffff1a7224 */ /* 0x002fe400078e0010 */
[----:B------:R-:W-:Y:S01]  /*3e930*/  IMAD.MOV.U32 R27, RZ, RZ, R17 ;  /* 0x000000ffff1b7224 */ /* 0x000fe200078e0011 */
[----:B--2---:R0:W-:Y:S01]  /*3e940*/  STL.64 [R1+0x4d40], R22 ;  /* 0x004d401601007387 */ /* 0x0041e20000100a00 */
[----:B------:R-:W-:Y:S02]  /*3e950*/  STL.64 [R1+0x4d38], R20 ;  /* 0x004d381401007387 */ /* 0x000fe40000100a00 */
[----:B0-----:R-:W-:-:S02]  /*3e960*/  IMAD.MOV.U32 R22, RZ, RZ, R5 ;  /* 0x000000ffff167224 */ /* 0x001fc400078e0005 */
[----:B------:R-:W-:Y:S01]  /*3e970*/  IMAD.MOV.U32 R23, RZ, RZ, R12 ;  /* 0x000000ffff177224 */ /* 0x000fe200078e000c */
[----:B------:R-:W2:Y:S01]  /*3e980*/  LDL.LU R5, [R1+0x4e5c] ;  /* 0x004e5c0001057983 */ /* 0x000ea20000300800 */
[----:B------:R-:W2:Y:S03]  /*3e990*/  LDL.LU R12, [R1+0x4e58] ;  /* 0x004e5800010c7983 */ /* 0x000ea60000300800 */
[----:B------:R0:W-:Y:S02]  /*3e9a0*/  STL.64 [R1+0x4d50], R22 ;  /* 0x004d501601007387 */ /* 0x0001e40000100a00 */
[----:B0-----:R-:W-:Y:S02]  /*3e9b0*/  IMAD.MOV.U32 R22, RZ, RZ, R3 ;  /* 0x000000ffff167224 */ /* 0x001fe400078e0003 */
[----:B------:R-:W-:Y:S01]  /*3e9c0*/  IMAD.MOV.U32 R23, RZ, RZ, R4 ;  /* 0x000000ffff177224 */ /* 0x000fe200078e0004 */
[----:B------:R-:W2:Y:S01]  /*3e9d0*/  LDL.LU R3, [R1+0x4e54] ;  /* 0x004e540001037983 */ /* 0x000ea20000300800 */
[----:B------:R-:W2:Y:S03]  /*3e9e0*/  LDL.LU R4, [R1+0x4e50] ;  /* 0x004e500001047983 */ /* 0x000ea60000300800 */
[----:B------:R0:W-:Y:S01]  /*3e9f0*/  STL.64 [R1+0x4d68], R22 ;  /* 0x004d681601007387 */ /* 0x0001e20000100a00 */
[----:B------:R-:W2:Y:S02]  /*3ea00*/  LDL.LU R16, [R1+0x4e4c] ;  /* 0x004e4c0001107983 */ /* 0x000ea40000300800 */
[----:B------:R-:W2:Y:S02]  /*3ea10*/  LDL.LU R17, [R1+0x4e48] ;  /* 0x004e480001117983 */ /* 0x000ea40000300800 */
[----:B0-----:R-:W-:-:S02]  /*3ea20*/  IMAD.MOV.U32 R22, RZ, RZ, R18 ;  /* 0x000000ffff167224 */ /* 0x001fc400078e0012 */
[----:B------:R-:W-:Y:S01]  /*3ea30*/  IMAD.MOV.U32 R23, RZ, RZ, R19 ;  /* 0x000000ffff177224 */ /* 0x000fe200078e0013 */
[----:B------:R-:W2:Y:S01]  /*3ea40*/  LDL.LU R18, [R1+0x4e44] ;  /* 0x004e440001127983 */ /* 0x000ea20000300800 */
[----:B------:R-:W2:Y:S03]  /*3ea50*/  LDL.LU R19, [R1+0x4e40] ;  /* 0x004e400001137983 */ /* 0x000ea60000300800 */
[----:B------:R-:W-:Y:S01]  /*3ea60*/  STL.64 [R1+0x4d80], R22 ;  /* 0x004d801601007387 */ /* 0x000fe20000100a00 */
[----:B------:R0:W-:Y:S02]  /*3ea70*/  STL.64 [R1+0x4d48], R26 ;  /* 0x004d481a01007387 */ /* 0x0001e40000100a00 */
[----:B------:R-:W2:Y:S02]  /*3ea80*/  LDL.LU R24, [R1+0x2e0] ;  /* 0x0002e00001187983 */ /* 0x000ea40000300800 */
[----:B------:R-:W2:Y:S01]  /*3ea90*/  LDL.LU R25, [R1+0x2e4] ;  /* 0x0002e40001197983 */ /* 0x000ea20000300800 */
[----:B0-----:R-:W2:Y:S01]  /*3eaa0*/  LDL.LU R26, [R1+0x2e8] ;  /* 0x0002e800011a7983 */ /* 0x001ea20000300800 */
[----:B------:R-:W2:Y:S02]  /*3eab0*/  LDL.LU R27, [R1+0x2ec] ;  /* 0x0002ec00011b7983 */ /* 0x000ea40000300800 */
[----:B------:R-:W-:-:S02]  /*3eac0*/  IMAD.MOV.U32 R22, RZ, RZ, R29 ;  /* 0x000000ffff167224 */ /* 0x000fc400078e001d */
[----:B------:R-:W-:-:S05]  /*3ead0*/  IMAD.MOV.U32 R23, RZ, RZ, R15 ;  /* 0x000000ffff177224 */ /* 0x000fca00078e000f */
[----:B------:R-:W-:Y:S04]  /*3eae0*/  STL.64 [R1+0x4d98], R22 ;  /* 0x004d981601007387 */ /* 0x000fe80000100a00 */
[----:B--2---:R-:W-:Y:S01]  /*3eaf0*/  STL.64 [R1+0x4d60], R26 ;  /* 0x004d601a01007387 */ /* 0x004fe20000100a00 */
[----:B------:R0:W-:Y:S03]  /*3eb00*/  STL.64 [R1+0x4d58], R24 ;  /* 0x004d581801007387 */ /* 0x0001e60000100a00 */
[----:B0-----:R-:W2:Y:S01]  /*3eb10*/  LDL.LU R24, [R1+0x2f0] ;  /* 0x0002f00001187983 */ /* 0x001ea20000300800 */
[----:B------:R-:W2:Y:S02]  /*3eb20*/  LDL.LU R25, [R1+0x2f4] ;  /* 0x0002f40001197983 */ /* 0x000ea40000300800 */
[----:B------:R-:W2:Y:S02]  /*3eb30*/  LDL.LU R26, [R1+0x2f8] ;  /* 0x0002f800011a7983 */ /* 0x000ea40000300800 */
        /* <DEDUP_REMOVED lines=11> */
[----:B------:R-:W-:Y:S02]  /*3ebf0*/  IMAD.MOV.U32 R23, RZ, RZ, R10 ;  /* 0x000000ffff177224 */ /* 0x000fe400078e000a */
[----:B----4-:R-:W-:Y:S02]  /*3ec00*/  IMAD.MOV.U32 R14, RZ, RZ, R9 ;  /* 0x000000ffff0e7224 */ /* 0x010fe400078e0009 */
[----:B------:R-:W-:Y:S01]  /*3ec10*/  IMAD.MOV.U32 R15, RZ, RZ, R8 ;  /* 0x000000ffff0f7224 */ /* 0x000fe200078e0008 */
[----:B------:R-:W-:Y:S04]  /*3ec20*/  STL.64 [R1+0x4dc8], R22 ;  /* 0x004dc81601007387 */ /* 0x000fe80000100a00 */
[----:B--2---:R-:W-:Y:S01]  /*3ec30*/  STL.64 [R1+0x4d90], R26 ;  /* 0x004d901a01007387 */ /* 0x004fe20000100a00 */
[----:B------:R0:W-:Y:S03]  /*3ec40*/  STL.64 [R1+0x4d88], R24 ;  /* 0x004d881801007387 */ /* 0x0001e60000100a00 */
[----:B0-----:R-:W2:Y:S01]  /*3ec50*/  LDL.LU R24, [R1+0x310] ;  /* 0x0003100001187983 */ /* 0x001ea20000300800 */
[----:B------:R-:W2:Y:S02]  /*3ec60*/  LDL.LU R25, [R1+0x314] ;  /* 0x0003140001197983 */ /* 0x000ea40000300800 */
[----:B------:R-:W4:Y:S02]  /*3ec70*/  LDL.LU R26, [R1+0x318] ;  /* 0x00031800011a7983 */ /* 0x000f240000300800 */
[----:B------:R-:W4:Y:S01]  /*3ec80*/  LDL.LU R27, [R1+0x31c] ;  /* 0x00031c00011b7983 */ /* 0x000f220000300800 */
[----:B------:R0:W-:Y:S01]  /*3ec90*/  STL.64 [R1+0x4e10], R14 ;  /* 0x004e100e01007387 */ /* 0x0001e20000100a00 */
[----:B------:R-:W2:Y:S02]  /*3eca0*/  LDL.LU R8, [R1+0x370] ;  /* 0x0003700001087983 */ /* 0x000ea40000300800 */
[----:B------:R-:W2:Y:S02]  /*3ecb0*/  LDL.LU R9, [R1+0x374] ;  /* 0x0003740001097983 */ /* 0x000ea40000300800 */
[----:B------:R-:W2:Y:S01]  /*3ecc0*/  LDL.LU R10, [R1+0x378] ;  /* 0x00037800010a7983 */ /* 0x000ea20000300800 */
[----:B------:R-:W2:Y:S01]  /*3ecd0*/  LDL.LU R11, [R1+0x37c] ;  /* 0x00037c00010b7983 */ /* 0x000ea20000300800 */
[----:B0-----:R-:W-:-:S02]  /*3ece0*/  IMAD.MOV.U32 R14, RZ, RZ, R12 ;  /* 0x000000ffff0e7224 */ /* 0x001fc400078e000c */
        /* <DEDUP_REMOVED lines=14> */
[----:B---3--:R-:W-:-:S02]  /*3edd0*/  IMAD.MOV.U32 R22, RZ, RZ, R7 ;  /* 0x000000ffff167224 */ /* 0x008fc400078e0007 */
[----:B------:R-:W-:Y:S02]  /*3ede0*/  IMAD.MOV.U32 R23, RZ, RZ, R6 ;  /* 0x000000ffff177224 */ /* 0x000fe400078e0006 */
[----:B------:R-:W-:Y:S01]  /*3edf0*/  IMAD.MOV.U32 R14, RZ, RZ, R4 ;  /* 0x000000ffff0e7224 */ /* 0x000fe200078e0004 */
[----:B--2---:R-:W-:Y:S01]  /*3ee00*/  STL.64 [R1+0x4e38], R10 ;  /* 0x004e380a01007387 */ /* 0x004fe20000100a00 */
[----:B------:R0:W-:Y:S03]  /*3ee10*/  STL.64 [R1+0x4e30], R8 ;  /* 0x004e300801007387 */ /* 0x0001e60000100a00 */
[----:B0-----:R-:W2:Y:S01]  /*3ee20*/  LDL.LU R8, [R1+0x3a0] ;  /* 0x0003a00001087983 */ /* 0x001ea20000300800 */
[----:B------:R-:W2:Y:S02]  /*3ee30*/  LDL.LU R9, [R1+0x3a4] ;  /* 0x0003a40001097983 */ /* 0x000ea40000300800 */
[----:B------:R-:W2:Y:S02]  /*3ee40*/  LDL.LU R10, [R1+0x3a8] ;  /* 0x0003a800010a7983 */ /* 0x000ea40000300800 */
[----:B------:R-:W2:Y:S01]  /*3ee50*/  LDL.LU R11, [R1+0x3ac] ;  /* 0x0003ac00010b7983 */ /* 0x000ea20000300800 */
[----:B------:R-:W3:Y:S01]  /*3ee60*/  LDL.LU R4, [R1+0x360] ;  /* 0x0003600001047983 */ /* 0x000ee20000300800 */
[----:B------:R-:W3:Y:S02]  /*3ee70*/  LDL.LU R5, [R1+0x364] ;  /* 0x0003640001057983 */ /* 0x000ee40000300800 */
[----:B------:R-:W3:Y:S02]  /*3ee80*/  LDL.LU R6, [R1+0x368] ;  /* 0x0003680001067983 */ /* 0x000ee40000300800 */
[----:B------:R-:W3:Y:S01]  /*3ee90*/  LDL.LU R7, [R1+0x36c] ;  /* 0x00036c0001077983 */ /* 0x000ee20000300800 */
[----:B------:R0:W-:Y:S01]  /*3eea0*/  STL.64 [R1+0x4de0], R22 ;  /* 0x004de01601007387 */ /* 0x0001e20000100a00 */
[----:B------:R-:W2:Y:S02]  /*3eeb0*/  LDL.LU R20, [R1+0x350] ;  /* 0x0003500001147983 */ /* 0x000ea40000300800 */
[----:B------:R-:W2:Y:S01]  /*3eec0*/  LDL.LU R21, [R1+0x354] ;  /* 0x0003540001157983 */ /* 0x000ea20000300800 */
[----:B0-----:R-:W2:Y:S01]  /*3eed0*/  LDL.LU R22, [R1+0x358] ;  /* 0x0003580001167983 */ /* 0x001ea20000300800 */
[----:B------:R-:W2:Y:S02]  /*3eee0*/  LDL.LU R23, [R1+0x35c] ;  /* 0x00035c0001177983 */ /* 0x000ea40000300800 */
[----:B----4-:R-:W-:Y:S02]  /*3eef0*/  STL.64 [R1+0x4da8], R26 ;  /* 0x004da81a01007387 */ /* 0x010fe40000100a00 */
[----:B------:R0:W-:Y:S02]  /*3ef00*/  STL.64 [R1+0x4da0], R24 ;  /* 0x004da01801007387 */ /* 0x0001e40000100a00 */
[----:B0-----:R-:W4:Y:S01]  /*3ef10*/  LDL.LU R24, [R1+0x320] ;  /* 0x0003200001187983 */ /* 0x001f220000300800 */
[----:B------:R-:W4:Y:S02]  /*3ef20*/  LDL.LU R25, [R1+0x324] ;  /* 0x0003240001197983 */ /* 0x000f240000300800 */
[----:B------:R-:W2:Y:S02]  /*3ef30*/  LDL.LU R26, [R1+0x328] ;  /* 0x00032800011a7983 */ /* 0x000ea40000300800 */
[----:B------:R-:W2:Y:S02]  /*3ef40*/  LDL.LU R27, [R1+0x32c] ;  /* 0x00032c00011b7983 */ /* 0x000ea40000300800 */
[----:B------:R-:W-:Y:S01]  /*3ef50*/  IMAD.MOV.U32 R15, RZ, RZ, R3 ;  /* 0x000000ffff0f7224 */ /* 0x000fe200078e0003 */
[----:B--2---:R-:W-:Y:S01]  /*3ef60*/  STL.64 [R1+0x4dc0], R26 ;  /* 0x004dc01a01007387 */ /* 0x004fe20000100a00 */
[----:B----4-:R0:W-:Y:S03]  /*3ef70*/  STL.64 [R1+0x4db8], R24 ;  /* 0x004db81801007387 */ /* 0x0101e60000100a00 */
[----:B0-----:R-:W2:Y:S01]  /*3ef80*/  LDL.LU R24, [R1+0x330] ;  /* 0x0003300001187983 */ /* 0x001ea20000300800 */
[----:B------:R-:W2:Y:S02]  /*3ef90*/  LDL.LU R25, [R1+0x334] ;  /* 0x0003340001197983 */ /* 0x000ea40000300800 */
[----:B------:R-:W4:Y:S02]  /*3efa0*/  LDL.LU R26, [R1+0x338] ;  /* 0x00033800011a7983 */ /* 0x000f240000300800 */
[----:B------:R-:W4:Y:S01]  /*3efb0*/  LDL.LU R27, [R1+0x33c] ;  /* 0x00033c00011b7983 */ /* 0x000f220000300800 */
[C---:B------:R-:W-:Y:S01]  /*3efc0*/  HMMA.16816.F32.BF16 R12, R16.reuse, R14, R8 ;  /* 0x0000000e100c723c */ /* 0x040fe20000041808 */
[----:B----4-:R-:W-:Y:S01]  /*3efd0*/  STL.64 [R1+0x4dd8], R26 ;  /* 0x004dd81a01007387 */ /* 0x010fe20000100a00 */
[----:B--2---:R0:W-:Y:S03]  /*3efe0*/  STL.64 [R1+0x4dd0], R24 ;  /* 0x004dd01801007387 */ /* 0x0041e60000100a00 */
[----:B0-----:R-:W2:Y:S01]  /*3eff0*/  LDL.LU R24, [R1+0x340] ;  /* 0x0003400001187983 */ /* 0x001ea20000300800 */
[----:B------:R-:W2:Y:S02]  /*3f000*/  LDL.LU R25, [R1+0x344] ;  /* 0x0003440001197983 */ /* 0x000ea40000300800 */
[----:B------:R-:W2:Y:S02]  /*3f010*/  LDL.LU R26, [R1+0x348] ;  /* 0x00034800011a7983 */ /* 0x000ea40000300800 */
[----:B------:R-:W2:Y:S01]  /*3f020*/  LDL.LU R27, [R1+0x34c] ;  /* 0x00034c00011b7983 */ /* 0x000ea20000300800 */
[----:B------:R-:W4:Y:S01]  /*3f030*/  LDL.LU.64 R10, [R1+0x4e38] ;  /* 0x004e3800010a7983 */ /* 0x000f220000300a00 */
[----:B------:R-:W4:Y:S11]  /*3f040*/  LDL.LU.64 R8, [R1+0x4e30] ;  /* 0x004e300001087983 */ /* 0x000f360000300a00 */
[----:B------:R-:W-:Y:S02]  /*3f050*/  STL.64 [R1+0xa60], R12 ;  /* 0x000a600c01007387 */ /* 0x000fe40000100a00 */
[----:B------:R0:W-:Y:S02]  /*3f060*/  STL.64 [R1+0xa68], R14 ;  /* 0x000a680e01007387 */ /* 0x0001e40000100a00 */
        /* <DEDUP_REMOVED lines=15> */
[C---:B----4-:R-:W-:Y:S11]  /*3f160*/  HMMA.16816.F32.BF16 R8, R16.reuse, R14, R8 ;  /* 0x0000000e1008723c */ /* 0x050ff60000041808 */
[----:B------:R-:W-:Y:S11]  /*3f170*/  @!UPT UIADD3 URZ, URZ, URZ, URZ ;  /* 0x0000003f3f3ff290 */ /* 0x000ff6000fffe03f */
[----:B------:R-:W-:Y:S01]  /*3f180*/  @!UPT UIADD3 URZ, URZ, URZ, URZ ;  /* 0x0000003f3f3ff290 */ /* 0x000fe2000fffe03f */
[----:B------:R-:W-:Y:S01]  /*3f190*/  STL.64 [R1+0xa30], R8 ;  /* 0x000a300801007387 */ /* 0x000fe20000100a00 */
[----:B------:R0:W-:Y:S03]  /*3f1a0*/  STL.64 [R1+0xa38], R10 ;  /* 0x000a380a01007387 */ /* 0x0001e60000100a00 */
[----:B0-----:R-:W3:Y:S01]  /*3f1b0*/  LDL.LU.64 R10, [R1+0x4df0] ;  /* 0x004df000010a7983 */ /* 0x001ee20000300a00 */
[----:B------:R0:W-:Y:S02]  /*3f1c0*/  STL.64 [R1+0x4d08], R14 ;  /* 0x004d080e01007387 */ /* 0x0001e40000100a00 */
[----:B------:R-:W4:Y:S02]  /*3f1d0*/  LDL.LU R12, [R1+0x2c0] ;  /* 0x0002c000010c7983 */ /* 0x000f240000300800 */
[----:B------:R-:W4:Y:S01]  /*3f1e0*/  LDL.LU R13, [R1+0x2c4] ;  /* 0x0002c400010d7983 */ /* 0x000f220000300800 */
[----:B0-----:R-:W4:Y:S01]  /*3f1f0*/  LDL.LU R14, [R1+0x2c8] ;  /* 0x0002c800010e7983 */ /* 0x001f220000300800 */
[----:B------:R-:W4:Y:S01]  /*3f200*/  LDL.LU R15, [R1+0x2cc] ;  /* 0x0002cc00010f7983 */ /* 0x000f220000300800 */
[C---:B---3--:R-:W-:Y:S11]  /*3f210*/  HMMA.16816.F32.BF16 R4, R16.reuse, R10, R4 ;  /* 0x0000000a1004723c */ /* 0x048ff60000041804 */
[----:B------:R-:W-:Y:S11]  /*3f220*/  @!UPT UIADD3 URZ, URZ, URZ, URZ ;  /* 0x0000003f3f3ff290 */ /* 0x000ff6000fffe03f */
[----:B------:R-:W-:Y:S01]  /*3f230*/  @!UPT UIADD3 URZ, URZ, URZ, URZ ;  /* 0x0000003f3f3ff290 */ /* 0x000fe2000fffe03f */
[----:B------:R-:W-:Y:S01]  /*3f240*/  STL.64 [R1+0xa20], R4 ;  /* 0x000a200401007387 */ /* 0x000fe20000100a00 */
[----:B------:R0:W-:Y:S03]  /*3f250*/  STL.64 [R1+0xa28], R6 ;  /* 0x000a280601007387 */ /* 0x0001e60000100a00 */
[----:B0-----:R-:W3:Y:S01]  /*3f260*/  LDL.LU.64 R6, [R1+0x4de8] ;  /* 0x004de80001067983 */ /* 0x001ee20000300a00 */
[----:B------:R-:W-:Y:S01]  /*3f270*/  STL.64 [R1+0x4cf0], R10 ;  /* 0x004cf00a01007387 */ /* 0x000fe20000100a00 */
        /* <DEDUP_REMOVED lines=58> */
[----:B0-----:R-:W2:Y:S01]  /*3f620*/  LDL.LU.64 R22, [R1+0x4d40] ;  /* 0x004d400001167983 */ /* 0x001ea20000300a00 */
[----:B------:R-:W2:Y:S02]  /*3f630*/  LDL.LU.64 R20, [R1+0x4d38] ;  /* 0x004d380001147983 */ /* 0x000ea40000300a00 */
[----:B------:R-:W-:Y:S02]  /*3f640*/  IMAD.MOV.U32 R10, RZ, RZ, R2 ;  /* 0x000000ffff0a7224 */ /* 0x000fe400078e0002 */
[----:B------:R-:W-:Y:S01]  /*3f650*/  IMAD.MOV.U32 R11, RZ, RZ, R0 ;  /* 0x000000ffff0b7224 */ /* 0x000fe200078e0000 */
[C---:B--2---:R-:W-:Y:S01]  /*3f660*/  HMMA.16816.F32.BF16 R24, R16.reuse, R26, R20 ;  /* 0x0000001a1018723c */ /* 0x044fe20000041814 */
[----:B------:R-:W4:Y:S11]  /*3f670*/  LDL.LU.64 R22, [R1+0x4d30] ;  /* 0x004d300001167983 */ /* 0x000f360000300a00 */
[----:B------:R-:W-:Y:S11]  /*3f680*/  @!UPT UIADD3 URZ, URZ, URZ, URZ ;  /* 0x0000003f3f3ff290 */ /* 0x000ff6000fffe03f */
[----:B------:R-:W-:Y:S01]  /*3f690*/  STL.64 [R1+0x990], R24 ;  /* 0x0009901801007387 */ /* 0x000fe20000100a00 */
[----:B------:R-:W-:Y:S02]  /*3f6a0*/  STL.64 [R1+0x998], R26 ;  /* 0x0009981a01007387 */ /* 0x000fe40000100a00 */
[----:B------:R-:W0:Y:S01]  /*3f6b0*/  LDSM.16.MT88.4 R24, [R28+0x4280] ;  /* 0x004280001c18783b */ /* 0x000e220000004200 */
[C---:B---3--:R-:W-:Y:S01]  /*3f6c0*/  HMMA.16816.F32.BF16 R8, R16.reuse, R10, R4 ;  /* 0x0000000a1008723c */ /* 0x048fe20000041804 */
[----:B0-----:R-:W-:Y:S02]  /*3f6d0*/  STL [R1+0x4c10], R24 ;  /* 0x004c101801007387 */ /* 0x001fe40000100800 */
[----:B------:R0:W-:Y:S02]  /*3f6e0*/  STL [R1+0x4c0c], R25 ;  /* 0x004c0c1901007387 */ /* 0x0001e40000100800 */
[----:B------:R-:W-:Y:S02]  /*3f6f0*/  STL [R1+0x4c08], R26 ;  /* 0x004c081a01007387 */ /* 0x000fe40000100800 */
[----:B------:R-:W-:Y:S11]  /*3f700*/  STL [R1+0x4c04], R27 ;  /* 0x004c041b01007387 */ /* 0x000ff60000100800 */
[----:B------:R-:W-:Y:S05]  /*3f710*/  @!UPT UIADD3 URZ, URZ, URZ, URZ ;  /* 0x0000003f3f3ff290 */ /* 0x000fea000fffe03f */
[----:B------:R-:W-:Y:S01]  /*3f720*/  STL.64 [R1+0x980], R8 ;  /* 0x0009800801007387 */ /* 0x000fe20000100a00 */
[----:B------:R-:W-:Y:S01]  /*3f730*/  STL.64 [R1+0x988], R10 ;  /* 0x0009880a01007387 */ /* 0x000fe20000100a00 */
[----:B----4-:R-:W-:Y:S01]  /*3f740*/  HMMA.16816.F32.BF16 R4, R16, R22, R12 ;  /* 0x000000161004723c */ /* 0x010fe2000004180c */
[----:B0-----:R-:W-:Y:S02]  /*3f750*/  IMAD.MOV.U32 R25, RZ, RZ, R22 ;  /* 0x000000ffff197224 */ /* 0x001fe400078e0016 */
[----:B------:R-:W-:Y:S11]  /*3f760*/  IMAD.MOV.U32 R24, RZ, RZ, R23 ;  /* 0x000000ffff187224 */ /* 0x000ff600078e0017 */
[----:B------:R-:W-:Y:S09]  /*3f770*/  @!UPT UIADD3 URZ, URZ, URZ, URZ ;  /* 0x0000003f3f3ff290 */ /* 0x000ff2000fffe03f */
[----:B------:R0:W-:Y:S01]  /*3f780*/  STL.64 [R1+0x970], R4 ;  /* 0x0009700401007387 */ /* 0x0001e20000100a00 */
[----:B------:R1:W-:Y:S02]  /*3f790*/  STL.64 [R1+0x978], R6 ;  /* 0x0009780601007387 */ /* 0x0003e40000100a00 */
[----:B------:R-:W2:Y:S02]  /*3f7a0*/  LDL.LU.64 R22, [R1+0x4d28] ;  /* 0x004d280001167983 */ /* 0x000ea40000300a00 */
[----:B------:R-:W2:Y:S01]  /*3f7b0*/  LDL.LU.64 R20, [R1+0x4d20] ;  /* 0x004d200001147983 */ /* 0x000ea20000300a00 */
[----:B0-----:R-:W2:Y:S01]  /*3f7c0*/  LDL.LU R4, [R1+0x2b0] ;  /* 0x0002b00001047983 */ /* 0x001ea20000300800 */
[----:B------:R-:W2:Y:S02]  /*3f7d0*/  LDL.LU R5, [R1+0x2b4] ;  /* 0x0002b40001057983 */ /* 0x000ea40000300800 */
[----:B-1----:R-:W2:Y:S02]  /*3f7e0*/  LDL.LU R6, [R1+0x2b8] ;  /* 0x0002b80001067983 */ /* 0x002ea40000300800 */
[----:B------:R-:W2:Y:S01]  /*3f7f0*/  LDL.LU R7, [R1+0x2bc] ;  /* 0x0002bc0001077983 */ /* 0x000ea20000300800 */
[----:B------:R-:W-:Y:S01]  /*3f800*/  STL.64 [R1+0x4d10], R24 ;  /* 0x004d101801007387 */ /* 0x000fe20000100a00 */
[----:B------:R-:W2:Y:S02]  /*3f810*/  LDL.64 R26, [R1+0x28] ;  /* 0x00002800011a7983 */ /* 0x000ea40000100a00 */
[----:B------:R-:W3:Y:S02]  /*3f820*/  LDL.LU R8, [R1+0x290] ;  /* 0x0002900001087983 */ /* 0x000ee40000300800 */
[----:B------:R-:W3:Y:S01]  /*3f830*/  LDL.LU R9, [R1+0x294] ;  /* 0x0002940001097983 */ /* 0x000ee20000300800 */
[----:B------:R-:W4:Y:S01]  /*3f840*/  LDL.LU R10, [R1+0x298] ;  /* 0x00029800010a7983 */ /* 0x000f220000300800 */
[----:B------:R-:W4:Y:S02]  /*3f850*/  LDL.LU R11, [R1+0x29c] ;  /* 0x00029c00010b7983 */ /* 0x000f240000300800 */
[----:B------:R-:W2:Y:S02]  /*3f860*/  LDL.LU R12, [R1+0x2a0] ;  /* 0x0002a000010c7983 */ /* 0x000ea40000300800 */
[----:B------:R-:W2:Y:S01]  /*3f870*/  LDL.LU R13, [R1+0x2a4] ;  /* 0x0002a400010d7983 */ /* 0x000ea20000300800 */
[----:B------:R-:W2:Y:S01]  /*3f880*/  LDL.LU R14, [R1+0x2a8] ;  /* 0x0002a800010e7983 */ /* 0x000ea20000300800 */
[----:B------:R-:W2:Y:S03]  /*3f890*/  LDL.LU R15, [R1+0x2ac] ;  /* 0x0002ac00010f7983 */ /* 0x000ea60000300800 */
[----:B----4-:R0:W-:Y:S01]  /*3f8a0*/  STL.64 [R1+0x4d00], R10 ;  /* 0x004d000a01007387 */ /* 0x0101e20000100a00 */
[----:B---3--:R-:W-:Y:S02]  /*3f8b0*/  STL.64 [R1+0x4cf8], R8 ;  /* 0x004cf80801007387 */ /* 0x008fe40000100a00 */
[----:B------:R-:W3:Y:S01]  /*3f8c0*/  LDL.64 R18, [R1+0x38] ;  /* 0x0000380001127983 */ /* 0x000ee20000100a00 */
[----:B0-----:R-:W4:Y:S04]  /*3f8d0*/  LDL.64 R10, [R1+0x18] ;  /* 0x00001800010a7983 */ /* 0x001f280000100a00 */
[----:B---3--:R0:W-:Y:S01]  /*3f8e0*/  STL.64 [R1+0x4cb8], R18 ;  /* 0x004cb81201007387 */ /* 0x0081e20000100a00 */
[----:B------:R-:W3:Y:S02]  /*3f8f0*/  LDL.LU R16, [R1+0x260] ;  /* 0x0002600001107983 */ /* 0x000ee40000300800 */
[----:B------:R-:W3:Y:S01]  /*3f900*/  LDL.LU R17, [R1+0x264] ;  /* 0x0002640001117983 */ /* 0x000ee20000300800 */
[----:B0-----:R-:W2:Y:S01]  /*3f910*/  LDL.LU R18, [R1+0x268] ;  /* 0x0002680001127983 */ /* 0x001ea20000300800 */
[----:B------:R-:W2:Y:S03]  /*3f920*/  LDL.LU R19, [R1+0x26c] ;  /* 0x00026c0001137983 */ /* 0x000ea60000300800 */
[----:B--2---:R-:W-:Y:S01]  /*3f930*/  STL.64 [R1+0x4cc8], R18 ;  /* 0x004cc81201007387 */ /* 0x004fe20000100a00 */
[----:B---3--:R0:W-:Y:S03]  /*3f940*/  STL.64 [R1+0x4cc0], R16 ;  /* 0x004cc01001007387 */ /* 0x0081e60000100a00 */
[----:B0-----:R-:W2:Y:S01]  /*3f950*/  LDL.LU R16, [R1+0x270] ;  /* 0x0002700001107983 */ /* 0x001ea20000300800 */
[----:B------:R-:W2:Y:S02]  /*3f960*/  LDL.LU R17, [R1+0x274] ;  /* 0x0002740001117983 */ /* 0x000ea40000300800 */
[----:B------:R-:W3:Y:S02]  /*3f970*/  LDL.LU R18, [R1+0x278] ;  /* 0x0002780001127983 */ /* 0x000ee40000300800 */
[----:B------:R-:W3:Y:S01]  /*3f980*/  LDL.LU R19, [R1+0x27c] ;  /* 0x00027c0001137983 */ /* 0x000ee20000300800 */
[C---:B------:R-:W-:Y:S08]  /*3f990*/  HMMA.16816.F32.BF16 R4, R20.reuse, R26, R4 ;  /* 0x0000001a1404723c */ /* 0x040ff00000041804 */
[C---:B----4-:R-:W-:Y:S01]  /*3f9a0*/  HMMA.16816.F32.BF16 R12, R20.reuse, R10, R12 ;  /* 0x0000000a140c723c */ /* 0x050fe2000004180c */
[----:B---3--:R-:W-:Y:S01]  /*3f9b0*/  STL.64 [R1+0x4cd8], R18 ;  /* 0x004cd81201007387 */ /* 0x008fe20000100a00 */
[----:B--2---:R0:W-:Y:S03]  /*3f9c0*/  STL.64 [R1+0x4cd0], R16 ;  /* 0x004cd01001007387 */ /* 0x0041e60000100a00 */
[----:B0-----:R-:W2:Y:S01]  /*3f9d0*/  LDL.LU R16, [R1+0x280] ;  /* 0x0002800001107983 */ /* 0x001ea20000300800 */
[----:B------:R-:W2:Y:S02]  /*3f9e0*/  LDL.LU R17, [R1+0x284] ;  /* 0x0002840001117983 */ /* 0x000ea40000300800 */
[----:B------:R-:W3:Y:S02]  /*3f9f0*/  LDL.LU R18, [R1+0x288] ;  /* 0x0002880001127983 */ /* 0x000ee40000300800 */
[----:B------:R-:W3:Y:S02]  /*3fa00*/  LDL.LU R19, [R1+0x28c] ;  /* 0x00028c0001137983 */ /* 0x000ee40000300800 */
[----:B------:R-:W-:Y:S01]  /*3fa10*/  IMAD.MOV.U32 R3, RZ, RZ, R27 ;  /* 0x000000ffff037224 */ /* 0x000fe200078e001b */
[----:B---3--:R0:W-:Y:S01]  /*3fa20*/  STL.64 [R1+0x4ce8], R18 ;  /* 0x004ce81201007387 */ /* 0x0081e20000100a00 */
[----:B--2---:R-:W-:Y:S03]  /*3fa30*/  STL.64 [R1+0x4ce0], R16 ;  /* 0x004ce01001007387 */ /* 0x004fe60000100a00 */
[----:B0-----:R-:W2:Y:S01]  /*3fa40*/  LDL.64 R18, [R1+0x8] ;  /* 0x0000080001127983 */ /* 0x001ea20000100a00 */
[----:B------:R0:W-:Y:S02]  /*3fa50*/  STL.64 [R1+0x960], R4 ;  /* 0x0009600401007387 */ /* 0x0001e40000100a00 */
[----:B------:R1:W-:Y:S02]  /*3fa60*/  STL.64 [R1+0x968], R6 ;  /* 0x0009680601007387 */ /* 0x0003e40000100a00 */
[----:B0-----:R-:W-:Y:S01]  /*3fa70*/  IMAD.MOV.U32 R4, RZ, RZ, R26 ;  /* 0x000000ffff047224 */ /* 0x001fe200078e001a */
[----:B-1----:R-:W3:Y:S01]  /*3fa80*/  LDL.LU.64 R6, [R1+0x4d18] ;  /* 0x004d180001067983 */ /* 0x002ee20000300a00 */
[----:B------:R-:W4:Y:S02]  /*3fa90*/  LDL.LU.64 R24, [R1+0x4d10] ;  /* 0x004d100001187983 */ /* 0x000f240000300a00 */
[----:B------:R-:W2:Y:S02]  /*3faa0*/  LDL.64 R26, [R1+0x158] ;  /* 0x00015800011a7983 */ /* 0x000ea40000100a00 */
[----:B------:R0:W-:Y:S02]  /*3fab0*/  STL [R1+0x4c18], R3 ;  /* 0x004c180301007387 */ /* 0x0001e40000100800 */
[----:B------:R-:W-:Y:S01]  /*3fac0*/  IMAD.MOV.U32 R5, RZ, RZ, R11 ;  /* 0x000000ffff057224 */ /* 0x000fe200078e000b */
[----:B0-----:R-:W2:Y:S01]  /*3fad0*/  LDL R3, [R1+0x1730] ;  /* 0x0017300001037983 */ /* 0x001ea20000100800 */
[----:B------:R-:W-:Y:S02]  /*3fae0*/  STL [R1+0x4c14], R4 ;  /* 0x004c140401007387 */ /* 0x000fe40000100800 */
[----:B------:R0:W-:Y:S02]  /*3faf0*/  STL.64 [R1+0x950], R12 ;  /* 0x0009500c01007387 */ /* 0x0001e40000100a00 */
[----:B------:R1:W-:Y:S02]  /*3fb00*/  STL.64 [R1+0x958], R14 ;  /* 0x0009580e01007387 */ /* 0x0003e40000100a00 */
[----:B0-----:R-:W-:Y:S01]  /*3fb10*/  IMAD.MOV.U32 R12, RZ, RZ, R10 ;  /* 0x000000ffff0c7224 */ /* 0x001fe200078e000a */
[----:B-1----:R-:W2:Y:S01]  /*3fb20*/  LDL.LU.64 R14, [R1+0x4d08] ;  /* 0x004d0800010e7983 */ /* 0x002ea20000300a00 */
        /* <DEDUP_REMOVED lines=12> */
[----:B------:R-:W2:Y:S02]  /*3fbf0*/  LDL.LU.64 R18, [R1+0x4ce8] ;  /* 0x004ce80001127983 */ /* 0x000ea40000300a00 */
        /* <DEDUP_REMOVED lines=8> */
[----:B------:R0:W-:Y:S02]  /*3fc80*/  STL.64 [R1+0x4bb8], R14 ;  /* 0x004bb80e01007387 */ /* 0x0001e40000100a00 */
[----:B------:R-:W3:Y:S01]  /*3fc90*/  LDL.LU R12, [R1+0x590] ;  /* 0x00059000010c7983 */ /* 0x000ee20000300800 */
[----:B------:R-:W3:Y:S04]  /*3fca0*/  LDL.LU R13, [R1+0x594] ;  /* 0x00059400010d7983 */ /* 0x000ee80000300800 */
        /* <DEDUP_REMOVED lines=8> */
[----:B------:R-:W3:Y:S02]  /*3fd30*/  LDL.LU.64 R16, [R1+0x4cc0] ;  /* 0x004cc00001107983 */ /* 0x000ee40000300a00 */
[----:B------:R-:W-:Y:S02]  /*3fd40*/  STL.64 [R1+0x4bb0], R10 ;  /* 0x004bb00a01007387 */ /* 0x000fe40000100a00 */
[----:B------:R0:W-:Y:S02]  /*3fd50*/  STL.64 [R1+0x4cb0], R8 ;  /* 0x004cb00801007387 */ /* 0x0001e40000100a00 */
[----:B0-----:R-:W2:Y:S01]  /*3fd60*/  LDL.LU R8, [R1+0x250] ;  /* 0x0002500001087983 */ /* 0x001ea20000300800 */
[----:B------:R-:W2:Y:S02]  /*3fd70*/  LDL.LU R9, [R1+0x254] ;  /* 0x0002540001097983 */ /* 0x000ea40000300800 */
[----:B------:R-:W2:Y:S02]  /*3fd80*/  LDL.LU R10, [R1+0x258] ;  /* 0x00025800010a7983 */ /* 0x000ea40000300800 */
[----:B------:R-:W2:Y:S01]  /*3fd90*/  LDL.LU R11, [R1+0x25c] ;  /* 0x00025c00010b7983 */ /* 0x000ea20000300800 */
[C---:B---3--:R-:W-:Y:S11]  /*3fda0*/  HMMA.16816.F32.BF16 R16, R20.reuse, R6, R16 ;  /* 0x000000061410723c */ /* 0x048ff60000041810 */
[----:B------:R-:W-:Y:S11]  /*3fdb0*/  @!UPT UIADD3 URZ, URZ, URZ, URZ ;  /* 0x0000003f3f3ff290 */ /* 0x000ff6000fffe03f */
[----:B------:R-:W-:Y:S01]  /*3fdc0*/  @!UPT UIADD3 URZ, URZ, URZ, URZ ;  /* 0x0000003f3f3ff290 */ /* 0x000fe2000fffe03f */
[----:B------:R-:W-:Y:S01]  /*3fdd0*/  STL.64 [R1+0x910], R16 ;  /* 0x0009101001007387 */ /* 0x000fe20000100a00 */
[----:B------:R0:W-:Y:S03]  /*3fde0*/  STL.64 [R1+0x918], R18 ;  /* 0x0009181201007387 */ /* 0x0001e60000100a00 */
[----:B0-----:R-:W2:Y:S01]  /*3fdf0*/  LDL.LU.64 R18, [R1+0x4cb8] ;  /* 0x004cb80001127983 */ /* 0x001ea20000300a00 */
[----:B------:R2:W-:Y:S02]  /*3fe00*/  STL.64 [R1+0x4ba8], R6 ;  /* 0x004ba80601007387 */ /* 0x0005e40000100a00 */
[----:B--2---:R-:W-:Y:S01]  /*3fe10*/  HMMA.16816.F32.BF16 R4, R20, R18, R8 ;  /* 0x000000121404723c */ /* 0x004fe20000041808 */
[----:B------:R-:W-:Y:S02]  /*3fe20*/  IMAD.MOV.U32 R2, RZ, RZ, R18 ;  /* 0x000000ffff027224 */ /* 0x000fe400078e0012 */
[----:B------:R-:W-:-:S02]  /*3fe30*/  IMAD.MOV.U32 R0, RZ, RZ, R19 ;  /* 0x000000ffff007224 */ /* 0x000fc400078e0013 */
[----:B------:R-:W0:Y:S11]  /*3fe40*/  LDSM.16.MT88.4 R16, [R3+0x4300] ;  /* 0x004300000310783b */ /* 0x000e360000004200 */
[----:B------:R-:W-:Y:S07]  /*3fe50*/  @!UPT UIADD3 URZ, URZ, URZ, URZ ;  /* 0x0000003f3f3ff290 */ /* 0x000fee000fffe03f */
[----:B------:R-:W-:Y:S01]  /*3fe60*/  STL.64 [R1+0x900], R4 ;  /* 0x0009000401007387 */ /* 0x000fe20000100a00 */
[----:B------:R-:W-:Y:S03]  /*3fe70*/  STL.64 [R1+0x908], R6 ;  /* 0x0009080601007387 */ /* 0x000fe60000100a00 */
[----:B0-----:R4:W-:Y:S01]  /*3fe80*/  STL.64 [R1+0x4ad8], R18 ;  /* 0x004ad81201007387 */ /* 0x0019e20000100a00 */
[----:B------:R-:W-:Y:S02]  /*3fe90*/  STL.64 [R1+0x4ad0], R16 ;  /* 0x004ad01001007387 */ /* 0x000fe40000100a00 */
[----:B----4-:R-:W-:Y:S02]  /*3fea0*/  IMAD.MOV.U32 R18, RZ, RZ, R25 ;  /* 0x000000ffff127224 */ /* 0x010fe400078e0019 */
[----:B------:R-:W-:-:S05]  /*3feb0*/  IMAD.MOV.U32 R19, RZ, RZ, R24 ;  /* 0x000000ffff137224 */ /* 0x000fca00078e0018 */
[----:B------:R0:W-:Y:S04]  /*3fec0*/  STL.64 [R1+0x4c38], R18 ;  /* 0x004c381201007387 */ /* 0x0001e80000100a00 */
[----:B0-----:R-:W2:Y:S04]  /*3fed0*/  LDL.64 R18, [R1+0xe8] ;  /* 0x0000e80001127983 */ /* 0x001ea80000100a00 */
[----:B--2---:R0:W-:Y:S04]  /*3fee0*/  STL.64 [R1+0x4c50], R18 ;  /* 0x004c501201007387 */ /* 0x0041e80000100a00 */
[----:B0-----:R-:W2:Y:S01]  /*3fef0*/  LDL.64 R18, [R1+0xf8] ;  /* 0x0000f80001127983 */ /* 0x001ea20000100a00 */
[----:B------:R-:W-:Y:S03]  /*3ff00*/  HMMA.16816.F32.BF16 R8, R20, R26, R12 ;  /* 0x0000001a1408723c */ /* 0x000fe6000004180c */
[----:B--2---:R0:W-:Y:S04]  /*3ff10*/  STL.64 [R1+0x4c60], R18 ;  /* 0x004c601201007387 */ /* 0x0041e80000100a00 */
[----:B0-----:R-:W2:Y:S01]  /*3ff20*/  LDL.64 R18, [R1+0x108] ;  /* 0x0001080001127983 */ /* 0x001ea20000100a00 */
[----:B------:R-:W-:-:S02]  /*3ff30*/  IMAD.MOV.U32 R7, RZ, RZ, R26 ;  /* 0x000000ffff077224 */ /* 0x000fc400078e001a */
[----:B------:R-:W-:Y:S01]  /*3ff40*/  IMAD.MOV.U32 R6, RZ, RZ, R27 ;  /* 0x000000ffff067224 */ /* 0x000fe200078e001b */
[----:B--2---:R-:W-:Y:S11]  /*3ff50*/  STL.64 [R1+0x4c78], R18 ;  /* 0x004c781201007387 */ /* 0x004ff60000100a00 */
[----:B------:R-:W-:Y:S01]  /*3ff60*/  @!UPT UIADD3 URZ, URZ, URZ, URZ ;  /* 0x0000003f3f3ff290 */ /* 0x000fe2000fffe03f */
[----:B------:R0:W-:Y:S02]  /*3ff70*/  STL.64 [R1+0x8f0], R8 ;  /* 0x0008f00801007387 */ /* 0x0001e40000100a00 */
[----:B------:R1:W-:Y:S01]  /*3ff80*/  STL.64 [R1+0x8f8], R10 ;  /* 0x0008f80a01007387 */ /* 0x0003e20000100a00 */
[----:B0-----:R-:W2:Y:S01]  /*3ff90*/  LDL.LU R8, [R1+0x580] ;  /* 0x0005800001087983 */ /* 0x001ea20000300800 */
[----:B------:R-:W2:Y:S02]  /*3ffa0*/  LDL.LU R9, [R1+0x584] ;  /* 0x0005840001097983 */ /* 0x000ea40000300800 */
[----:B-1----:R-:W2:Y:S02]  /*3ffb0*/  LDL.LU R10, [R1+0x588] ;  /* 0x00058800010a7983 */ /* 0x002ea40000300800 */
[----:B------:R-:W2:Y:S01]  /*3ffc0*/  LDL.LU R11, [R1+0x58c] ;  /* 0x00058c00010b7983 */ /* 0x000ea20000300800 */
[----:B------:R-:W3:Y:S01]  /*3ffd0*/  LDL.LU R24, [R1+0x550] ;  /* 0x0005500001187983 */ /* 0x000ee20000300800 */
[----:B------:R-:W3:Y:S02]  /*3ffe0*/  LDL.LU R25, [R1+0x554] ;  /* 0x0005540001197983 */ /* 0x000ee40000300800 */
[----:B------:R-:W4:Y:S02]  /*3fff0*/  LDL.LU R26, [R1+0x558] ;  /* 0x00055800011a7983 */ /* 0x000f240000300800 */
[----:B------:R-:W4:Y:S01]  /*40000*/  LDL.LU R27, [R1+0x55c] ;  /* 0x00055c00011b7983 */ /* 0x000f220000300800 */
[----:B------:R-:W2:Y:S01]  /*40010*/  LDL.LU R12, [R1+0x570] ;  /* 0x00057000010c7983 */ /* 0x000ea20000300800 */
[----:B------:R-:W2:Y:S02]  /*40020*/  LDL.LU R13, [R1+0x574] ;  /* 0x00057400010d7983 */ /* 0x000ea40000300800 */
[----:B------:R-:W2:Y:S02]  /*40030*/  LDL.LU R14, [R1+0x578] ;  /* 0x00057800010e7983 */ /* 0x000ea40000300800 */
[----:B------:R-:W2:Y:S02]  /*40040*/  LDL.LU R15, [R1+0x57c] ;  /* 0x00057c00010f7983 */ /* 0x000ea40000300800 */
[----:B--2---:R0:W-:Y:S01]  /*40050*/  STL.64 [R1+0x4ca8], R14 ;  /* 0x004ca80e01007387 */ /* 0x0041e20000100a00 */
[----:B------:R-:W-:Y:S03]  /*40060*/  STL.64 [R1+0x4ca0], R12 ;  /* 0x004ca00c01007387 */ /* 0x000fe60000100a00 */
[----:B0-----:R-:W2:Y:S01]  /*40070*/  LDL.64 R14, [R1+0x148] ;  /* 0x00014800010e7983 */ /* 0x001ea20000100a00 */
[----:B----4-:R0:W-:Y:S02]  /*40080*/  STL.64 [R1+0x4c88], R26 ;  /* 0x004c881a01007387 */ /* 0x0101e40000100a00 */
[----:B---3--:R-:W-:Y:S01]  /*40090*/  STL.64 [R1+0x4c80], R24 ;  /* 0x004c801801007387 */ /* 0x008fe20000100a00 */
[----:B0-----:R-:W3:Y:S04]  /*400a0*/  LDL.64 R26, [R1+0x128] ;  /* 0x00012800011a7983 */ /* 0x001ee80000100a00 */
[----:B---3--:R0:W-:Y:S01]  /*400b0*/  STL.64 [R1+0x4c98], R26 ;  /* 0x004c981a01007387 */ /* 0x0081e20000100a00 */
[----:B------:R-:W3:Y:S03]  /*400c0*/  LDL.64 R18, [R1+0x118] ;  /* 0x0001180001127983 */ /* 0x000ee60000100a00 */
[----:B0-----:R-:W4:Y:S04]  /*400d0*/  LDL.64 R26, [R1+0x138] ;  /* 0x00013800011a7983 */ /* 0x001f280000100a00 */
[----:B---3--:R0:W-:Y:S01]  /*400e0*/  STL.64 [R1+0x4c90], R18 ;  /* 0x004c901201007387 */ /* 0x0081e20000100a00 */
[----:B------:R-:W3:Y:S02]  /*400f0*/  LDL.LU R16, [R1+0x560] ;  /* 0x0005600001107983 */ /* 0x000ee40000300800 */
[----:B------:R-:W3:Y:S01]  /*40100*/  LDL.LU R17, [R1+0x564] ;  /* 0x0005640001117983 */ /* 0x000ee20000300800 */
[----:B0-----:R-:W3:Y:S01]  /*40110*/  LDL.LU R18, [R1+0x568] ;  /* 0x0005680001127983 */ /* 0x001ee20000300800 */
[----:B------:R-:W3:Y:S02]  /*40120*/  LDL.LU R19, [R1+0x56c] ;  /* 0x00056c0001137983 */ /* 0x000ee40000300800 */
[----:B------:R0:W-:Y:S02]  /*40130*/  STL.64 [R1+0x4c58], R6 ;  /* 0x004c580601007387 */ /* 0x0001e40000100a00 */
[----:B------:R-:W3:Y:S01]  /*40140*/  LDL.LU R4, [R1+0x530] ;  /* 0x0005300001047983 */ /* 0x000ee20000300800 */
[----:B------:R-:W3:Y:S04]  /*40150*/  LDL.LU R5, [R1+0x534] ;  /* 0x0005340001057983 */ /* 0x000ee80000300800 */
[----:B0-----:R-:W3:Y:S01]  /*40160*/  LDL.LU R6, [R1+0x538] ;  /* 0x0005380001067983 */ /* 0x001ee20000300800 */
[----:B------:R-:W3:Y:S01]  /*40170*/  LDL.LU R7, [R1+0x53c] ;  /* 0x00053c0001077983 */ /* 0x000ee20000300800 */
[C---:B--2---:R-:W-:Y:S02]  /*40180*/  HMMA.16816.F32.BF16 R8, R20.reuse, R14, R8 ;  /* 0x0000000e1408723c */ /* 0x044fe40000041808 */
[----:B---3--:R-:W-:Y:S01]  /*40190*/  STL.64 [R1+0x4c70], R6 ;  /* 0x004c700601007387 */ /* 0x008fe20000100a00 */
[----:B------:R0:W-:Y:S03]  /*401a0*/  STL.64 [R1+0x4c68], R4 ;  /* 0x004c680401007387 */ /* 0x0001e60000100a00 */
[----:B0-----:R-:W2:Y:S01]  /*401b0*/  LDL.LU R4, [R1+0x540] ;  /* 0x0005400001047983 */ /* 0x001ea20000300800 */
[----:B------:R-:W2:Y:S02]  /*401c0*/  LDL.LU R5, [R1+0x544] ;  /* 0x0005440001057983 */ /* 0x000ea40000300800 */
[----:B------:R-:W2:Y:S02]  /*401d0*/  LDL.LU R6, [R1+0x548] ;  /* 0x0005480001067983 */ /* 0x000ea40000300800 */
[----:B------:R-:W2:Y:S11]  /*401e0*/  LDL.LU R7, [R1+0x54c] ;  /* 0x00054c0001077983 */ /* 0x000eb60000300800 */
        /* <DEDUP_REMOVED lines=8> */
[----:B------:R-:W-:Y:S01]  /*40270*/  STL.64 [R1+0x4c30], R10 ;  /* 0x004c300a01007387 */ /* 0x000fe20000100a00 */
[----:B---3--:R0:W-:Y:S04]  /*40280*/  STL.64 [R1+0x4c28], R8 ;  /* 0x004c280801007387 */ /* 0x0081e80000100a00 */
[----:B0-----:R-:W3:Y:S01]  /*40290*/  LDL.LU R8, [R1+0x240] ;  /* 0x0002400001087983 */ /* 0x001ee20000300800 */
[----:B------:R-:W3:Y:S02]  /*402a0*/  LDL.LU R9, [R1+0x244] ;  /* 0x0002440001097983 */ /* 0x000ee40000300800 */
[----:B------:R-:W2:Y:S02]  /*402b0*/  LDL.LU R10, [R1+0x248] ;  /* 0x00024800010a7983 */ /* 0x000ea40000300800 */
[----:B------:R-:W2:Y:S01]  /*402c0*/  LDL.LU R11, [R1+0x24c] ;  /* 0x00024c00010b7983 */ /* 0x000ea20000300800 */
[C---:B----4-:R-:W-:Y:S01]  /*402d0*/  HMMA.16816.F32.BF16 R12, R20.reuse, R26, R12 ;  /* 0x0000001a140c723c */ /* 0x050fe2000004180c */
[----:B--2---:R-:W-:Y:S01]  /*402e0*/  STL.64 [R1+0x4c48], R10 ;  /* 0x004c480a01007387 */ /* 0x004fe20000100a00 */
[----:B---3--:R0:W-:Y:S03]  /*402f0*/  STL.64 [R1+0x4c40], R8 ;  /* 0x004c400801007387 */ /* 0x0081e60000100a00 */
[----:B0-----:R-:W2:Y:S01]  /*40300*/  LDL.LU R8, [R1+0x520] ;  /* 0x0005200001087983 */ /* 0x001ea20000300800 */
[----:B------:R-:W2:Y:S02]  /*40310*/  LDL.LU R9, [R1+0x524] ;  /* 0x0005240001097983 */ /* 0x000ea40000300800 */
[----:B------:R-:W2:Y:S02]  /*40320*/  LDL.LU R10, [R1+0x528] ;  /* 0x00052800010a7983 */ /* 0x000ea40000300800 */
[----:B------:R-:W2:Y:S11]  /*40330*/  LDL.LU R11, [R1+0x52c] ;  /* 0x00052c00010b7983 */ /* 0x000eb60000300800 */
[----:B------:R-:W-:Y:S02]  /*40340*/  @!UPT UIADD3 URZ, URZ, URZ, URZ ;  /* 0x0000003f3f3ff290 */ /* 0x000fe4000fffe03f */
[----:B------:R0:W-:Y:S01]  /*40350*/  STL.64 [R1+0x8d0], R12 ;  /* 0x0008d00c01007387 */ /* 0x0001e20000100a00 */
[----:B------:R1:W-:Y:S02]  /*40360*/  STL.64 [R1+0x8d8], R14 ;  /* 0x0008d80e01007387 */ /* 0x0003e40000100a00 */
[----:B0-----:R-:W-:Y:S02]  /*40370*/  IMAD.MOV.U32 R13, RZ, RZ, R27 ;  /* 0x000000ffff0d7224 */ /* 0x001fe400078e001b */
[----:B-1----:R-:W-:Y:S02]  /*40380*/  IMAD.MOV.U32 R14, RZ, RZ, R26 ;  /* 0x000000ffff0e7224 */ /* 0x002fe400078e001a */
        /* <DEDUP_REMOVED lines=11> */
[----:B------:R-:W-:Y:S11]  /*40440*/  IMAD.MOV.U32 R28, RZ, RZ, R19 ;  /* 0x000000ffff1c7224 */ /* 0x000ff600078e0013 */
[----:B------:R-:W-:Y:S11]  /*40450*/  @!UPT UIADD3 URZ, URZ, URZ, URZ ;  /* 0x0000003f3f3ff290 */ /* 0x000ff6000fffe03f */
[----:B------:R-:W-:Y:S01]  /*40460*/  STL.64 [R1+0x8b0], R24 ;  /* 0x0008b01801007387 */ /* 0x000fe20000100a00 */
[----:B------:R0:W-:Y:S02]  /*40470*/  STL.64 [R1+0x8b8], R26 ;  /* 0x0008b81a01007387 */ /* 0x0001e40000100a00 */
[----:B0-----:R-:W-:Y:S02]  /*40480*/  IMAD.MOV.U32 R27, RZ, RZ, R18 ;  /* 0x000000ffff1b7224 */ /* 0x001fe400078e0012 */
[----:B------:R-:W3:Y:S02]  /*40490*/  LDL.LU.64 R18, [R1+0x4c78] ;  /* 0x004c780001127983 */ /* 0x000ee40000300a00 */
        /* <DEDUP_REMOVED lines=29> */
[----:B------:R-:W2:Y:S11]  /*40670*/  LDL.LU R16, [R1+0x230] ;  /* 0x0002300001107983 */ /* 0x000eb60000300800 */
[----:B------:R-:W-:Y:S08]  /*40680*/  @!UPT UIADD3 URZ, URZ, URZ, URZ ;  /* 0x0000003f3f3ff290 */ /* 0x000ff0000fffe03f */
[----:B------:R-:W-:Y:S01]  /*40690*/  STL.64 [R1+0x870], R20 ;  /* 0x0008701401007387 */ /* 0x000fe20000100a00 */
[----:B------:R-:W-:Y:S02]  /*406a0*/  STL.64 [R1+0x878], R22 ;  /* 0x0008781601007387 */ /* 0x000fe40000100a00 */
[----:B------:R-:W2:Y:S02]  /*406b0*/  LDL.LU R17, [R1+0x234] ;  /* 0x0002340001117983 */ /* 0x000ea40000300800 */
[----:B------:R-:W2:Y:S01]  /*406c0*/  LDL.LU R18, [R1+0x238] ;  /* 0x0002380001127983 */ /* 0x000ea20000300800 */
[----:B------:R-:W2:Y:S04]  /*406d0*/  LDL.LU R19, [R1+0x23c] ;  /* 0x00023c0001137983 */ /* 0x000ea80000300800 */
[----:B------:R-:W0:Y:S04]  /*406e0*/  LDSM.16.MT88.4 R20, [R3+0x4380] ;  /* 0x004380000314783b */ /* 0x000e280000004200 */
[----:B--2---:R1:W-:Y:S01]  /*406f0*/  STL.64 [R1+0x4ae8], R18 ;  /* 0x004ae81201007387 */ /* 0x0043e20000100a00 */
[----:B------:R-:W-:Y:S02]  /*40700*/  STL.64 [R1+0x4ae0], R16 ;  /* 0x004ae01001007387 */ /* 0x000fe40000100a00 */
[----:B-1----:R-:W-:-:S02]  /*40710*/  IMAD.MOV.U32 R18, RZ, RZ, R5 ;  /* 0x000000ffff127224 */ /* 0x002fc400078e0005 */
[----:B------:R-:W-:Y:S01]  /*40720*/  IMAD.MOV.U32 R19, RZ, RZ, R12 ;  /* 0x000000ffff137224 */ /* 0x000fe200078e000c */
[----:B------:R-:W2:Y:S01]  /*40730*/  LDL.LU R5, [R1+0x4c20] ;  /* 0x004c200001057983 */ /* 0x000ea20000300800 */
[----:B------:R-:W2:Y:S03]  /*40740*/  LDL.LU R12, [R1+0x4c1c] ;  /* 0x004c1c00010c7983 */ /* 0x000ea60000300800 */
[----:B------:R1:W-:Y:S01]  /*40750*/  STL.64 [R1+0x4af8], R18 ;  /* 0x004af81201007387 */ /* 0x0003e20000100a00 */
[----:B------:R-:W2:Y:S02]  /*40760*/  LDL.LU R3, [R1+0x4c18] ;  /* 0x004c180001037983 */ /* 0x000ea40000300800 */
[----:B-1----:R-:W-:Y:S02]  /*40770*/  IMAD.MOV.U32 R18, RZ, RZ, R4 ;  /* 0x000000ffff127224 */ /* 0x002fe400078e0004 */
[----:B------:R-:W-:Y:S01]  /*40780*/  IMAD.MOV.U32 R19, RZ, RZ, R24 ;  /* 0x000000ffff137224 */ /* 0x000fe200078e0018 */
[----:B------:R-:W2:Y:S01]  /*40790*/  LDL.LU R4, [R1+0x4c14] ;  /* 0x004c140001047983 */ /* 0x000ea20000300800 */
[----:B------:R-:W2:Y:S03]  /*407a0*/  LDL.LU R24, [R1+0x4c10] ;  /* 0x004c100001187983 */ /* 0x000ea60000300800 */
[----:B------:R1:W-:Y:S02]  /*407b0*/  STL.64 [R1+0x4b10], R18 ;  /* 0x004b101201007387 */ /* 0x0003e40000100a00 */
[----:B-1----:R-:W-:-:S02]  /*407c0*/  IMAD.MOV.U32 R18, RZ, RZ, R25 ;  /* 0x000000ffff127224 */ /* 0x002fc400078e0019 */
[----:B------:R-:W-:Y:S01]  /*407d0*/  IMAD.MOV.U32 R19, RZ, RZ, R26 ;  /* 0x000000ffff137224 */ /* 0x000fe200078e001a */
[----:B------:R-:W2:Y:S01]  /*407e0*/  LDL.LU R25, [R1+0x4c0c] ;  /* 0x004c0c0001197983 */ /* 0x000ea20000300800 */
[----:B------:R-:W2:Y:S03]  /*407f0*/  LDL.LU R26, [R1+0x4c08] ;  /* 0x004c0800011a7983 */ /* 0x000ea60000300800 */
[----:B------:R-:W-:Y:S01]  /*40800*/  STL.64 [R1+0x4b28], R18 ;  /* 0x004b281201007387 */ /* 0x000fe20000100a00 */
[----:B0-----:R0:W-:Y:S02]  /*40810*/  STL.64 [R1+0x49f0], R22 ;  /* 0x0049f01601007387 */ /* 0x0011e40000100a00 */
[----:B------:R1:W-:Y:S01]  /*40820*/  STL.64 [R1+0x49e8], R20 ;  /* 0x0049e81401007387 */ /* 0x0003e20000100a00 */
[----:B0-----:R-:W2:Y:S01]  /*40830*/  LDL.LU.64 R22, [R1+0xd8] ;  /* 0x0000d80001167983 */ /* 0x001ea20000300a00 */
[----:B------:R-:W-:-:S02]  /*40840*/  IMAD.MOV.U32 R18, RZ, RZ, R27 ;  /* 0x000000ffff127224 */ /* 0x000fc400078e001b */
[----:B------:R-:W-:Y:S01]  /*40850*/  IMAD.MOV.U32 R19, RZ, RZ, R28 ;  /* 0x000000ffff137224 */ /* 0x000fe200078e001c */
[----:B--2---:R0:W-:Y:S01]  /*40860*/  STL.64 [R1+0x4af0], R22 ;  /* 0x004af01601007387 */ /* 0x0041e20000100a00 */
[----:B-1----:R-:W2:Y:S02]  /*40870*/  LDL.LU R20, [R1+0x430] ;  /* 0x0004300001147983 */ /* 0x002ea40000300800 */
[----:B------:R-:W2:Y:S01]  /*40880*/  LDL.LU R21, [R1+0x434] ;  /* 0x0004340001157983 */ /* 0x000ea20000300800 */
[----:B0-----:R-:W2:Y:S01]  /*40890*/  LDL.LU R22, [R1+0x438] ;  /* 0x0004380001167983 */ /* 0x001ea20000300800 */
[----:B------:R-:W2:Y:S02]  /*408a0*/  LDL.LU R23, [R1+0x43c] ;  /* 0x00043c0001177983 */ /* 0x000ea40000300800 */
[----:B------:R-:W3:Y:S02]  /*408b0*/  LDL.LU R27, [R1+0x4c04] ;  /* 0x004c0400011b7983 */ /* 0x000ee40000300800 */
[----:B------:R-:W3:Y:S01]  /*408c0*/  LDL.LU R28, [R1+0x4c00] ;  /* 0x004c0000011c7983 */ /* 0x000ee20000300800 */
        /* <DEDUP_REMOVED lines=129> */
[----:B0-----:R-:W4:Y:S02]  /*410e0*/  LDL.LU.64 R6, [R1+0x4ba8] ;  /* 0x004ba80001067983 */ /* 0x001f240000300a00 */
[----:B----4-:R-:W-:Y:S11]  /*410f0*/  HMMA.16816.F32.BF16 R12, R24, R6, R12 ;  /* 0x00000006180c723c */ /* 0x010ff6000004180c */
[----:B------:R-:W-:Y:S11]  /*41100*/  @!UPT UIADD3 URZ, URZ, URZ, URZ ;  /* 0x0000003f3f3ff290 */ /* 0x000ff6000fffe03f */
[----:B------:R-:W-:Y:S01]  /*41110*/  @!UPT UIADD3 URZ, URZ, URZ, URZ ;  /* 0x0000003f3f3ff290 */ /* 0x000fe2000fffe03f */
[----:B------:R-:W-:Y:S01]  /*41120*/  STL.64 [R1+0x810], R12 ;  /* 0x0008100c01007387 */ /* 0x000fe20000100a00 */
[----:B------:R0:W-:Y:S03]  /*41130*/  STL.64 [R1+0x818], R14 ;  /* 0x0008180e01007387 */ /* 0x0001e60000100a00 */
[----:B0-----:R-:W3:Y:S04]  /*41140*/  LDL.LU.64 R14, [R1+0x8] ;  /* 0x00000800010e7983 */ /* 0x001ee80000300a00 */
[----:B---3--:R0:W-:Y:S01]  /*41150*/  STL.64 [R1+0x4ac0], R14 ;  /* 0x004ac00e01007387 */ /* 0x0081e20000100a00 */
[----:B------:R1:W-:Y:S02]  /*41160*/  STL.64 [R1+0x4aa0], R6 ;  /* 0x004aa00601007387 */ /* 0x0003e40000100a00 */
[----:B------:R-:W3:Y:S02]  /*41170*/  LDL.LU R4, [R1+0x220] ;  /* 0x0002200001047983 */ /* 0x000ee40000300800 */
[----:B------:R-:W3:Y:S02]  /*41180*/  LDL.LU R5, [R1+0x224] ;  /* 0x0002240001057983 */ /* 0x000ee40000300800 */
[----:B0-----:R-:W-:-:S02]  /*41190*/  IMAD.MOV.U32 R14, RZ, RZ, R2 ;  /* 0x000000ffff0e7224 */ /* 0x001fc400078e0002 */
[----:B------:R-:W-:Y:S01]  /*411a0*/  IMAD.MOV.U32 R15, RZ, RZ, R0 ;  /* 0x000000ffff0f7224 */ /* 0x000fe200078e0000 */
[----:B-1----:R-:W3:Y:S01]  /*411b0*/  LDL.LU R6, [R1+0x228] ;  /* 0x0002280001067983 */ /* 0x002ee20000300800 */
[----:B------:R-:W3:Y:S05]  /*411c0*/  LDL.LU R7, [R1+0x22c] ;  /* 0x00022c0001077983 */ /* 0x000eea0000300800 */
[C---:B------:R-:W-:Y:S01]  /*411d0*/  HMMA.16816.F32.BF16 R12, R24.reuse, R14, R16 ;  /* 0x0000000e180c723c */ /* 0x040fe20000041810 */
[----:B------:R-:W2:Y:S11]  /*411e0*/  LDL.LU.64 R18, [R1+0x4ba0] ;  /* 0x004ba00001127983 */ /* 0x000eb60000300a00 */
[----:B------:R-:W-:Y:S11]  /*411f0*/  @!UPT UIADD3 URZ, URZ, URZ, URZ ;  /* 0x0000003f3f3ff290 */ /* 0x000ff6000fffe03f */
[----:B------:R-:W-:Y:S01]  /*41200*/  STL.64 [R1+0x800], R12 ;  /* 0x0008000c01007387 */ /* 0x000fe20000100a00 */
[----:B------:R0:W-:Y:S03]  /*41210*/  STL.64 [R1+0x808], R14 ;  /* 0x0008080e01007387 */ /* 0x0001e60000100a00 */
[----:B0-----:R-:W4:Y:S01]  /*41220*/  LDL.LU.64 R14, [R1+0x18] ;  /* 0x00001800010e7983 */ /* 0x001f220000300a00 */
[C---:B--2---:R-:W-:Y:S03]  /*41230*/  HMMA.16816.F32.BF16 R16, R24.reuse, R18, R20 ;  /* 0x000000121810723c */ /* 0x044fe60000041814 */
[----:B----4-:R0:W-:Y:S04]  /*41240*/  STL.64 [R1+0x4ac8], R14 ;  /* 0x004ac80e01007387 */ /* 0x0101e80000100a00 */
[----:B0-----:R-:W2:Y:S01]  /*41250*/  LDL.LU.64 R14, [R1+0x28] ;  /* 0x00002800010e7983 */ /* 0x001ea20000300a00 */
[----:B------:R-:W4:Y:S02]  /*41260*/  LDL.LU.64 R22, [R1+0x4b98] ;  /* 0x004b980001167983 */ /* 0x000f240000300a00 */
[----:B------:R-:W4:Y:S11]  /*41270*/  LDL.LU.64 R20, [R1+0x4b90] ;  /* 0x004b900001147983 */ /* 0x000f360000300a00 */
[----:B------:R-:W-:Y:S02]  /*41280*/  @!UPT UIADD3 URZ, URZ, URZ, URZ ;  /* 0x0000003f3f3ff290 */ /* 0x000fe4000fffe03f */
        /* <DEDUP_REMOVED lines=46> */
[----:B------:R-:W4:Y:S11]  /*41570*/  LDL.LU.64 R22, [R1+0x4af0] ;  /* 0x004af00001167983 */ /* 0x000f360000300a00 */
[----:B------:R-:W-:Y:S10]  /*41580*/  @!UPT UIADD3 URZ, URZ, URZ, URZ ;  /* 0x0000003f3f3ff290 */ /* 0x000ff4000fffe03f */
[----:B------:R-:W-:Y:S01]  /*41590*/  STL.64 [R1+0x780], R16 ;  /* 0x0007801001007387 */ /* 0x000fe20000100a00 */
[----:B------:R0:W-:Y:S03]  /*415a0*/  STL.64 [R1+0x788], R18 ;  /* 0x0007881201007387 */ /* 0x0001e60000100a00 */
[----:B0-----:R-:W4:Y:S01]  /*415b0*/  LDL.LU.64 R18, [R1+0x4ae8] ;  /* 0x004ae80001127983 */ /* 0x001f220000300a00 */
[----:B------:R-:W4:Y:S02]  /*415c0*/  LDL.LU.64 R16, [R1+0x4ae0] ;  /* 0x004ae00001107983 */ /* 0x000f240000300a00 */
[----:B----4-:R-:W-:Y:S01]  /*415d0*/  HMMA.16816.F32.BF16 R24, R24, R22, R16 ;  /* 0x000000161818723c */ /* 0x010fe20000041810 */
[----:B------:R-:W3:Y:S01]  /*415e0*/  LDL.LU.64 R18, [R1+0x4ad8] ;  /* 0x004ad80001127983 */ /* 0x000ee20000300a00 */
[----:B------:R-:W3:Y:S02]  /*415f0*/  LDL.LU.64 R16, [R1+0x4ad0] ;  /* 0x004ad00001107983 */ /* 0x000ee40000300a00 */
[----:B--2---:R-:W-:-:S02]  /*41600*/  IMAD.MOV.U32 R8, RZ, RZ, R14 ;  /* 0x000000ffff087224 */ /* 0x004fc400078e000e */
[----:B------:R-:W-:Y:S11]  /*41610*/  IMAD.MOV.U32 R0, RZ, RZ, R15 ;  /* 0x000000ffff007224 */ /* 0x000ff600078e000f */
[----:B------:R-:W-:Y:S06]  /*41620*/  @!UPT UIADD3 URZ, URZ, URZ, URZ ;  /* 0x0000003f3f3ff290 */ /* 0x000fec000fffe03f */
[----:B------:R0:W-:Y:S01]  /*41630*/  STL.64 [R1+0x770], R24 ;  /* 0x0007701801007387 */ /* 0x0001e20000100a00 */
[----:B------:R1:W-:Y:S03]  /*41640*/  STL.64 [R1+0x778], R26 ;  /* 0x0007781a01007387 */ /* 0x0003e60000100a00 */
[----:B0-----:R-:W2:Y:S01]  /*41650*/  LDL.LU R24, [R1+0x200] ;  /* 0x0002000001187983 */ /* 0x001ea20000300800 */
[----:B------:R-:W2:Y:S02]  /*41660*/  LDL.LU R25, [R1+0x204] ;  /* 0x0002040001197983 */ /* 0x000ea40000300800 */
[----:B-1----:R-:W2:Y:S02]  /*41670*/  LDL.LU R26, [R1+0x208] ;  /* 0x00020800011a7983 */ /* 0x002ea40000300800 */
[----:B------:R-:W2:Y:S01]  /*41680*/  LDL.LU R27, [R1+0x20c] ;  /* 0x00020c00011b7983 */ /* 0x000ea20000300800 */
[----:B------:R0:W-:Y:S01]  /*41690*/  STL.64 [R1+0x4a00], R22 ;  /* 0x004a001601007387 */ /* 0x0001e20000100a00 */
[----:B------:R-:W4:Y:S02]  /*416a0*/  LDL.LU R20, [R1+0x210] ;  /* 0x0002100001147983 */ /* 0x000f240000300800 */
[----:B------:R-:W4:Y:S01]  /*416b0*/  LDL.LU R21, [R1+0x214] ;  /* 0x0002140001157983 */ /* 0x000f220000300800 */
[----:B0-----:R-:W4:Y:S01]  /*416c0*/  LDL.LU R22, [R1+0x218] ;  /* 0x0002180001167983 */ /* 0x001f220000300800 */
[----:B------:R-:W-:Y:S01]  /*416d0*/  IMAD.MOV.U32 R23, RZ, RZ, R28 ;  /* 0x000000ffff177224 */ /* 0x000fe200078e001c */
[C---:B---3--:R-:W-:Y:S02]  /*416e0*/  HMMA.16816.F32.BF16 R4, R16.reuse, R14, R4 ;  /* 0x0000000e1004723c */ /* 0x048fe40000041804 */
[----:B------:R-:W4:Y:S11]  /*416f0*/  LDL.LU.64 R14, [R1+0x4ac8] ;  /* 0x004ac800010e7983 */ /* 0x000f360000300a00 */
[----:B------:R-:W-:Y:S10]  /*41700*/  @!UPT UIADD3 URZ, URZ, URZ, URZ ;  /* 0x0000003f3f3ff290 */ /* 0x000ff4000fffe03f */
[----:B------:R0:W-:Y:S01]  /*41710*/  STL.64 [R1+0x760], R4 ;  /* 0x0007600401007387 */ /* 0x0001e20000100a00 */
[----:B------:R1:W-:Y:S02]  /*41720*/  STL [R1+0x768], R6 ;  /* 0x0007680601007387 */ /* 0x0003e40000100800 */
[----:B------:R-:W-:Y:S01]  /*41730*/  IMAD.MOV.U32 R28, RZ, RZ, R7 ;  /* 0x000000ffff1c7224 */ /* 0x000fe200078e0007 */
[----:B0-----:R-:W3:Y:S01]  /*41740*/  LDL.LU R4, [R1+0x1e0] ;  /* 0x0001e00001047983 */ /* 0x001ee20000300800 */
[----:B------:R-:W3:Y:S02]  /*41750*/  LDL.LU R5, [R1+0x1e4] ;  /* 0x0001e40001057983 */ /* 0x000ee40000300800 */
[----:B-1----:R-:W2:Y:S02]  /*41760*/  LDL.LU R6, [R1+0x1e8] ;  /* 0x0001e80001067983 */ /* 0x002ea40000300800 */
[----:B------:R-:W2:Y:S01]  /*41770*/  LDL.LU R7, [R1+0x1ec] ;  /* 0x0001ec0001077983 */ /* 0x000ea20000300800 */
[----:B----4-:R-:W-:Y:S01]  /*41780*/  HMMA.16816.F32.BF16 R20, R16, R14, R20 ;  /* 0x0000000e1014723c */ /* 0x010fe20000041814 */
[----:B------:R-:W-:Y:S01]  /*41790*/  IMAD.MOV.U32 R9, RZ, RZ, R15 ;  /* 0x000000ffff097224 */ /* 0x000fe200078e000f */
[----:B--2---:R-:W-:Y:S01]  /*417a0*/  STL.64 [R1+0x4ab0], R6 ;  /* 0x004ab00601007387 */ /* 0x004fe20000100a00 */
[----:B---3--:R0:W-:Y:S03]  /*417b0*/  STL.64 [R1+0x4aa8], R4 ;  /* 0x004aa80401007387 */ /* 0x0081e60000100a00 */
[----:B0-----:R-:W2:Y:S01]  /*417c0*/  LDL.LU R4, [R1+0x1f0] ;  /* 0x0001f00001047983 */ /* 0x001ea20000300800 */
[----:B------:R-:W2:Y:S02]  /*417d0*/  LDL.LU R5, [R1+0x1f4] ;  /* 0x0001f40001057983 */ /* 0x000ea40000300800 */
[----:B------:R-:W2:Y:S02]  /*417e0*/  LDL.LU R6, [R1+0x1f8] ;  /* 0x0001f80001067983 */ /* 0x000ea40000300800 */
[----:B------:R-:W2:Y:S01]  /*417f0*/  LDL.LU R7, [R1+0x1fc] ;  /* 0x0001fc0001077983 */ /* 0x000ea20000300800 */
[----:B------:R-:W-:Y:S01]  /*41800*/  STL [R1+0x4a48], R8 ;  /* 0x004a480801007387 */ /* 0x000fe20000100800 */
[----:B------:R-:W-:Y:S10]  /*41810*/  STL [R1+0x3980], R28 ;  /* 0x0039801c01007387 */ /* 0x000ff40000100800 */
[----:B------:R0:W-:Y:S02]  /*41820*/  STL.64 [R1+0x750], R20 ;  /* 0x0007501401007387 */ /* 0x0001e40000100a00 */
[----:B------:R-:W-:Y:S02]  /*41830*/  STL.64 [R1+0x758], R22 ;  /* 0x0007581601007387 */ /* 0x000fe40000100a00 */
[----:B0-----:R-:W-:-:S02]  /*41840*/  IMAD.MOV.U32 R20, RZ, RZ, R14 ;  /* 0x000000ffff147224 */ /* 0x001fc400078e000e */
[----:B------:R-:W3:Y:S02]  /*41850*/  LDL.LU.64 R14, [R1+0x4ac0] ;  /* 0x004ac000010e7983 */ /* 0x000ee40000300a00 */
[----:B---3--:R-:W-:Y:S01]  /*41860*/  HMMA.16816.F32.BF16 R24, R16, R14, R24 ;  /* 0x0000000e1018723c */ /* 0x008fe20000041818 */
[----:B------:R-:W-:Y:S02]  /*41870*/  IMAD.MOV.U32 R21, RZ, RZ, R15 ;  /* 0x000000ffff157224 */ /* 0x000fe400078e000f */
[----:B------:R-:W-:Y:S02]  /*41880*/  IMAD.MOV.U32 R8, RZ, RZ, R14 ;  /* 0x000000ffff087224 */ /* 0x000fe400078e000e */
[----:B------:R-:W2:Y:S11]  /*41890*/  LDL.LU.64 R14, [R1+0x4ab8] ;  /* 0x004ab800010e7983 */ /* 0x000eb60000300a00 */
[----:B------:R-:W-:Y:S07]  /*418a0*/  @!UPT UIADD3 URZ, URZ, URZ, URZ ;  /* 0x0000003f3f3ff290 */ /* 0x000fee000fffe03f */
[----:B------:R-:W-:Y:S01]  /*418b0*/  STL.64 [R1+0x740], R24 ;  /* 0x0007401801007387 */ /* 0x000fe20000100a00 */
[----:B------:R-:W-:Y:S02]  /*418c0*/  STL [R1+0x748], R26 ;  /* 0x0007481a01007387 */ /* 0x000fe40000100800 */
[----:B------:R0:W-:Y:S02]  /*418d0*/  STL.64 [R1+0x4a68], R20 ;  /* 0x004a681401007387 */ /* 0x0001e40000100a00 */
[----:B0-----:R-:W3:Y:S01]  /*418e0*/  LDL.LU R20, [R1+0x1a0] ;  /* 0x0001a00001147983 */ /* 0x001ee20000300800 */
[----:B------:R-:W3:Y:S02]  /*418f0*/  LDL.LU R21, [R1+0x1a4] ;  /* 0x0001a40001157983 */ /* 0x000ee40000300800 */
[----:B------:R-:W4:Y:S02]  /*41900*/  LDL.LU R22, [R1+0x1a8] ;  /* 0x0001a80001167983 */ /* 0x000f240000300800 */
[----:B------:R-:W4:Y:S02]  /*41910*/  LDL.LU R23, [R1+0x1ac] ;  /* 0x0001ac0001177983 */ /* 0x000f240000300800 */
[----:B----4-:R0:W-:Y:S01]  /*41920*/  STL.64 [R1+0x4a78], R22 ;  /* 0x004a781601007387 */ /* 0x0101e20000100a00 */
[----:B---3--:R-:W-:Y:S03]  /*41930*/  STL.64 [R1+0x4a70], R20 ;  /* 0x004a701401007387 */ /* 0x008fe60000100a00 */
[----:B0-----:R-:W3:Y:S01]  /*41940*/  LDL.LU.64 R22, [R1+0x158] ;  /* 0x0001580001167983 */ /* 0x001ee20000300a00 */
[----:B------:R-:W-:-:S03]  /*41950*/  IMAD.MOV.U32 R28, RZ, RZ, R27 ;  /* 0x000000ffff1c7224 */ /* 0x000fc600078e001b */
[----:B---3--:R0:W-:Y:S04]  /*41960*/  STL.64 [R1+0x4a88], R22 ;  /* 0x004a881601007387 */ /* 0x0081e80000100a00 */
[----:B0-----:R-:W3:Y:S01]  /*41970*/  LDL.LU.64 R22, [R1+0x38] ;  /* 0x0000380001167983 */ /* 0x001ee20000300a00 */
[----:B------:R-:W4:Y:S01]  /*41980*/  LDL.LU.64 R26, [R1+0x138] ;  /* 0x00013800011a7983 */ /* 0x000f220000300a00 */
[C---:B--2---:R-:W-:Y:S02]  /*41990*/  HMMA.16816.F32.BF16 R4, R16.reuse, R14, R4 ;  /* 0x0000000e1004723c */ /* 0x044fe40000041804 */
[----:B----4-:R0:W-:Y:S01]  /*419a0*/  STL.64 [R1+0x4a80], R26 ;  /* 0x004a801a01007387 */ /* 0x0101e20000100a00 */
[----:B------:R-:W2:Y:S02]  /*419b0*/  LDL.LU R24, [R1+0x1b0] ;  /* 0x0001b00001187983 */ /* 0x000ea40000300800 */
[----:B------:R-:W2:Y:S01]  /*419c0*/  LDL.LU R25, [R1+0x1b4] ;  /* 0x0001b40001197983 */ /* 0x000ea20000300800 */
[----:B0-----:R-:W4:Y:S01]  /*419d0*/  LDL.LU R26, [R1+0x1b8] ;  /* 0x0001b800011a7983 */ /* 0x001f220000300800 */
[----:B------:R-:W4:Y:S03]  /*419e0*/  LDL.LU R27, [R1+0x1bc] ;  /* 0x0001bc00011b7983 */ /* 0x000f260000300800 */
[----:B----4-:R-:W-:Y:S01]  /*419f0*/  STL.64 [R1+0x4a98], R26 ;  /* 0x004a981a01007387 */ /* 0x010fe20000100a00 */
[----:B--2---:R0:W-:Y:S03]  /*41a00*/  STL.64 [R1+0x4a90], R24 ;  /* 0x004a901801007387 */ /* 0x0041e60000100a00 */
[----:B0-----:R-:W3:Y:S01]  /*41a10*/  LDL.LU R24, [R1+0x1c0] ;  /* 0x0001c00001187983 */ /* 0x001ee20000300800 */
[----:B------:R-:W3:Y:S02]  /*41a20*/  LDL.LU R25, [R1+0x1c4] ;  /* 0x0001c40001197983 */ /* 0x000ee40000300800 */
[----:B------:R-:W3:Y:S02]  /*41a30*/  LDL.LU R26, [R1+0x1c8] ;  /* 0x0001c800011a7983 */ /* 0x000ee40000300800 */
[----:B------:R-:W3:Y:S01]  /*41a40*/  LDL.LU R27, [R1+0x1cc] ;  /* 0x0001cc00011b7983 */ /* 0x000ee20000300800 */
[----:B------:R-:W-:Y:S03]  /*41a50*/  STL [R1+0x39e8], R28 ;  /* 0x0039e81c01007387 */ /* 0x000fe60000100800 */
[----:B------:R-:W-:Y:S02]  /*41a60*/  STL.64 [R1+0x730], R4 ;  /* 0x0007300401007387 */ /* 0x000fe40000100a00 */
[----:B------:R0:W-:Y:S02]  /*41a70*/  STL.64 [R1+0x738], R6 ;  /* 0x0007380601007387 */ /* 0x0001e40000100a00 */
        /* <DEDUP_REMOVED lines=8> */
[----:B------:R-:W-:Y:S02]  /*41b00*/  STL.64 [R1+0x4a18], R10 ;  /* 0x004a180a01007387 */ /* 0x000fe40000100a00 */
[----:B------:R0:W-:Y:S02]  /*41b10*/  STL.64 [R1+0x4a50], R8 ;  /* 0x004a500801007387 */ /* 0x0001e40000100a00 */
[----:B0-----:R-:W2:Y:S01]  /*41b20*/  LDL.LU R8, [R1+0x1d0] ;  /* 0x0001d00001087983 */ /* 0x001ea20000300800 */
[----:B------:R-:W2:Y:S02]  /*41b30*/  LDL.LU R9, [R1+0x1d4] ;  /* 0x0001d40001097983 */ /* 0x000ea40000300800 */
[----:B------:R-:W2:Y:S02]  /*41b40*/  LDL.LU R10, [R1+0x1d8] ;  /* 0x0001d800010a7983 */ /* 0x000ea40000300800 */
[----:B------:R-:W2:Y:S02]  /*41b50*/  LDL.LU R11, [R1+0x1dc] ;  /* 0x0001dc00010b7983 */ /* 0x000ea40000300800 */
[C---:B--2---:R-:W-:Y:S11]  /*41b60*/  HMMA.16816.F32.BF16 R8, R16.reuse, R6, R8 ;  /* 0x000000061008723c */ /* 0x044ff60000041808 */
[----:B------:R-:W-:Y:S11]  /*41b70*/  @!UPT UIADD3 URZ, URZ, URZ, URZ ;  /* 0x0000003f3f3ff290 */ /* 0x000ff6000fffe03f */
[----:B------:R-:W-:Y:S01]  /*41b80*/  @!UPT UIADD3 URZ, URZ, URZ, URZ ;  /* 0x0000003f3f3ff290 */ /* 0x000fe2000fffe03f */
[----:B------:R0:W-:Y:S01]  /*41b90*/  STL.64 [R1+0x710], R8 ;  /* 0x0007100801007387 */ /* 0x0001e20000100a00 */
[----:B------:R1:W-:Y:S03]  /*41ba0*/  STL.64 [R1+0x718], R10 ;  /* 0x0007180a01007387 */ /* 0x0003e60000100a00 */
[----:B0-----:R-:W2:Y:S01]  /*41bb0*/  LDL.LU R8, [R1+0x180] ;  /* 0x0001800001087983 */ /* 0x001ea20000300800 */
[----:B------:R-:W2:Y:S02]  /*41bc0*/  LDL.LU R9, [R1+0x184] ;  /* 0x0001840001097983 */ /* 0x000ea40000300800 */
[----:B-1----:R-:W4:Y:S02]  /*41bd0*/  LDL.LU R10, [R1+0x188] ;  /* 0x00018800010a7983 */ /* 0x002f240000300800 */
[----:B------:R-:W4:Y:S01]  /*41be0*/  LDL.LU R11, [R1+0x18c] ;  /* 0x00018c00010b7983 */ /* 0x000f220000300800 */
[----:B---3--:R-:W-:Y:S01]  /*41bf0*/  HMMA.16816.F32.BF16 R24, R16, R22, R24 ;  /* 0x000000161018723c */ /* 0x008fe20000041818 */
[----:B------:R-:W-:-:S02]  /*41c00*/  IMAD.MOV.U32 R29, RZ, RZ, R22 ;  /* 0x000000ffff1d7224 */ /* 0x000fc400078e0016 */
[----:B------:R-:W-:Y:S01]  /*41c10*/  IMAD.MOV.U32 R13, RZ, RZ, R23 ;  /* 0x000000ffff0d7224 */ /* 0x000fe200078e0017 */
[----:B----4-:R-:W-:Y:S01]  /*41c20*/  STL.64 [R1+0x4a60], R10 ;  /* 0x004a600a01007387 */ /* 0x010fe20000100a00 */
[----:B--2---:R0:W-:Y:S03]  /*41c30*/  STL.64 [R1+0x4a58], R8 ;  /* 0x004a580801007387 */ /* 0x0041e60000100a00 */
[----:B0-----:R-:W2:Y:S01]  /*41c40*/  LDL.LU R8, [R1+0x190] ;  /* 0x0001900001087983 */ /* 0x001ea20000300800 */
[----:B------:R-:W2:Y:S02]  /*41c50*/  LDL.LU R9, [R1+0x194] ;  /* 0x0001940001097983 */ /* 0x000ea40000300800 */
[----:B------:R-:W2:Y:S02]  /*41c60*/  LDL.LU R10, [R1+0x198] ;  /* 0x00019800010a7983 */ /* 0x000ea40000300800 */
[----:B------:R-:W2:Y:S10]  /*41c70*/  LDL.LU R11, [R1+0x19c] ;  /* 0x00019c00010b7983 */ /* 0x000eb40000300800 */
[----:B------:R-:W-:Y:S01]  /*41c80*/  STL.64 [R1+0x700], R24 ;  /* 0x0007001801007387 */ /* 0x000fe20000100a00 */
[----:B------:R0:W-:Y:S03]  /*41c90*/  STL.64 [R1+0x708], R26 ;  /* 0x0007081a01007387 */ /* 0x0001e60000100a00 */
[----:B0-----:R-:W3:Y:S01]  /*41ca0*/  LDL.LU.64 R26, [R1+0x4a98] ;  /* 0x004a9800011a7983 */ /* 0x001ee20000300a00 */
[----:B------:R-:W3:Y:S02]  /*41cb0*/  LDL.LU.64 R24, [R1+0x4a90] ;  /* 0x004a900001187983 */ /* 0x000ee40000300a00 */
[----:B------:R-:W3:Y:S02]  /*41cc0*/  LDL.LU.64 R22, [R1+0x4a88] ;  /* 0x004a880001167983 */ /* 0x000ee40000300a00 */
[----:B------:R0:W-:Y:S01]  /*41cd0*/  STL.64 [R1+0x4a10], R14 ;  /* 0x004a100e01007387 */ /* 0x0001e20000100a00 */
[----:B------:R-:W-:Y:S04]  /*41ce0*/  STL [R1+0x4a08], R13 ;  /* 0x004a080d01007387 */ /* 0x000fe80000100800 */
[----:B0-----:R-:W4:Y:S01]  /*41cf0*/  LDL.LU.64 R14, [R1+0x148] ;  /* 0x00014800010e7983 */ /* 0x001f220000300a00 */
        /* <DEDUP_REMOVED lines=8> */
[----:B------:R-:W3:Y:S02]  /*41d80*/  LDL.LU.64 R20, [R1+0x4a70] ;  /* 0x004a700001147983 */ /* 0x000ee40000300a00 */
[----:B------:R0:W-:Y:S01]  /*41d90*/  STL [R1+0x4950], R4 ;  /* 0x0049500401007387 */ /* 0x0001e20000100800 */
[----:B------:R1:W-:Y:S01]  /*41da0*/  STL [R1+0x494c], R5 ;  /* 0x00494c0501007387 */ /* 0x0003e20000100800 */
[----:B----4-:R-:W-:-:S02]  /*41db0*/  IMAD.MOV.U32 R3, RZ, RZ, R15 ;  /* 0x000000ffff037224 */ /* 0x010fc400078e000f */
[----:B------:R-:W-:Y:S01]  /*41dc0*/  IMAD.MOV.U32 R2, RZ, RZ, R14 ;  /* 0x000000ffff027224 */ /* 0x000fe200078e000e */
[C---:B---3--:R-:W-:Y:S08]  /*41dd0*/  HMMA.16816.F32.BF16 R20, R16.reuse, R14, R20 ;  /* 0x0000000e1014723c */ /* 0x048ff00000041814 */
[----:B--2---:R-:W-:Y:S01]  /*41de0*/  HMMA.16816.F32.BF16 R8, R16, R26, R8 ;  /* 0x0000001a1008723c */ /* 0x004fe20000041808 */
[----:B0-----:R-:W-:-:S02]  /*41df0*/  IMAD.MOV.U32 R4, RZ, RZ, R26 ;  /* 0x000000ffff047224 */ /* 0x001fc400078e001a */
[----:B-1----:R-:W-:Y:S11]  /*41e00*/  IMAD.MOV.U32 R5, RZ, RZ, R27 ;  /* 0x000000ffff057224 */ /* 0x002ff600078e001b */
[----:B------:R-:W-:Y:S01]  /*41e10*/  @!UPT UIADD3 URZ, URZ, URZ, URZ ;  /* 0x0000003f3f3ff290 */ /* 0x000fe2000fffe03f */
[----:B------:R0:W-:Y:S01]  /*41e20*/  STL.64 [R1+0x6e0], R20 ;  /* 0x0006e01401007387 */ /* 0x0001e20000100a00 */
[----:B------:R1:W-:Y:S03]  /*41e30*/  STL.64 [R1+0x6e8], R22 ;  /* 0x0006e81601007387 */ /* 0x0003e60000100a00 */
[----:B0-----:R-:W2:Y:S01]  /*41e40*/  LDL.LU.64 R20, [R1+0x4a68] ;  /* 0x004a680001147983 */ /* 0x001ea20000300a00 */
[----:B------:R-:W3:Y:S02]  /*41e50*/  LDL.LU R12, [R1+0x170] ;  /* 0x00017000010c7983 */ /* 0x000ee40000300800 */
[----:B------:R-:W3:Y:S02]  /*41e60*/  LDL.LU R13, [R1+0x174] ;  /* 0x00017400010d7983 */ /* 0x000ee40000300800 */
[----:B------:R-:W3:Y:S01]  /*41e70*/  LDL.LU R14, [R1+0x178] ;  /* 0x00017800010e7983 */ /* 0x000ee20000300800 */
[----:B------:R-:W3:Y:S01]  /*41e80*/  LDL.LU R15, [R1+0x17c] ;  /* 0x00017c00010f7983 */ /* 0x000ee20000300800 */
[----:B-1----:R-:W3:Y:S02]  /*41e90*/  LDL.LU.64 R22, [R1+0x118] ;  /* 0x0001180001167983 */ /* 0x002ee40000300a00 */
[----:B------:R-:W-:Y:S02]  /*41ea0*/  STL [R1+0x4958], R3 ;  /* 0x0049580301007387 */ /* 0x000fe40000100800 */
[----:B------:R-:W-:Y:S01]  /*41eb0*/  STL [R1+0x4954], R2 ;  /* 0x0049540201007387 */ /* 0x000fe20000100800 */
[----:B------:R-:W-:Y:S01]  /*41ec0*/  STL.64 [R1+0x6d0], R8 ;  /* 0x0006d00801007387 */ /* 0x000fe20000100a00 */
[----:B------:R0:W-:Y:S03]  /*41ed0*/  STL.64 [R1+0x6d8], R10 ;  /* 0x0006d80a01007387 */ /* 0x0001e60000100a00 */
[----:B0-----:R-:W4:Y:S01]  /*41ee0*/  LDL.LU.64 R10, [R1+0x4a60] ;  /* 0x004a6000010a7983 */ /* 0x001f220000300a00 */
[----:B------:R-:W4:Y:S02]  /*41ef0*/  LDL.LU.64 R8, [R1+0x4a58] ;  /* 0x004a580001087983 */ /* 0x000f240000300a00 */
[----:B------:R-:W2:Y:S02]  /*41f00*/  LDL.LU R24, [R1+0x40] ;  /* 0x0000400001187983 */ /* 0x000ea40000300800 */
[----:B------:R-:W2:Y:S01]  /*41f10*/  LDL.LU R25, [R1+0x44] ;  /* 0x0000440001197983 */ /* 0x000ea20000300800 */
[----:B------:R-:W2:Y:S01]  /*41f20*/  LDL.LU R26, [R1+0x48] ;  /* 0x00004800011a7983 */ /* 0x000ea20000300800 */
[----:B------:R-:W2:Y:S03]  /*41f30*/  LDL.LU R27, [R1+0x4c] ;  /* 0x00004c00011b7983 */ /* 0x000ea60000300800 */
[----:B--2---:R0:W-:Y:S01]  /*41f40*/  STL.64 [R1+0x4988], R26 ;  /* 0x0049881a01007387 */ /* 0x0041e20000100a00 */
[----:B------:R-:W-:Y:S03]  /*41f50*/  STL.64 [R1+0x4980], R24 ;  /* 0x0049801801007387 */ /* 0x000fe60000100a00 */
[----:B0-----:R-:W4:Y:S01]  /*41f60*/  LDL.LU.64 R26, [R1+0x128] ;  /* 0x00012800011a7983 */ /* 0x001f220000300a00 */
[----:B------:R-:W-:Y:S02]  /*41f70*/  STL [R1+0x4960], R5 ;  /* 0x0049600501007387 */ /* 0x000fe40000100800 */
[----:B------:R-:W-:Y:S01]  /*41f80*/  STL [R1+0x495c], R4 ;  /* 0x00495c0401007387 */ /* 0x000fe20000100800 */
[----:B----4-:R-:W-:Y:S01]  /*41f90*/  HMMA.16816.F32.BF16 R8, R16, R26, R8 ;  /* 0x0000001a1008723c */ /* 0x010fe20000041808 */
[----:B------:R-:W-:-:S02]  /*41fa0*/  IMAD.MOV.U32 R3, RZ, RZ, R26 ;  /* 0x000000ffff037224 */ /* 0x000fc400078e001a */
[----:B------:R-:W-:Y:S11]  /*41fb0*/  IMAD.MOV.U32 R2, RZ, RZ, R27 ;  /* 0x000000ffff027224 */ /* 0x000ff600078e001b */
[----:B------:R-:W-:Y:S09]  /*41fc0*/  @!UPT UIADD3 URZ, URZ, URZ, URZ ;  /* 0x0000003f3f3ff290 */ /* 0x000ff2000fffe03f */
[----:B------:R0:W-:Y:S01]  /*41fd0*/  STL.64 [R1+0x6c0], R8 ;  /* 0x0006c00801007387 */ /* 0x0001e20000100a00 */
[----:B------:R1:W-:Y:S03]  /*41fe0*/  STL.64 [R1+0x6c8], R10 ;  /* 0x0006c80a01007387 */ /* 0x0003e60000100a00 */
[----:B0-----:R-:W2:Y:S01]  /*41ff0*/  LDL.LU.64 R8, [R1+0x4a50] ;  /* 0x004a500001087983 */ /* 0x001ea20000300a00 */
[----:B------:R-:W4:Y:S02]  /*42000*/  LDL.LU R24, [R1+0x60] ;  /* 0x0000600001187983 */ /* 0x000f240000300800 */
[----:B------:R-:W4:Y:S02]  /*42010*/  LDL.LU R25, [R1+0x64] ;  /* 0x0000640001197983 */ /* 0x000f240000300800 */
[----:B------:R-:W2:Y:S01]  /*42020*/  LDL.LU R26, [R1+0x68] ;  /* 0x00006800011a7983 */ /* 0x000ea20000300800 */
[----:B------:R-:W2:Y:S01]  /*42030*/  LDL.LU R27, [R1+0x6c] ;  /* 0x00006c00011b7983 */ /* 0x000ea20000300800 */
[----:B-1----:R-:W2:Y:S01]  /*42040*/  LDL.LU.64 R10, [R1+0xf8] ;  /* 0x0000f800010a7983 */ /* 0x002ea20000300a00 */
[----:B---3--:R-:W-:Y:S02]  /*42050*/  HMMA.16816.F32.BF16 R12, R16, R22, R12 ;  /* 0x00000016100c723c */ /* 0x008fe4000004180c */
[----:B--2---:R0:W-:Y:S04]  /*42060*/  STL.64 [R1+0x4a30], R10 ;  /* 0x004a300a01007387 */ /* 0x0041e80000100a00 */
[----:B0-----:R-:W2:Y:S01]  /*42070*/  LDL.LU.64 R10, [R1+0x108] ;  /* 0x00010800010a7983 */ /* 0x001ea20000300a00 */
[----:B------:R0:W-:Y:S02]  /*42080*/  STL.64 [R1+0x4998], R26 ;  /* 0x0049981a01007387 */ /* 0x0001e40000100a00 */
[----:B----4-:R-:W-:Y:S02]  /*42090*/  STL.64 [R1+0x4990], R24 ;  /* 0x0049901801007387 */ /* 0x010fe40000100a00 */
[----:B0-----:R-:W-:-:S02]  /*420a0*/  IMAD.MOV.U32 R26, RZ, RZ, R8 ;  /* 0x000000ffff1a7224 */ /* 0x001fc400078e0008 */
[----:B------:R-:W-:Y:S01]  /*420b0*/  IMAD.MOV.U32 R27, RZ, RZ, R21 ;  /* 0x000000ffff1b7224 */ /* 0x000fe200078e0015 */
[----:B------:R-:W3:Y:S04]  /*420c0*/  LDL.LU R8, [R1+0x4a48] ;  /* 0x004a480001087983 */ /* 0x000ee80000300800 */
[----:B------:R0:W-:Y:S02]  /*420d0*/  STL.64 [R1+0x49b0], R26 ;  /* 0x0049b01a01007387 */ /* 0x0001e40000100a00 */
[----:B0-----:R-:W-:Y:S02]  /*420e0*/  IMAD.MOV.U32 R26, RZ, RZ, R20 ;  /* 0x000000ffff1a7224 */ /* 0x001fe400078e0014 */
[----:B------:R-:W-:-:S05]  /*420f0*/  IMAD.MOV.U32 R27, RZ, RZ, R9 ;  /* 0x000000ffff1b7224 */ /* 0x000fca00078e0009 */
[----:B------:R-:W-:Y:S01]  /*42100*/  STL.64 [R1+0x49c8], R26 ;  /* 0x0049c81a01007387 */ /* 0x000fe20000100a00 */
[----:B------:R-:W-:Y:S02]  /*42110*/  STL [R1+0x4968], R2 ;  /* 0x0049680201007387 */ /* 0x000fe40000100800 */
[----:B------:R-:W-:Y:S02]  /*42120*/  STL [R1+0x4964], R3 ;  /* 0x0049640301007387 */ /* 0x000fe40000100800 */
[----:B------:R0:W-:Y:S01]  /*42130*/  STL.64 [R1+0x6b0], R12 ;  /* 0x0006b00c01007387 */ /* 0x0001e20000100a00 */
[----:B------:R1:W-:Y:S04]  /*42140*/  STL.64 [R1+0x6b8], R14 ;  /* 0x0006b80e01007387 */ /* 0x0003e80000100a00 */
        /* <DEDUP_REMOVED lines=16> */
[----:B---3--:R-:W-:-:S02]  /*42250*/  IMAD.MOV.U32 R26, RZ, RZ, R8 ;  /* 0x000000ffff1a7224 */ /* 0x008fc400078e0008 */
[----:B------:R-:W-:Y:S02]  /*42260*/  IMAD.MOV.U32 R27, RZ, RZ, R0 ;  /* 0x000000ffff1b7224 */ /* 0x000fe400078e0000 */
[----:B------:R-:W-:Y:S02]  /*42270*/  IMAD.MOV.U32 R5, RZ, RZ, R22 ;  /* 0x000000ffff057224 */ /* 0x000fe400078e0016 */
[----:B------:R-:W-:Y:S02]  /*42280*/  IMAD.MOV.U32 R4, RZ, RZ, R23 ;  /* 0x000000ffff047224 */ /* 0x000fe400078e0017 */
[----:B------:R-:W3:Y:S01]  /*42290*/  LDL.LU.64 R22, [R1+0xe8] ;  /* 0x0000e80001167983 */ /* 0x000ee20000300a00 */
[----:B------:R0:W-:Y:S02]  /*422a0*/  STL.64 [R1+0x49f8], R26 ;  /* 0x0049f81a01007387 */ /* 0x0001e40000100a00 */
[----:B------:R-:W4:Y:S02]  /*422b0*/  LDL.LU R24, [R1+0xa0] ;  /* 0x0000a00001187983 */ /* 0x000f240000300800 */
[----:B------:R-:W4:Y:S02]  /*422c0*/  LDL.LU R25, [R1+0xa4] ;  /* 0x0000a40001197983 */ /* 0x000f240000300800 */
[----:B------:R-:W-:-:S02]  /*422d0*/  IMAD.MOV.U32 R2, RZ, RZ, R10 ;  /* 0x000000ffff027224 */ /* 0x000fc400078e000a */
[----:B------:R-:W-:Y:S01]  /*422e0*/  IMAD.MOV.U32 R3, RZ, RZ, R11 ;  /* 0x000000ffff037224 */ /* 0x000fe200078e000b */
[----:B0-----:R-:W4:Y:S01]  /*422f0*/  LDL.LU R26, [R1+0xa8] ;  /* 0x0000a800011a7983 */ /* 0x001f220000300800 */
[----:B------:R-:W4:Y:S02]  /*42300*/  LDL.LU R27, [R1+0xac] ;  /* 0x0000ac00011b7983 */ /* 0x000f240000300800 */
[----:B------:R-:W-:Y:S02]  /*42310*/  STL [R1+0x4970], R4 ;  /* 0x0049700401007387 */ /* 0x000fe40000100800 */
        /* <DEDUP_REMOVED lines=15> */
[----:B0-----:R-:W3:Y:S01]  /*42410*/  LDL.LU.64 R14, [R1+0x4a28] ;  /* 0x004a2800010e7983 */ /* 0x001ee20000300a00 */
[----:B------:R-:W3:Y:S02]  /*42420*/  LDL.LU.64 R12, [R1+0x4a20] ;  /* 0x004a2000010c7983 */ /* 0x000ee40000300a00 */
        /* <DEDUP_REMOVED lines=13> */
[C---:B---3--:R-:W-:Y:S01]  /*42500*/  HMMA.16816.F32.BF16 R12, R16.reuse, R22, R12 ;  /* 0x00000016100c723c */ /* 0x048fe2000004180c */
[----:B------:R-:W-:Y:S01]  /*42510*/  IMAD.MOV.U32 R9, RZ, RZ, R23 ;  /* 0x000000ffff097224 */ /* 0x000fe200078e0017 */
[----:B--2---:R-:W-:Y:S01]  /*42520*/  STL.64 [R1+0x49d8], R6 ;  /* 0x0049d80601007387 */ /* 0x004fe20000100a00 */
[----:B------:R0:W-:Y:S03]  /*42530*/  STL.64 [R1+0x49d0], R4 ;  /* 0x0049d00401007387 */ /* 0x0001e60000100a00 */
[----:B0-----:R-:W2:Y:S01]  /*42540*/  LDL.LU R4, [R1+0x90] ;  /* 0x0000900001047983 */ /* 0x001ea20000300800 */
[----:B------:R-:W2:Y:S02]  /*42550*/  LDL.LU R5, [R1+0x94] ;  /* 0x0000940001057983 */ /* 0x000ea40000300800 */
[----:B------:R-:W2:Y:S02]  /*42560*/  LDL.LU R6, [R1+0x98] ;  /* 0x0000980001067983 */ /* 0x000ea40000300800 */
[----:B------:R-:W2:Y:S01]  /*42570*/  LDL.LU R7, [R1+0x9c] ;  /* 0x00009c0001077983 */ /* 0x000ea20000300800 */
[----:B------:R-:W3:Y:S11]  /*42580*/  LDL R8, [R1+0x1764] ;  /* 0x0017640001087983 */ /* 0x000ef60000100800 */
[----:B------:R0:W-:Y:S02]  /*42590*/  STL.64 [R1+0x680], R12 ;  /* 0x0006800c01007387 */ /* 0x0001e40000100a00 */
[----:B------:R1:W-:Y:S02]  /*425a0*/  STL.64 [R1+0x688], R14 ;  /* 0x0006880e01007387 */ /* 0x0003e40000100a00 */
[----:B0-----:R-:W-:Y:S01]  /*425b0*/  IMAD.MOV.U32 R12, RZ, RZ, R22 ;  /* 0x000000ffff0c7224 */ /* 0x001fe200078e0016 */
[----:B-1----:R-:W2:Y:S01]  /*425c0*/  LDL.LU.64 R14, [R1+0x4a10] ;  /* 0x004a1000010e7983 */ /* 0x002ea20000300a00 */
[----:B------:R-:W2:Y:S02]  /*425d0*/  LDL.LU R13, [R1+0x4a08] ;  /* 0x004a0800010d7983 */ /* 0x000ea40000300800 */
[----:B------:R-:W4:Y:S02]  /*425e0*/  LDL.LU.64 R22, [R1+0x4a00] ;  /* 0x004a000001167983 */ /* 0x000f240000300a00 */
[----:B----4-:R-:W-:Y:S01]  /*425f0*/  HMMA.16816.F32.BF16 R16, R16, R22, R24 ;  /* 0x000000161010723c */ /* 0x010fe20000041818 */
[----:B------:R-:W4:Y:S01]  /*42600*/  LDL.LU.64 R26, [R1+0x49f8] ;  /* 0x0049f800011a7983 */ /* 0x000f220000300a00 */
[----:B------:R-:W-:-:S02]  /*42610*/  IMAD.MOV.U32 R0, RZ, RZ, R22 ;  /* 0x000000ffff007224 */ /* 0x000fc400078e0016 */
[----:B------:R-:W-:Y:S11]  /*42620*/  IMAD.MOV.U32 R28, RZ, RZ, R23 ;  /* 0x000000ffff1c7224 */ /* 0x000ff600078e0017 */
[----:B------:R-:W-:Y:S08]  /*42630*/  @!UPT UIADD3 URZ, URZ, URZ, URZ ;  /* 0x0000003f3f3ff290 */ /* 0x000ff0000fffe03f */
[----:B------:R-:W-:Y:S01]  /*42640*/  STL.64 [R1+0x670], R16 ;  /* 0x0006701001007387 */ /* 0x000fe20000100a00 */
[----:B------:R0:W-:Y:S02]  /*42650*/  STL.64 [R1+0x678], R18 ;  /* 0x0006781201007387 */ /* 0x0001e40000100a00 */
[----:B------:R-:W4:Y:S02]  /*42660*/  LDL.LU.64 R22, [R1+0x49f0] ;  /* 0x0049f00001167983 */ /* 0x000f240000300a00 */
[----:B------:R-:W4:Y:S02]  /*42670*/  LDL.LU.64 R20, [R1+0x49e8] ;  /* 0x0049e80001147983 */ /* 0x000f240000300a00 */
[----:B0-----:R-:W-:Y:S02]  /*42680*/  IMAD.MOV.U32 R18, RZ, RZ, R29 ;  /* 0x000000ffff127224 */ /* 0x001fe400078e001d */
[----:B--2---:R-:W-:Y:S01]  /*42690*/  IMAD.MOV.U32 R19, RZ, RZ, R13 ;  /* 0x000000ffff137224 */ /* 0x004fe200078e000d */
[----:B------:R-:W2:Y:S01]  /*426a0*/  LDL.LU R29, [R1+0x49e4] ;  /* 0x0049e400011d7983 */ /* 0x000ea20000300800 */
[----:B------:R-:W2:Y:S03]  /*426b0*/  LDL.LU R13, [R1+0x49e0] ;  /* 0x0049e000010d7983 */ /* 0x000ea60000300800 */
[----:B------:R0:W-:Y:S01]  /*426c0*/  STL.64 [R1+0x4978], R18 ;  /* 0x0049781201007387 */ /* 0x0001e20000100a00 */
[----:B------:R-:W2:Y:S02]  /*426d0*/  LDL.LU R16, [R1+0x50] ;  /* 0x0000500001107983 */ /* 0x000ea40000300800 */
[----:B------:R-:W2:Y:S01]  /*426e0*/  LDL.LU R17, [R1+0x54] ;  /* 0x0000540001117983 */ /* 0x000ea20000300800 */
[----:B0-----:R-:W2:Y:S01]  /*426f0*/  LDL.LU R18, [R1+0x58] ;  /* 0x0000580001127983 */ /* 0x001ea20000300800 */
[----:B------:R-:W2:Y:S01]  /*42700*/  LDL.LU R19, [R1+0x5c] ;  /* 0x00005c0001137983 */ /* 0x000ea20000300800 */
        /* <DEDUP_REMOVED lines=27> */
[----:B0-----:R-:W4:Y:S01]  /*428c0*/  LDL.LU.64 R26, [R1+0x4988] ;  /* 0x00498800011a7983 */ /* 0x001f220000300a00 */
[----:B------:R-:W4:Y:S01]  /*428d0*/  LDL.LU.64 R24, [R1+0x4980] ;  /* 0x0049800001187983 */ /* 0x000f220000300a00 */
[C---:B------:R-:W-:Y:S11]  /*428e0*/  HMMA.16816.F32.BF16 R16, R20.reuse, R10, R16 ;  /* 0x0000000a1410723c */ /* 0x040ff60000041810 */
[----:B------:R-:W-:Y:S11]  /*428f0*/  @!UPT UIADD3 URZ, URZ, URZ, URZ ;  /* 0x0000003f3f3ff290 */ /* 0x000ff6000fffe03f */
[----:B------:R-:W-:Y:S01]  /*42900*/  @!UPT UIADD3 URZ, URZ, URZ, URZ ;  /* 0x0000003f3f3ff290 */ /* 0x000fe2000fffe03f */
[----:B------:R-:W-:Y:S01]  /*42910*/  STL.64 [R1+0x620], R16 ;  /* 0x0006201001007387 */ /* 0x000fe20000100a00 */
[----:B------:R4:W-:Y:S02]  /*42920*/  STL.64 [R1+0x628], R18 ;  /* 0x0006281201007387 */ /* 0x0009e40000100a00 */
[C---:B----4-:R-:W-:Y:S01]  /*42930*/  HMMA.16816.F32.BF16 R16, R20.reuse, R6, R24 ;  /* 0x000000061410723c */ /* 0x050fe20000041818 */
[----:B------:R-:W0:Y:S04]  /*42940*/  LDSM.16.MT88.4 R24, [R29+0x8000] ;  /* 0x008000001d18783b */ /* 0x000e280000004200 */
[----:B0-----:R-:W-:Y:S11]  /*42950*/  STL.64 [R1+0x4870], R26 ;  /* 0x0048701a01007387 */ /* 0x001ff60000100a00 */
[----:B------:R-:W-:Y:S07]  /*42960*/  @!UPT UIADD3 URZ, URZ, URZ, URZ ;  /* 0x0000003f3f3ff290 */ /* 0x000fee000fffe03f */
[----:B------:R-:W-:Y:S02]  /*42970*/  STL.64 [R1+0x610], R16 ;  /* 0x0006101001007387 */ /* 0x000fe40000100a00 */
[----:B------:R-:W-:Y:S02]  /*42980*/  STL.64 [R1+0x618], R18 ;  /* 0x0006181201007387 */ /* 0x000fe40000100a00 */
[----:B---3--:R-:W0:Y:S04]  /*42990*/  LDSM.16.M88.4 R16, [R8+0x10000] ;  /* 0x010000000810783b */ /* 0x008e280000000200 */
[----:B------:R1:W-:Y:S04]  /*429a0*/  STL.64 [R1+0x4868], R24 ;  /* 0x0048681801007387 */ /* 0x0003e80000100a00 */
[----:B-1----:R-:W2:Y:S01]  /*429b0*/  LDL.LU R24, [R1+0xfd0] ;  /* 0x000fd00001187983 */ /* 0x002ea20000300800 */
[----:B------:R-:W2:Y:S02]  /*429c0*/  LDL.LU R25, [R1+0xfd4] ;  /* 0x000fd40001197983 */ /* 0x000ea40000300800 */
[----:B------:R-:W2:Y:S02]  /*429d0*/  LDL.LU R26, [R1+0xfd8] ;  /* 0x000fd800011a7983 */ /* 0x000ea40000300800 */
[----:B------:R-:W2:Y:S01]  /*429e0*/  LDL.LU R27, [R1+0xfdc] ;  /* 0x000fdc00011b7983 */ /* 0x000ea20000300800 */
[----:B0-----:R-:W-:Y:S01]  /*429f0*/  STL.64 [R1+0xc0], R16 ;  /* 0x0000c01001007387 */ /* 0x001fe20000100a00 */
[----:B------:R-:W-:Y:S02]  /*42a00*/  STL.64 [R1+0xc8], R18 ;  /* 0x0000c81201007387 */ /* 0x000fe40000100a00 */
[----:B------:R-:W0:Y:S02]  /*42a10*/  LDSM.16.M88.4 R16, [R8+0x10800] ;  /* 0x010800000810783b */ /* 0x000e240000000200 */
[----:B0-----:R-:W-:Y:S02]  /*42a20*/  STL.64 [R1+0xb0], R16 ;  /* 0x0000b01001007387 */ /* 0x001fe40000100a00 */
        /* <DEDUP_REMOVED lines=12> */
[----:B------:R0:W-:Y:S02]  /*42af0*/  STL.64 [R1+0x78], R18 ;  /* 0x0000781201007387 */ /* 0x0001e40000100a00 */
[----:B0-----:R-:W2:Y:S02]  /*42b00*/  LDL.LU.64 R18, [R1+0x4978] ;  /* 0x0049780001127983 */ /* 0x001ea40000300a00 */
[----:B--2---:R-:W-:Y:S02]  /*42b10*/  HMMA.16816.F32.BF16 R24, R20, R18, R24 ;  /* 0x000000121418723c */ /* 0x004fe40000041818 */
[----:B------:R-:W0:Y:S11]  /*42b20*/  LDSM.16.M88.4 R16, [R8+0x13000] ;  /* 0x013000000810783b */ /* 0x000e360000000200 */
[----:B------:R-:W-:Y:S10]  /*42b30*/  @!UPT UIADD3 URZ, URZ, URZ, URZ ;  /* 0x0000003f3f3ff290 */ /* 0x000ff4000fffe03f */
[----:B------:R-:W-:Y:S01]  /*42b40*/  STL.64 [R1+0x600], R24 ;  /* 0x0006001801007387 */ /* 0x000fe20000100a00 */
[----:B------:R-:W-:Y:S02]  /*42b50*/  STL.64 [R1+0x608], R26 ;  /* 0x0006081a01007387 */ /* 0x000fe40000100a00 */
[----:B------:R-:W1:Y:S01]  /*42b60*/  LDSM.16.M88.4 R24, [R8+0x13800] ;  /* 0x013800000818783b */ /* 0x000e620000000200 */
[----:B0-----:R-:W-:Y:S03]  /*42b70*/  STL.64 [R1+0x60], R16 ;  /* 0x0000601001007387 */ /* 0x001fe60000100a00 */
        /* <DEDUP_REMOVED lines=14> */
[----:B-1----:R1:W-:Y:S03]  /*42c60*/  STL.64 [R1+0x10], R24 ;  /* 0x0000101801007387 */ /* 0x0023e60000100a00 */
[----:B------:R2:W-:Y:S01]  /*42c70*/  STL.64 [R1+0x18], R26 ;  /* 0x0000181a01007387 */ /* 0x0005e20000100a00 */
[----:B-1----:R-:W3:Y:S04]  /*42c80*/  LDL.LU R24, [R1+0xf10] ;  /* 0x000f100001187983 */ /* 0x002ee80000300800 */
[----:B0-----:R-:W-:Y:S01]  /*42c90*/  STL.64 [R1], R16 ;  /* 0x0000001001007387 */ /* 0x001fe20000100a00 */
[----:B------:R-:W-:Y:S02]  /*42ca0*/  STL.64 [R1+0x8], R18 ;  /* 0x0000081201007387 */ /* 0x000fe40000100a00 */
[----:B------:R-:W3:Y:S02]  /*42cb0*/  LDL.LU R25, [R1+0xf14] ;  /* 0x000f140001197983 */ /* 0x000ee40000300800 */
[----:B--2---:R-:W2:Y:S02]  /*42cc0*/  LDL.LU R26, [R1+0xf18] ;  /* 0x000f1800011a7983 */ /* 0x004ea40000300800 */
[----:B------:R-:W-:Y:S01]  /*42cd0*/  IMAD.MOV.U32 R27, RZ, RZ, R13 ;  /* 0x000000ffff1b7224 */ /* 0x000fe200078e000d */
[----:B------:R-:W0:Y:S04]  /*42ce0*/  LDSM.16.M88.4 R16, [R8+0x16800] ;  /* 0x016800000810783b */ /* 0x000e280000000200 */
[----:B--2---:R1:W-:Y:S02]  /*42cf0*/  STL.64 [R1+0x4880], R26 ;  /* 0x0048801a01007387 */ /* 0x0043e40000100a00 */
[----:B-1----:R-:W-:-:S02]  /*42d00*/  IMAD.MOV.U32 R26, RZ, RZ, R12 ;  /* 0x000000ffff1a7224 */ /* 0x002fc400078e000c */
[----:B------:R-:W1:Y:S01]  /*42d10*/  LDSM.16.M88.4 R12, [R8+0x17000] ;  /* 0x01700000080c783b */ /* 0x000e620000000200 */
[----:B------:R-:W-:-:S03]  /*42d20*/  IMAD.MOV.U32 R27, RZ, RZ, R9 ;  /* 0x000000ffff1b7224 */ /* 0x000fc600078e0009 */
[----:B---3--:R-:W-:Y:S01]  /*42d30*/  STL.64 [R1+0x4878], R24 ;  /* 0x0048781801007387 */ /* 0x008fe20000100a00 */
[----:B------:R-:W2:Y:S03]  /*42d40*/  LDSM.16.M88.4 R8, [R8+0x17800] ;  /* 0x017800000808783b */ /* 0x000ea60000000200 */
[----:B------:R3:W-:Y:S01]  /*42d50*/  STL.64 [R1+0x4898], R26 ;  /* 0x0048981a01007387 */ /* 0x0007e20000100a00 */
[----:B0-----:R-:W-:Y:S02]  /*42d60*/  STL [R1+0x3604], R18 ;  /* 0x0036041201007387 */ /* 0x001fe40000100800 */
[----:B------:R-:W-:Y:S02]  /*42d70*/  STL [R1+0x3600], R19 ;  /* 0x0036001301007387 */ /* 0x000fe40000100800 */
[----:B------:R-:W-:Y:S02]  /*42d80*/  STL.64 [R1+0x47a8], R16 ;  /* 0x0047a81001007387 */ /* 0x000fe40000100a00 */
[----:B---3--:R-:W-:-:S02]  /*42d90*/  IMAD.MOV.U32 R26, RZ, RZ, R4 ;  /* 0x000000ffff1a7224 */ /* 0x008fc400078e0004 */
[----:B------:R-:W-:Y:S01]  /*42da0*/  IMAD.MOV.U32 R27, RZ, RZ, R5 ;  /* 0x000000ffff1b7224 */ /* 0x000fe200078e0005 */
[----:B-1----:R-:W-:Y:S01]  /*42db0*/  STL [R1+0x35c4], R14 ;  /* 0x0035c40e01007387 */ /* 0x002fe20000100800 */
[----:B------:R-:W-:Y:S02]  /*42dc0*/  STL [R1+0x35c0], R15 ;  /* 0x0035c00f01007387 */ /* 0x000fe40000100800 */
[----:B------:R0:W-:Y:S02]  /*42dd0*/  STL.64 [R1+0x4858], R12 ;  /* 0x0048580c01007387 */ /* 0x0001e40000100a00 */
[----:B------:R-:W3:Y:S01]  /*42de0*/  LDL.LU R4, [R1+0x4970] ;  /* 0x0049700001047983 */ /* 0x000ee20000300800 */
[----:B------:R-:W4:Y:S01]  /*42df0*/  LDL.LU R5, [R1+0x496c] ;  /* 0x00496c0001057983 */ /* 0x000f220000300800 */
[----:B------:R1:W-:Y:S03]  /*42e00*/  STL.64 [R1+0x48b0], R26 ;  /* 0x0048b01a01007387 */ /* 0x0003e60000100a00 */
[----:B0-----:R-:W2:Y:S01]  /*42e10*/  LDL.LU R12, [R1+0xf30] ;  /* 0x000f3000010c7983 */ /* 0x001ea20000300800 */
[----:B------:R-:W2:Y:S02]  /*42e20*/  LDL.LU R13, [R1+0xf34] ;  /* 0x000f3400010d7983 */ /* 0x000ea40000300800 */
[----:B------:R-:W2:Y:S02]  /*42e30*/  LDL.LU R14, [R1+0xf38] ;  /* 0x000f3800010e7983 */ /* 0x000ea40000300800 */
[----:B------:R-:W2:Y:S02]  /*42e40*/  LDL.LU R15, [R1+0xf3c] ;  /* 0x000f3c00010f7983 */ /* 0x000ea40000300800 */
[----:B-1----:R-:W-:-:S02]  /*42e50*/  IMAD.MOV.U32 R26, RZ, RZ, R2 ;  /* 0x000000ffff1a7224 */ /* 0x002fc400078e0002 */
[----:B------:R-:W-:Y:S01]  /*42e60*/  IMAD.MOV.U32 R27, RZ, RZ, R3 ;  /* 0x000000ffff1b7224 */ /* 0x000fe200078e0003 */
[----:B------:R-:W3:Y:S01]  /*42e70*/  LDL.LU R2, [R1+0x4968] ;  /* 0x0049680001027983 */ /* 0x000ee20000300800 */
[----:B------:R-:W3:Y:S03]  /*42e80*/  LDL.LU R3, [R1+0x4964] ;  /* 0x0049640001037983 */ /* 0x000ee60000300800 */
[----:B------:R-:W-:Y:S04]  /*42e90*/  STL.64 [R1+0x48c8], R26 ;  /* 0x0048c81a01007387 */ /* 0x000fe80000100a00 */
[----:B--2---:R-:W-:Y:S01]  /*42ea0*/  STL.64 [R1+0x4890], R14 ;  /* 0x0048900e01007387 */ /* 0x004fe20000100a00 */
[----:B------:R0:W-:Y:S03]  /*42eb0*/  STL.64 [R1+0x4888], R12 ;  /* 0x0048880c01007387 */ /* 0x0001e60000100a00 */
[----:B0-----:R-:W2:Y:S01]  /*42ec0*/  LDL.LU R12, [R1+0x15c0] ;  /* 0x0015c000010c7983 */ /* 0x001ea20000300800 */
[----:B------:R-:W2:Y:S02]  /*42ed0*/  LDL.LU R13, [R1+0x15c4] ;  /* 0x0015c400010d7983 */ /* 0x000ea40000300800 */
[----:B------:R-:W2:Y:S02]  /*42ee0*/  LDL.LU R14, [R1+0x15c8] ;  /* 0x0015c800010e7983 */ /* 0x000ea40000300800 */
[----:B------:R-:W2:Y:S02]  /*42ef0*/  LDL.LU R15, [R1+0x15cc] ;  /* 0x0015cc00010f7983 */ /* 0x000ea40000300800 */
[----:B----4-:R-:W-:-:S02]  /*42f00*/  IMAD.MOV.U32 R26, RZ, RZ, R5 ;  /* 0x000000ffff1a7224 */ /* 0x010fc400078e0005 */
[----:B---3--:R-:W-:Y:S01]  /*42f10*/  IMAD.MOV.U32 R27, RZ, RZ, R4 ;  /* 0x000000ffff1b7224 */ /* 0x008fe200078e0004 */
[----:B------:R-:W3:Y:S01]  /*42f20*/  LDL.LU R5, [R1+0x4960] ;  /* 0x0049600001057983 */ /* 0x000ee20000300800 */
[----:B------:R-:W4:Y:S03]  /*42f30*/  LDL.LU R4, [R1+0x495c] ;  /* 0x00495c0001047983 */ /* 0x000f260000300800 */
        /* <DEDUP_REMOVED lines=8> */
[----:B------:R-:W-:Y:S01]  /*42fc0*/  IMAD.MOV.U32 R27, RZ, RZ, R2 ;  /* 0x000000ffff1b7224 */ /* 0x000fe200078e0002 */
[----:B------:R-:W2:Y:S01]  /*42fd0*/  LDL.LU R3, [R1+0x4958] ;  /* 0x0049580001037983 */ /* 0x000ea20000300800 */
[----:B------:R-:W2:Y:S03]  /*42fe0*/  LDL.LU R2, [R1+0x4954] ;  /* 0x0049540001027983 */ /* 0x000ea60000300800 */
[----:B------:R4:W-:Y:S02]  /*42ff0*/  STL.64 [R1+0x48f8], R26 ;  /* 0x0048f81a01007387 */ /* 0x0009e40000100a00 */
[----:B----4-:R-:W-:Y:S02]  /*43000*/  IMAD.MOV.U32 R26, RZ, RZ, R4 ;  /* 0x000000ffff1a7224 */ /* 0x010fe400078e0004 */
        /* <DEDUP_REMOVED lines=13> */
[----:B------:R-:W2:Y:S02]  /*430e0*/  LDL.LU R3, [R1+0x4944] ;  /* 0x0049440001037983 */ /* 0x000ea40000300800 */
[----:B---3--:R-:W-:Y:S02]  /*430f0*/  IMAD.MOV.U32 R19, RZ, RZ, R4 ;  /* 0x000000ffff137224 */ /* 0x008fe400078e0004 */
[----:B----4-:R-:W-:Y:S01]  /*43100*/  IMAD.MOV.U32 R18, RZ, RZ, R5 ;  /* 0x000000ffff127224 */ /* 0x010fe200078e0005 */
[----:B------:R0:W-:Y:S01]  /*43110*/  STL.64 [R1+0x4928], R26 ;  /* 0x0049281a01007387 */ /* 0x0001e20000100a00 */
[----:B------:R-:W3:Y:S02]  /*43120*/  LDL.LU R5, [R1+0x4940] ;  /* 0x0049400001057983 */ /* 0x000ee40000300800 */
[----:B------:R-:W4:Y:S02]  /*43130*/  LDL.LU R4, [R1+0x493c] ;  /* 0x00493c0001047983 */ /* 0x000f240000300800 */
[----:B------:R-:W3:Y:S01]  /*43140*/  LDL.LU R24, [R1+0x16a0] ;  /* 0x0016a00001187983 */ /* 0x000ee20000300800 */
[----:B------:R-:W3:Y:S04]  /*43150*/  LDL.LU R25, [R1+0x16a4] ;  /* 0x0016a40001197983 */ /* 0x000ee80000300800 */
[----:B0-----:R-:W3:Y:S01]  /*43160*/  LDL.LU R26, [R1+0x16a8] ;  /* 0x0016a800011a7983 */ /* 0x001ee20000300800 */
[----:B------:R-:W3:Y:S03]  /*43170*/  LDL.LU R27, [R1+0x16ac] ;  /* 0x0016ac00011b7983 */ /* 0x000ee60000300800 */
        /* <DEDUP_REMOVED lines=10> */
[----:B----4-:R-:W-:-:S02]  /*43220*/  IMAD.MOV.U32 R14, RZ, RZ, R4 ;  /* 0x000000ffff0e7224 */ /* 0x010fc400078e0004 */
[----:B---3--:R-:W-:Y:S01]  /*43230*/  IMAD.MOV.U32 R15, RZ, RZ, R5 ;  /* 0x000000ffff0f7224 */ /* 0x008fe200078e0005 */
[----:B------:R-:W3:Y:S01]  /*43240*/  LDL.LU R4, [R1+0x4938] ;  /* 0x0049380001047983 */ /* 0x000ee20000300800 */
[----:B------:R-:W4:Y:S03]  /*43250*/  LDL.LU R5, [R1+0x4934] ;  /* 0x0049340001057983 */ /* 0x000f260000300800 */
[----:B------:R-:W-:Y:S04]  /*43260*/  STL.64 [R1+0x4908], R14 ;  /* 0x0049080e01007387 */ /* 0x000fe80000100a00 */
[----:B--2---:R0:W-:Y:S04]  /*43270*/  STL.64 [R1+0x4900], R12 ;  /* 0x0049000c01007387 */ /* 0x0041e80000100a00 */
[----:B0-----:R-:W2:Y:S01]  /*43280*/  LDL.LU R12, [R1+0x1650] ;  /* 0x00165000010c7983 */ /* 0x001ea20000300800 */
[----:B------:R-:W2:Y:S02]  /*43290*/  LDL.LU R13, [R1+0x1654] ;  /* 0x00165400010d7983 */ /* 0x000ea40000300800 */
[----:B------:R-:W2:Y:S02]  /*432a0*/  LDL.LU R14, [R1+0x1658] ;  /* 0x00165800010e7983 */ /* 0x000ea40000300800 */
[----:B------:R-:W2:Y:S01]  /*432b0*/  LDL.LU R15, [R1+0x165c] ;  /* 0x00165c00010f7983 */ /* 0x000ea20000300800 */
[----:B------:R-:W-:Y:S01]  /*432c0*/  HMMA.16816.F32.BF16 R16, R20, R18, R24 ;  /* 0x000000121410723c */ /* 0x000fe20000041818 */
[----:B--2---:R4:W-:Y:S02]  /*432d0*/  STL.64 [R1+0x4920], R14 ;  /* 0x0049200e01007387 */ /* 0x0049e40000100a00 */
[----:B----4-:R-:W-:-:S02]  /*432e0*/  IMAD.MOV.U32 R14, RZ, RZ, R5 ;  /* 0x000000ffff0e7224 */ /* 0x010fc400078e0005 */
[----:B---3--:R-:W-:Y:S02]  /*432f0*/  IMAD.MOV.U32 R15, RZ, RZ, R4 ;  /* 0x000000ffff0f7224 */ /* 0x008fe400078e0004 */
[----:B------:R-:W0:Y:S04]  /*43300*/  LDSM.16.MT88.4 R4, [R29+0x8080] ;  /* 0x008080001d04783b */ /* 0x000e280000004200 */
[----:B------:R1:W-:Y:S04]  /*43310*/  STL.64 [R1+0x4918], R12 ;  /* 0x0049180c01007387 */ /* 0x0003e80000100a00 */
[----:B-1----:R-:W2:Y:S01]  /*43320*/  LDL.LU R12, [R1+0x1670] ;  /* 0x00167000010c7983 */ /* 0x002ea20000300800 */
[----:B------:R-:W2:Y:S02]  /*43330*/  LDL.LU R13, [R1+0x1674] ;  /* 0x00167400010d7983 */ /* 0x000ea40000300800 */
[----:B------:R-:W-:Y:S02]  /*43340*/  STL [R1+0x36cc], R10 ;  /* 0x0036cc0a01007387 */ /* 0x000fe40000100800 */
[----:B------:R-:W-:Y:S01]  /*43350*/  STL [R1+0x36c8], R11 ;  /* 0x0036c80b01007387 */ /* 0x000fe20000100800 */
[----:B------:R1:W-:Y:S04]  /*43360*/  STL.64 [R1+0x4860], R8 ;  /* 0x0048600801007387 */ /* 0x0003e80000100a00 */
[----:B-1----:R-:W3:Y:S04]  /*43370*/  LDL.64 R8, [R1+0xc0] ;  /* 0x0000c00001087983 */ /* 0x002ee80000100a00 */
[----:B0-----:R0:W-:Y:S01]  /*43380*/  STL.64 [R1+0x4778], R6 ;  /* 0x0047780601007387 */ /* 0x0011e20000100a00 */
[----:B------:R-:W-:Y:S02]  /*43390*/  STL.64 [R1+0x4770], R4 ;  /* 0x0047700401007387 */ /* 0x000fe40000100a00 */
[----:B0-----:R-:W-:-:S02]  /*433a0*/  IMAD.MOV.U32 R6, RZ, RZ, R0 ;  /* 0x000000ffff067224 */ /* 0x001fc400078e0000 */
[----:B------:R-:W4:Y:S01]  /*433b0*/  LDL.LU R0, [R1+0x4930] ;  /* 0x0049300001007983 */ /* 0x000f220000300800 */
[----:B------:R-:W2:Y:S02]  /*433c0*/  LDL.LU.64 R26, [R1+0x4928] ;  /* 0x00492800011a7983 */ /* 0x000ea40000300a00 */
[----:B------:R0:W-:Y:S02]  /*433d0*/  STL.64 [R1+0x5f0], R16 ;  /* 0x0005f01001007387 */ /* 0x0001e40000100a00 */
[----:B------:R-:W-:Y:S01]  /*433e0*/  STL.64 [R1+0x5f8], R18 ;  /* 0x0005f81201007387 */ /* 0x000fe20000100a00 */
[----:B0-----:R-:W3:Y:S01]  /*433f0*/  LDL.64 R16, [R1+0xa0] ;  /* 0x0000a00001107983 */ /* 0x001ee20000100a00 */
[C---:B--2---:R-:W-:Y:S03]  /*43400*/  HMMA.16816.F32.BF16 R24, R20.reuse, R26, R12 ;  /* 0x0000001a1418723c */ /* 0x044fe6000004180c */
[----:B---3--:R0:W-:Y:S04]  /*43410*/  STL.64 [R1+0x4840], R16 ;  /* 0x0048401001007387 */ /* 0x0081e80000100a00 */
[----:B0-----:R-:W2:Y:S01]  /*43420*/  LDL.LU R16, [R1+0xf70] ;  /* 0x000f700001107983 */ /* 0x001ea20000300800 */
[----:B------:R-:W2:Y:S02]  /*43430*/  LDL.LU R17, [R1+0xf74] ;  /* 0x000f740001117983 */ /* 0x000ea40000300800 */
[----:B------:R-:W2:Y:S02]  /*43440*/  LDL.LU R18, [R1+0xf78] ;  /* 0x000f780001127983 */ /* 0x000ea40000300800 */
[----:B------:R-:W3:Y:S01]  /*43450*/  LDL.LU.64 R14, [R1+0x4920] ;  /* 0x00492000010e7983 */ /* 0x000ee20000300a00 */
[----:B------:R-:W3:Y:S10]  /*43460*/  LDL.LU.64 R12, [R1+0x4918] ;  /* 0x00491800010c7983 */ /* 0x000ef40000300a00 */
        /* <DEDUP_REMOVED lines=38> */
[----:B---3--:R-:W-:Y:S02]  /*436d0*/  HMMA.16816.F32.BF16 R24, R20, R26, R12 ;  /* 0x0000001a1418723c */ /* 0x008fe4000004180c */
[----:B------:R-:W3:Y:S01]  /*436e0*/  LDL.LU.64 R14, [R1+0x4890] ;  /* 0x00489000010e7983 */ /* 0x000ee20000300a00 */
[----:B------:R-:W3:Y:S11]  /*436f0*/  LDL.LU.64 R12, [R1+0x4888] ;  /* 0x00488800010c7983 */ /* 0x000ef60000300a00 */
[----:B------:R-:W-:Y:S09]  /*43700*/  @!UPT UIADD3 URZ, URZ, URZ, URZ ;  /* 0x0000003f3f3ff290 */ /* 0x000ff2000fffe03f */
[----:B------:R-:W-:Y:S01]  /*43710*/  STL.64 [R1+0x580], R24 ;  /* 0x0005801801007387 */ /* 0x000fe20000100a00 */
[----:B------:R0:W-:Y:S03]  /*43720*/  STL.64 [R1+0x588], R26 ;  /* 0x0005881a01007387 */ /* 0x0001e60000100a00 */
[----:B0-----:R-:W2:Y:S01]  /*43730*/  LDL.LU.64 R26, [R1+0x4880] ;  /* 0x00488000011a7983 */ /* 0x001ea20000300a00 */
[----:B------:R-:W2:Y:S02]  /*43740*/  LDL.LU.64 R24, [R1+0x4878] ;  /* 0x0048780001187983 */ /* 0x000ea40000300a00 */
[----:B------:R-:W-:-:S07]  /*43750*/  IMAD.MOV.U32 R7, RZ, RZ, R28 ;  /* 0x000000ffff077224 */ /* 0x000fce00078e001c */
[----:B--2---:R-:W-:Y:S01]  /*43760*/  HMMA.16816.F32.BF16 R4, R20, R6, R24 ;  /* 0x000000061404723c */ /* 0x004fe20000041818 */
[----:B------:R-:W3:Y:S01]  /*43770*/  LDL.LU.64 R26, [R1+0x4870] ;  /* 0x00487000011a7983 */ /* 0x000ee20000300a00 */
[----:B------:R-:W3:Y:S11]  /*43780*/  LDL.LU.64 R24, [R1+0x4868] ;  /* 0x0048680001187983 */ /* 0x000ef60000300a00 */
[----:B------:R-:W-:Y:S10]  /*43790*/  @!UPT UIADD3 URZ, URZ, URZ, URZ ;  /* 0x0000003f3f3ff290 */ /* 0x000ff4000fffe03f */
[----:B------:R-:W-:Y:S01]  /*437a0*/  STL.64 [R1+0x2f0], R4 ;  /* 0x0002f00401007387 */ /* 0x000fe20000100a00 */
[----:B------:R0:W-:Y:S02]  /*437b0*/  STL [R1+0x2f8], R6 ;  /* 0x0002f80601007387 */ /* 0x0001e40000100800 */
[----:B------:R-:W2:Y:S02]  /*437c0*/  LDL.LU R20, [R1+0xfa0] ;  /* 0x000fa00001147983 */ /* 0x000ea40000300800 */
[----:B------:R-:W2:Y:S02]  /*437d0*/  LDL.LU R21, [R1+0xfa4] ;  /* 0x000fa40001157983 */ /* 0x000ea40000300800 */
[----:B------:R-:W-:Y:S02]  /*437e0*/  IMAD.MOV.U32 R22, RZ, RZ, R3 ;  /* 0x000000ffff167224 */ /* 0x000fe400078e0003 */
[----:B------:R-:W-:-:S05]  /*437f0*/  IMAD.MOV.U32 R23, RZ, RZ, R2 ;  /* 0x000000ffff177224 */ /* 0x000fca00078e0002 */
[----:B------:R-:W-:Y:S01]  /*43800*/  STL.64 [R1+0x4850], R22 ;  /* 0x0048501601007387 */ /* 0x000fe20000100a00 */
[----:B----4-:R-:W-:Y:S02]  /*43810*/  IMAD.MOV.U32 R19, RZ, RZ, R0 ;  /* 0x000000ffff137224 */ /* 0x010fe400078e0000 */
[----:B------:R-:W-:Y:S02]  /*43820*/  IMAD.MOV.U32 R0, RZ, RZ, R7 ;  /* 0x000000ffff007224 */ /* 0x000fe400078e0007 */
[----:B------:R-:W-:Y:S02]  /*43830*/  IMAD.MOV.U32 R7, RZ, RZ, R8 ;  /* 0x000000ffff077224 */ /* 0x000fe400078e0008 */
[----:B0-----:R-:W-:Y:S01]  /*43840*/  IMAD.MOV.U32 R6, RZ, RZ, R9 ;  /* 0x000000ffff067224 */ /* 0x001fe200078e0009 */
[----:B--2---:R0:W-:Y:S04]  /*43850*/  STL.64 [R1+0x4848], R20 ;  /* 0x0048481401007387 */ /* 0x0041e80000100a00 */
[----:B0-----:R-:W2:Y:S01]  /*43860*/  LDL.64 R20, [R1+0xb0] ;  /* 0x0000b00001147983 */ /* 0x001ea20000100a00 */
[----:B------:R-:W-:Y:S01]  /*43870*/  STL [R1+0x3800], R0 ;  /* 0x0038000001007387 */ /* 0x000fe20000100800 */
[C---:B---3--:R-:W-:Y:S01]  /*43880*/  HMMA.16816.F32.BF16 R12, R24.reuse, R8, R12 ;  /* 0x00000008180c723c */ /* 0x048fe2000004180c */
[----:B------:R-:W3:Y:S11]  /*43890*/  LDL.LU.64 R8, [R1+0x4860] ;  /* 0x0048600001087983 */ /* 0x000ef60000300a00 */
[----:B------:R-:W-:Y:S11]  /*438a0*/  @!UPT UIADD3 URZ, URZ, URZ, URZ ;  /* 0x0000003f3f3ff290 */ /* 0x000ff6000fffe03f */
[----:B------:R-:W-:Y:S01]  /*438b0*/  @!UPT UIADD3 URZ, URZ, URZ, URZ ;  /* 0x0000003f3f3ff290 */ /* 0x000fe2000fffe03f */
[----:B------:R-:W-:Y:S02]  /*438c0*/  IMAD.MOV.U32 R2, RZ, RZ, R15 ;  /* 0x000000ffff027224 */ /* 0x000fe400078e000f */
[----:B------:R-:W-:Y:S02]  /*438d0*/  IMAD.MOV.U32 R3, RZ, RZ, R14 ;  /* 0x000000ffff037224 */ /* 0x000fe400078e000e */
[----:B------:R-:W-:Y:S01]  /*438e0*/  IMAD.MOV.U32 R11, RZ, RZ, R12 ;  /* 0x000000ffff0b7224 */ /* 0x000fe200078e000c */
[----:B------:R0:W-:Y:S04]  /*438f0*/  STL [R1+0x2e4], R13 ;  /* 0x0002e40d01007387 */ /* 0x0001e80000100800 */
[----:B0-----:R-:W4:Y:S01]  /*43900*/  LDL.LU.64 R12, [R1+0x4858] ;  /* 0x00485800010c7983 */ /* 0x001f220000300a00 */
[----:B------:R-:W-:Y:S02]  /*43910*/  STL [R1+0x36d8], R2 ;  /* 0x0036d80201007387 */ /* 0x000fe40000100800 */
[----:B------:R-:W-:Y:S02]  /*43920*/  STL [R1+0x36d4], R3 ;  /* 0x0036d40301007387 */ /* 0x000fe40000100800 */
[----:B------:R-:W-:Y:S01]  /*43930*/  STL [R1+0x36d0], R11 ;  /* 0x0036d00b01007387 */ /* 0x000fe20000100800 */
[----:B------:R-:W4:Y:S01]  /*43940*/  LDL.LU.64 R22, [R1+0x4850] ;  /* 0x0048500001167983 */ /* 0x000f220000300a00 */
[----:B--2---:R-:W-:Y:S01]  /*43950*/  HMMA.16816.F32.BF16 R16, R24, R20, R16 ;  /* 0x000000141810723c */ /* 0x004fe20000041810 */
[----:B------:R-:W-:-:S02]  /*43960*/  IMAD.MOV.U32 R14, RZ, RZ, R20 ;  /* 0x000000ffff0e7224 */ /* 0x000fc400078e0014 */
[----:B------:R-:W-:Y:S02]  /*43970*/  IMAD.MOV.U32 R0, RZ, RZ, R21 ;  /* 0x000000ffff007224 */ /* 0x000fe400078e0015 */
[----:B------:R-:W4:Y:S11]  /*43980*/  LDL.LU.64 R20, [R1+0x4848] ;  /* 0x0048480001147983 */ /* 0x000f360000300a00 */
[----:B------:R-:W-:Y:S07]  /*43990*/  @!UPT UIADD3 URZ, URZ, URZ, URZ ;  /* 0x0000003f3f3ff290 */ /* 0x000fee000fffe03f */
[----:B------:R0:W-:Y:S01]  /*439a0*/  STL.64 [R1+0x2d0], R16 ;  /* 0x0002d01001007387 */ /* 0x0001e20000100a00 */
[----:B------:R-:W-:Y:S03]  /*439b0*/  STL [R1+0x2d8], R18 ;  /* 0x0002d81201007387 */ /* 0x000fe60000100800 */
[----:B0-----:R-:W4:Y:S01]  /*439c0*/  LDL.LU.64 R16, [R1+0x4840] ;  /* 0x0048400001107983 */ /* 0x001f220000300a00 */
[----:B------:R-:W-:Y:S02]  /*439d0*/  IMAD.MOV.U32 R10, RZ, RZ, R19 ;  /* 0x000000ffff0a7224 */ /* 0x000fe400078e0013 */
[----:B------:R-:W-:Y:S02]  /*439e0*/  STL [R1+0x4744], R0 ;  /* 0x0047440001007387 */ /* 0x000fe40000100800 */
[----:B------:R-:W-:Y:S01]  /*439f0*/  STL [R1+0x4740], R14 ;  /* 0x0047400e01007387 */ /* 0x000fe20000100800 */
[----:B------:R-:W-:Y:S01]  /*43a00*/  STL [R1+0x36dc], R10 ;  /* 0x0036dc0a01007387 */ /* 0x000fe20000100800 */
[----:B---3--:R0:W-:Y:S03]  /*43a10*/  STL.64 [R1+0x4820], R8 ;  /* 0x0048200801007387 */ /* 0x0081e60000100a00 */
[----:B0-----:R-:W2:Y:S01]  /*43a20*/  LDL.64 R8, [R1+0x80] ;  /* 0x0000800001087983 */ /* 0x001ea20000100a00 */
[----:B----4-:R-:W-:Y:S03]  /*43a30*/  HMMA.16816.F32.BF16 R20, R24, R16, R20 ;  /* 0x000000101814723c */ /* 0x010fe60000041814 */
[----:B--2---:R0:W-:Y:S04]  /*43a40*/  STL.64 [R1+0x4828], R8 ;  /* 0x0048280801007387 */ /* 0x0041e80000100a00 */
[----:B0-----:R-:W2:Y:S11]  /*43a50*/  LDL.64 R8, [R1+0x90] ;  /* 0x0000900001087983 */ /* 0x001eb60000100a00 */
[----:B------:R-:W-:Y:S05]  /*43a60*/  @!UPT UIADD3 URZ, URZ, URZ, URZ ;  /* 0x0000003f3f3ff290 */ /* 0x000fea000fffe03f */
[----:B------:R0:W-:Y:S02]  /*43a70*/  STL.64 [R1+0x2c0], R20 ;  /* 0x0002c01401007387 */ /* 0x0001e40000100a00 */
[----:B------:R-:W-:Y:S02]  /*43a80*/  STL.64 [R1+0x2c8], R22 ;  /* 0x0002c81601007387 */ /* 0x000fe40000100a00 */
[----:B------:R-:W3:Y:S01]  /*43a90*/  LDL R4, [R1+0x50] ;  /* 0x0000500001047983 */ /* 0x000ee20000100800 */
[----:B------:R-:W3:Y:S01]  /*43aa0*/  LDL R5, [R1+0x54] ;  /* 0x0000540001057983 */ /* 0x000ee20000100800 */
[----:B------:R-:W-:Y:S03]  /*43ab0*/  STL.64 [R1+0x4810], R6 ;  /* 0x0048100601007387 */ /* 0x000fe60000100a00 */
[----:B---3--:R-:W-:Y:S01]  /*43ac0*/  STL.64 [R1+0x4808], R4 ;  /* 0x0048080401007387 */ /* 0x008fe20000100a00 */
[----:B0-----:R-:W3:Y:S02]  /*43ad0*/  LDL R20, [R1+0x70] ;  /* 0x0000700001147983 */ /* 0x001ee40000100800 */
[----:B------:R-:W3:Y:S02]  /*43ae0*/  LDL R21, [R1+0x74] ;  /* 0x0000740001157983 */ /* 0x000ee40000100800 */
[----:B---3--:R0:W-:Y:S04]  /*43af0*/  STL.64 [R1+0x4818], R20 ;  /* 0x0048181401007387 */ /* 0x0081e80000100a00 */
[----:B0-----:R-:W3:Y:S01]  /*43b00*/  LDL.LU R20, [R1+0xfc0] ;  /* 0x000fc00001147983 */ /* 0x001ee20000300800 */
[----:B------:R-:W3:Y:S02]  /*43b10*/  LDL.LU R21, [R1+0xfc4] ;  /* 0x000fc40001157983 */ /* 0x000ee40000300800 */
[----:B------:R-:W4:Y:S02]  /*43b20*/  LDL.LU R22, [R1+0xfc8] ;  /* 0x000fc80001167983 */ /* 0x000f240000300800 */
[----:B------:R-:W4:Y:S02]  /*43b30*/  LDL.LU R23, [R1+0xfcc] ;  /* 0x000fcc0001177983 */ /* 0x000f240000300800 */
[----:B----4-:R-:W-:Y:S01]  /*43b40*/  STL.64 [R1+0x4838], R22 ;  /* 0x0048381601007387 */ /* 0x010fe20000100a00 */
[----:B---3--:R0:W-:Y:S03]  /*43b50*/  STL.64 [R1+0x4830], R20 ;  /* 0x0048301401007387 */ /* 0x0081e60000100a00 */
[----:B0-----:R-:W3:Y:S01]  /*43b60*/  LDL.LU R20, [R1+0xfb0] ;  /* 0x000fb00001147983 */ /* 0x001ee20000300800 */
[----:B------:R-:W3:Y:S02]  /*43b70*/  LDL.LU R21, [R1+0xfb4] ;  /* 0x000fb40001157983 */ /* 0x000ee40000300800 */
[----:B------:R-:W3:Y:S02]  /*43b80*/  LDL.LU R22, [R1+0xfb8] ;  /* 0x000fb80001167983 */ /* 0x000ee40000300800 */
[----:B------:R-:W3:Y:S02]  /*43b90*/  LDL.LU R23, [R1+0xfbc] ;  /* 0x000fbc0001177983 */ /* 0x000ee40000300800 */
[----:B------:R-:W-:Y:S01]  /*43ba0*/  IMAD.MOV.U32 R15, RZ, RZ, R17 ;  /* 0x000000ffff0f7224 */ /* 0x000fe200078e0011 */
[----:B------:R-:W4:Y:S01]  /*43bb0*/  LDL.LU R4, [R1+0xfe0] ;  /* 0x000fe00001047983 */ /* 0x000f220000300800 */
[----:B------:R-:W-:-:S02]  /*43bc0*/  IMAD.MOV.U32 R28, RZ, RZ, R16 ;  /* 0x000000ffff1c7224 */ /* 0x000fc400078e0010 */
[----:B------:R-:W4:Y:S02]  /*43bd0*/  LDL.LU R5, [R1+0xfe4] ;  /* 0x000fe40001057983 */ /* 0x000f240000300800 */
[----:B------:R-:W4:Y:S01]  /*43be0*/  LDL.LU R6, [R1+0xfe8] ;  /* 0x000fe80001067983 */ /* 0x000f220000300800 */
[----:B------:R-:W4:Y:S01]  /*43bf0*/  LDL.LU R7, [R1+0xfec] ;  /* 0x000fec0001077983 */ /* 0x000f220000300800 */
[----:B------:R-:W4:Y:S02]  /*43c00*/  LDL R16, [R1+0x60] ;  /* 0x0000600001107983 */ /* 0x000f240000100800 */
[----:B------:R-:W4:Y:S02]  /*43c10*/  LDL R17, [R1+0x64] ;  /* 0x0000640001117983 */ /* 0x000f240000100800 */
[----:B------:R-:W-:Y:S01]  /*43c20*/  STL [R1+0x474c], R15 ;  /* 0x00474c0f01007387 */ /* 0x000fe20000100800 */
[----:B------:R-:W-:Y:S01]  /*43c30*/  STL [R1+0x4748], R28 ;  /* 0x0047481c01007387 */ /* 0x000fe20000100800 */
        /* <DEDUP_REMOVED lines=11> */
[----:B------:R-:W-:Y:S01]  /*43cf0*/  STL [R1+0x4750], R0 ;  /* 0x0047500001007387 */ /* 0x000fe20000100800 */
[----:B--2---:R-:W-:Y:S01]  /*43d00*/  HMMA.16816.F32.BF16 R20, R24, R8, R20 ;  /* 0x000000081814723c */ /* 0x004fe20000041814 */
[----:B------:R-:W-:-:S02]  /*43d10*/  IMAD.MOV.U32 R15, RZ, RZ, R8 ;  /* 0x000000ffff0f7224 */ /* 0x000fc400078e0008 */
[----:B------:R-:W-:Y:S02]  /*43d20*/  IMAD.MOV.U32 R28, RZ, RZ, R9 ;  /* 0x000000ffff1c7224 */ /* 0x000fe400078e0009 */
[----:B------:R-:W2:Y:S11]  /*43d30*/  LDL.LU.64 R8, [R1+0x4820] ;  /* 0x0048200001087983 */ /* 0x000eb60000300a00 */
[----:B------:R-:W-:Y:S08]  /*43d40*/  @!UPT UIADD3 URZ, URZ, URZ, URZ ;  /* 0x0000003f3f3ff290 */ /* 0x000ff0000fffe03f */
[----:B------:R-:W-:Y:S02]  /*43d50*/  IMAD.MOV.U32 R10, RZ, RZ, R20 ;  /* 0x000000ffff0a7224 */ /* 0x000fe400078e0014 */
[----:B------:R-:W-:Y:S02]  /*43d60*/  IMAD.MOV.U32 R2, RZ, RZ, R21 ;  /* 0x000000ffff027224 */ /* 0x000fe400078e0015 */
[----:B------:R-:W4:Y:S01]  /*43d70*/  LDL.LU.64 R20, [R1+0x4818] ;  /* 0x0048180001147983 */ /* 0x000f220000300a00 */
[----:B------:R-:W-:-:S05]  /*43d80*/  IMAD.MOV.U32 R11, RZ, RZ, R23 ;  /* 0x000000ffff0b7224 */ /* 0x000fca00078e0017 */
[----:B------:R-:W-:Y:S01]  /*43d90*/  STL.64 [R1+0x4788], R10 ;  /* 0x0047880a01007387 */ /* 0x000fe20000100a00 */
[----:B------:R-:W-:-:S03]  /*43da0*/  IMAD.MOV.U32 R3, RZ, RZ, R22 ;  /* 0x000000ffff037224 */ /* 0x000fc600078e0016 */
[----:B--2---:R0:W-:Y:S04]  /*43db0*/  STL.64 [R1+0x4780], R8 ;  /* 0x0047800801007387 */ /* 0x0041e80000100a00 */
[----:B0-----:R-:W2:Y:S01]  /*43dc0*/  LDL.LU R8, [R1+0x1580] ;  /* 0x0015800001087983 */ /* 0x001ea20000300800 */
[----:B------:R-:W2:Y:S02]  /*43dd0*/  LDL.LU R9, [R1+0x1584] ;  /* 0x0015840001097983 */ /* 0x000ea40000300800 */
[----:B------:R-:W2:Y:S02]  /*43de0*/  LDL.LU R10, [R1+0x1588] ;  /* 0x00158800010a7983 */ /* 0x000ea40000300800 */
[----:B------:R-:W2:Y:S01]  /*43df0*/  LDL.LU R11, [R1+0x158c] ;  /* 0x00158c00010b7983 */ /* 0x000ea20000300800 */
[----:B------:R-:W-:Y:S01]  /*43e00*/  STL [R1+0x475c], R28 ;  /* 0x00475c1c01007387 */ /* 0x000fe20000100800 */
[----:B------:R-:W-:Y:S02]  /*43e10*/  STL [R1+0x4758], R15 ;  /* 0x0047580f01007387 */ /* 0x000fe40000100800 */
[----:B------:R0:W-:Y:S02]  /*43e20*/  STL.64 [R1+0x47e8], R12 ;  /* 0x0047e80c01007387 */ /* 0x0001e40000100a00 */
[----:B0-----:R-:W3:Y:S01]  /*43e30*/  LDL.LU R12, [R1+0x1590] ;  /* 0x00159000010c7983 */ /* 0x001ee20000300800 */
[----:B------:R-:W3:Y:S02]  /*43e40*/  LDL.LU R13, [R1+0x1594] ;  /* 0x00159400010d7983 */ /* 0x000ee40000300800 */
[----:B------:R-:W3:Y:S02]  /*43e50*/  LDL.LU R14, [R1+0x1598] ;  /* 0x00159800010e7983 */ /* 0x000ee40000300800 */
[----:B------:R-:W3:Y:S01]  /*43e60*/  LDL.LU R15, [R1+0x159c] ;  /* 0x00159c00010f7983 */ /* 0x000ee20000300800 */
[C---:B----4-:R-:W-:Y:S01]  /*43e70*/  HMMA.16816.F32.BF16 R20, R24.reuse, R20, R4 ;  /* 0x000000141814723c */ /* 0x050fe20000041804 */
[----:B------:R-:W-:Y:S01]  /*43e80*/  STL [R1+0x382c], R3 ;  /* 0x00382c0301007387 */ /* 0x000fe20000100800 */
[----:B------:R-:W-:Y:S02]  /*43e90*/  STL [R1+0x3828], R2 ;  /* 0x0038280201007387 */ /* 0x000fe40000100800 */
[----:B------:R-:W4:Y:S02]  /*43ea0*/  LDL.LU.64 R6, [R1+0x4810] ;  /* 0x0048100001067983 */ /* 0x000f240000300a00 */
[----:B------:R-:W2:Y:S11]  /*43eb0*/  LDL.LU.64 R4, [R1+0x4808] ;  /* 0x0048080001047983 */ /* 0x000eb60000300a00 */
[----:B------:R-:W-:Y:S06]  /*43ec0*/  @!UPT UIADD3 URZ, URZ, URZ, URZ ;  /* 0x0000003f3f3ff290 */ /* 0x000fec000fffe03f */
[----:B------:R-:W-:Y:S01]  /*43ed0*/  STL.64 [R1+0x290], R20 ;  /* 0x0002901401007387 */ /* 0x000fe20000100a00 */
[----:B------:R-:W-:Y:S02]  /*43ee0*/  STL.64 [R1+0x298], R22 ;  /* 0x0002981601007387 */ /* 0x000fe40000100a00 */
[----:B------:R-:W0:Y:S04]  /*43ef0*/  LDSM.16.MT88.4 R20, [R29+0x8100] ;  /* 0x008100001d14783b */ /* 0x000e280000004200 */
[----:B------:R-:W-:Y:S01]  /*43f00*/  STL [R1+0x4760], R29 ;  /* 0x0047601d01007387 */ /* 0x000fe20000100800 */
[----:B0-----:R-:W-:Y:S01]  /*43f10*/  STL.64 [R1+0x4638], R22 ;  /* 0x0046381601007387 */ /* 0x001fe20000100a00 */
[----:B------:R4:W-:Y:S01]  /*43f20*/  STL.64 [R1+0x4630], R20 ;  /* 0x0046301401007387 */ /* 0x0009e20000100a00 */
[C---:B---3--:R-:W-:Y:S11]  /*43f30*/  HMMA.16816.F32.BF16 R12, R24.reuse, R16, R12 ;  /* 0x00000010180c723c */ /* 0x048ff6000004180c */
[----:B------:R-:W-:Y:S11]  /*43f40*/  @!UPT UIADD3 URZ, URZ, URZ, URZ ;  /* 0x0000003f3f3ff290 */ /* 0x000ff6000fffe03f */
[----:B------:R-:W-:Y:S01]  /*43f50*/  @!UPT UIADD3 URZ, URZ, URZ, URZ ;  /* 0x0000003f3f3ff290 */ /* 0x000fe2000fffe03f */
[----:B------:R-:W-:Y:S01]  /*43f60*/  STL.64 [R1+0x570], R12 ;  /* 0x0005700c01007387 */ /* 0x000fe20000100a00 */
[----:B------:R-:W-:Y:S02]  /*43f70*/  STL.64 [R1+0x578], R14 ;  /* 0x0005780e01007387 */ /* 0x000fe40000100a00 */
[----:B------:R-:W3:Y:S02]  /*43f80*/  LDL.64 R16, [R1] ;  /* 0x0000000001107983 */ /* 0x000ee40000100a00 */
[----:B----4-:R-:W-:Y:S02]  /*43f90*/  IMAD.MOV.U32 R20, RZ, RZ, R7 ;  /* 0x000000ffff147224 */ /* 0x010fe400078e0007 */
[----:B------:R-:W-:Y:S02]  /*43fa0*/  IMAD.MOV.U32 R21, RZ, RZ, R6 ;  /* 0x000000ffff157224 */ /* 0x000fe400078e0006 */
[C---:B--2---:R-:W-:Y:S01]  /*43fb0*/  HMMA.16816.F32.BF16 R4, R24.reuse, R4, R8 ;  /* 0x000000041804723c */ /* 0x044fe20000041808 */
[----:B---3--:R0:W-:Y:S02]  /*43fc0*/  STL.64 [R1+0x47b0], R16 ;  /* 0x0047b01001007387 */ /* 0x0081e40000100a00 */
[----:B------:R-:W-:Y:S02]  /*43fd0*/  STL.64 [R1+0x4790], R20 ;  /* 0x0047901401007387 */ /* 0x000fe40000100a00 */
[----:B0-----:R-:W2:Y:S04]  /*43fe0*/  LDL.64 R16, [R1+0x10] ;  /* 0x0000100001107983 */ /* 0x001ea80000100a00 */
[----:B--2---:R0:W-:Y:S11]  /*43ff0*/  STL.64 [R1+0x47c8], R16 ;  /* 0x0047c81001007387 */ /* 0x0041f60000100a00 */
[----:B------:R-:W-:Y:S03]  /*44000*/  @!UPT UIADD3 URZ, URZ, URZ, URZ ;  /* 0x0000003f3f3ff290 */ /* 0x000fe6000fffe03f */
[----:B------:R-:W-:Y:S02]  /*44010*/  STL.64 [R1+0x560], R4 ;  /* 0x0005600401007387 */ /* 0x000fe40000100a00 */
[----:B------:R-:W-:Y:S01]  /*44020*/  STL.64 [R1+0x568], R6 ;  /* 0x0005680601007387 */ /* 0x000fe20000100a00 */
[----:B0-----:R-:W2:Y:S04]  /*44030*/  LDL.64 R16, [R1+0x20] ;  /* 0x0000200001107983 */ /* 0x001ea80000100a00 */
[----:B--2---:R0:W-:Y:S01]  /*44040*/  STL.64 [R1+0x47e0], R16 ;  /* 0x0047e01001007387 */ /* 0x0041e20000100a00 */
[----:B------:R-:W2:Y:S02]  /*44050*/  LDL.LU R20, [R1+0x1510] ;  /* 0x0015100001147983 */ /* 0x000ea40000300800 */
[----:B------:R-:W2:Y:S02]  /*44060*/  LDL.LU R21, [R1+0x1514] ;  /* 0x0015140001157983 */ /* 0x000ea40000300800 */
[----:B------:R-:W3:Y:S01]  /*44070*/  LDL.LU R22, [R1+0x1518] ;  /* 0x0015180001167983 */ /* 0x000ee20000300800 */
[----:B------:R-:W3:Y:S01]  /*44080*/  LDL.LU R23, [R1+0x151c] ;  /* 0x00151c0001177983 */ /* 0x000ee20000300800 */
[----:B------:R-:W4:Y:S02]  /*44090*/  LDL.LU R12, [R1+0x1550] ;  /* 0x00155000010c7983 */ /* 0x000f240000300800 */
[----:B------:R-:W4:Y:S02]  /*440a0*/  LDL.LU R13, [R1+0x1554] ;  /* 0x00155400010d7983 */ /* 0x000f240000300800 */
[----:B------:R-:W2:Y:S01]  /*440b0*/  LDL.LU R14, [R1+0x1558] ;  /* 0x00155800010e7983 */ /* 0x000ea20000300800 */
[----:B------:R-:W2:Y:S04]  /*440c0*/  LDL.LU R15, [R1+0x155c] ;  /* 0x00155c00010f7983 */ /* 0x000ea80000300800 */
[----:B--2---:R-:W-:Y:S01]  /*440d0*/  STL.64 [R1+0x47f8], R14 ;  /* 0x0047f80e01007387 */ /* 0x004fe20000100a00 */
[----:B----4-:R1:W-:Y:S02]  /*440e0*/  STL.64 [R1+0x47f0], R12 ;  /* 0x0047f00c01007387 */ /* 0x0103e40000100a00 */
[----:B0-----:R-:W2:Y:S01]  /*440f0*/  LDL.64 R16, [R1+0x30] ;  /* 0x0000300001107983 */ /* 0x001ea20000100a00 */
[----:B-1----:R-:W4:Y:S04]  /*44100*/  LDL.64 R12, [R1+0x40] ;  /* 0x00004000010c7983 */ /* 0x002f280000100a00 */
[----:B--2---:R0:W-:Y:S04]  /*44110*/  STL.64 [R1+0x4800], R16 ;  /* 0x0048001001007387 */ /* 0x0041e80000100a00 */
[----:B0-----:R-:W4:Y:S01]  /*44120*/  LDL.LU R16, [R1+0x1560] ;  /* 0x0015600001107983 */ /* 0x001f220000300800 */
[----:B------:R-:W4:Y:S02]  /*44130*/  LDL.LU R17, [R1+0x1564] ;  /* 0x0015640001117983 */ /* 0x000f240000300800 */
[----:B------:R-:W4:Y:S02]  /*44140*/  LDL.LU R18, [R1+0x1568] ;  /* 0x0015680001127983 */ /* 0x000f240000300800 */
[----:B------:R-:W4:Y:S01]  /*44150*/  LDL.LU R19, [R1+0x156c] ;  /* 0x00156c0001137983 */ /* 0x000f220000300800 */
[----:B---3--:R-:W-:Y:S01]  /*44160*/  STL.64 [R1+0x47a0], R22 ;  /* 0x0047a01601007387 */ /* 0x008fe20000100a00 */
[----:B------:R0:W-:Y:S03]  /*44170*/  STL.64 [R1+0x4798], R20 ;  /* 0x0047981401007387 */ /* 0x0001e60000100a00 */
        /* <DEDUP_REMOVED lines=9> */
[----:B------:R-:W3:Y:S01]  /*44210*/  LDL.LU R23, [R1+0x153c] ;  /* 0x00153c0001177983 */ /* 0x000ee20000300800 */
[----:B----4-:R-:W-:Y:S01]  /*44220*/  HMMA.16816.F32.BF16 R16, R24, R12, R16 ;  /* 0x0000000c1810723c */ /* 0x010fe20000041810 */
        /* <DEDUP_REMOVED lines=12> */
[----:B------:R-:W4:Y:S01]  /*442f0*/  LDL.LU R4, [R1+0x1260] ;  /* 0x0012600001047983 */ /* 0x000f220000300800 */
[----:B------:R-:W4:Y:S02]  /*44300*/  LDL.LU R5, [R1+0x1264] ;  /* 0x0012640001057983 */ /* 0x000f240000300800 */
[----:B------:R-:W4:Y:S02]  /*44310*/  LDL.LU R6, [R1+0x1268] ;  /* 0x0012680001067983 */ /* 0x000f240000300800 */
[----:B------:R-:W4:Y:S01]  /*44320*/  LDL.LU R7, [R1+0x126c] ;  /* 0x00126c0001077983 */ /* 0x000f220000300800 */
[----:B------:R0:W-:Y:S01]  /*44330*/  STL.64 [R1+0x550], R16 ;  /* 0x0005501001007387 */ /* 0x0001e20000100a00 */
[----:B------:R-:W-:Y:S03]  /*44340*/  STL.64 [R1+0x558], R18 ;  /* 0x0005581201007387 */ /* 0x000fe60000100a00 */
[----:B0-----:R-:W2:Y:S01]  /*44350*/  LDL.LU.64 R16, [R1+0x4800] ;  /* 0x0048000001107983 */ /* 0x001ea20000300a00 */
[----:B------:R-:W2:Y:S02]  /*44360*/  LDL.LU.64 R14, [R1+0x47f8] ;  /* 0x0047f800010e7983 */ /* 0x000ea40000300a00 */
[----:B------:R-:W2:Y:S02]  /*44370*/  LDL.LU.64 R12, [R1+0x47f0] ;  /* 0x0047f000010c7983 */ /* 0x000ea40000300a00 */
[----:B------:R-:W-:Y:S01]  /*44380*/  STL [R1+0x4768], R2 ;  /* 0x0047680201007387 */ /* 0x000fe20000100800 */
[----:B------:R-:W-:Y:S01]  /*44390*/  STL [R1+0x4764], R3 ;  /* 0x0047640301007387 */ /* 0x000fe20000100800 */
[C---:B--2---:R-:W-:Y:S01]  /*443a0*/  HMMA.16816.F32.BF16 R12, R24.reuse, R16, R12 ;  /* 0x00000010180c723c */ /* 0x044fe2000004180c */
[----:B------:R-:W-:Y:S11]  /*443b0*/  IMAD.MOV.U32 R0, RZ, RZ, R17 ;  /* 0x000000ffff007224 */ /* 0x000ff600078e0011 */
[----:B------:R-:W-:Y:S11]  /*443c0*/  @!UPT UIADD3 URZ, URZ, URZ, URZ ;  /* 0x0000003f3f3ff290 */ /* 0x000ff6000fffe03f */
[----:B------:R0:W-:Y:S01]  /*443d0*/  STL.64 [R1+0x540], R12 ;  /* 0x0005400c01007387 */ /* 0x0001e20000100a00 */
[----:B------:R1:W-:Y:S03]  /*443e0*/  STL.64 [R1+0x548], R14 ;  /* 0x0005480e01007387 */ /* 0x0003e60000100a00 */
[----:B0-----:R-:W3:Y:S01]  /*443f0*/  LDL.LU.64 R12, [R1+0x47e8] ;  /* 0x0047e800010c7983 */ /* 0x001ee20000300a00 */
[----:B-1----:R-:W-:Y:S02]  /*44400*/  IMAD.MOV.U32 R14, RZ, RZ, R16 ;  /* 0x000000ffff0e7224 */ /* 0x002fe400078e0010 */
[----:B------:R-:W2:Y:S03]  /*44410*/  LDL.LU.64 R16, [R1+0x47e0] ;  /* 0x0047e00001107983 */ /* 0x000ea60000300a00 */
[----:B------:R-:W-:Y:S01]  /*44420*/  STL [R1+0x476c], R14 ;  /* 0x00476c0e01007387 */ /* 0x000fe20000100800 */
        /* <DEDUP_REMOVED lines=20> */
[----:B------:R-:W-:Y:S02]  /*44570*/  IMAD.MOV.U32 R2, RZ, RZ, R17 ;  /* 0x000000ffff027224 */ /* 0x000fe400078e0011 */
[----:B------:R-:W2:Y:S11]  /*44580*/  LDL.LU.64 R16, [R1+0x47a8] ;  /* 0x0047a80001107983 */ /* 0x000eb60000300a00 */
[----:B------:R-:W-:Y:S07]  /*44590*/  @!UPT UIADD3 URZ, URZ, URZ, URZ ;  /* 0x0000003f3f3ff290 */ /* 0x000fee000fffe03f */
[----:B------:R0:W-:Y:S01]  /*445a0*/  STL.64 [R1+0x510], R20 ;  /* 0x0005101401007387 */ /* 0x0001e20000100a00 */
[----:B------:R-:W-:Y:S02]  /*445b0*/  IMAD.MOV.U32 R18, RZ, RZ, R22 ;  /* 0x000000ffff127224 */ /* 0x000fe400078e0016 */
[----:B------:R-:W-:Y:S02]  /*445c0*/  IMAD.MOV.U32 R19, RZ, RZ, R23 ;  /* 0x000000ffff137224 */ /* 0x000fe400078e0017 */
[----:B------:R-:W2:Y:S04]  /*445d0*/  LDL.LU.64 R22, [R1+0x47a0] ;  /* 0x0047a00001167983 */ /* 0x000ea80000300a00 */
[----:B0-----:R-:W2:Y:S01]  /*445e0*/  LDL.LU.64 R20, [R1+0x4798] ;  /* 0x0047980001147983 */ /* 0x001ea20000300a00 */
[C---:B---3--:R-:W-:Y:S01]  /*445f0*/  HMMA.16816.F32.BF16 R8, R24.reuse, R12, R8 ;  /* 0x0000000c1808723c */ /* 0x048fe20000041808 */
[----:B------:R-:W-:Y:S02]  /*44600*/  STL [R1+0x361c], R19 ;  /* 0x00361c1301007387 */ /* 0x000fe40000100800 */
[----:B------:R-:W-:Y:S05]  /*44610*/  STL [R1+0x3618], R18 ;  /* 0x0036181201007387 */ /* 0x000fea0000100800 */
[C---:B--2---:R-:W-:Y:S11]  /*44620*/  HMMA.16816.F32.BF16 R20, R24.reuse, R16, R20 ;  /* 0x000000101814723c */ /* 0x044ff60000041814 */
[----:B------:R-:W-:Y:S11]  /*44630*/  @!UPT UIADD3 URZ, URZ, URZ, URZ ;  /* 0x0000003f3f3ff290 */ /* 0x000ff6000fffe03f */
[----:B------:R-:W-:Y:S01]  /*44640*/  @!UPT UIADD3 URZ, URZ, URZ, URZ ;  /* 0x0000003f3f3ff290 */ /* 0x000fe2000fffe03f */
[----:B------:R0:W-:Y:S01]  /*44650*/  STL.64 [R1+0x500], R20 ;  /* 0x0005001401007387 */ /* 0x0001e20000100a00 */
[----:B------:R-:W-:Y:S03]  /*44660*/  STL.64 [R1+0x508], R22 ;  /* 0x0005081601007387 */ /* 0x000fe60000100a00 */
[----:B0-----:R-:W2:Y:S01]  /*44670*/  LDL.LU.64 R20, [R1+0x4790] ;  /* 0x0047900001147983 */ /* 0x001ea20000300a00 */
[----:B------:R0:W-:Y:S03]  /*44680*/  STL.64 [R1+0x4640], R16 ;  /* 0x0046401001007387 */ /* 0x0001e60000100a00 */
[----:B0-----:R-:W2:Y:S01]  /*44690*/  LDL.LU R16, [R1+0x1250] ;  /* 0x0012500001107983 */ /* 0x001ea20000300800 */
[----:B------:R-:W2:Y:S02]  /*446a0*/  LDL.LU R17, [R1+0x1254] ;  /* 0x0012540001117983 */ /* 0x000ea40000300800 */
[----:B------:R-:W2:Y:S02]  /*446b0*/  LDL.LU R18, [R1+0x1258] ;  /* 0x0012580001127983 */ /* 0x000ea40000300800 */
[----:B------:R-:W2:Y:S01]  /*446c0*/  LDL.LU R19, [R1+0x125c] ;  /* 0x00125c0001137983 */ /* 0x000ea20000300800 */
[----:B------:R-:W-:Y:S01]  /*446d0*/  STL.64 [R1+0x4f0], R8 ;  /* 0x0004f00801007387 */ /* 0x000fe20000100a00 */
[----:B------:R0:W-:Y:S03]  /*446e0*/  STL.64 [R1+0x4f8], R10 ;  /* 0x0004f80a01007387 */ /* 0x0001e60000100a00 */
[----:B0-----:R-:W3:Y:S01]  /*446f0*/  LDL.LU.64 R10, [R1+0x4788] ;  /* 0x00478800010a7983 */ /* 0x001ee20000300a00 */
[----:B------:R-:W4:Y:S02]  /*44700*/  LDL.LU.64 R8, [R1+0x4780] ;  /* 0x0047800001087983 */ /* 0x000f240000300a00 */
[----:B------:R-:W-:Y:S01]  /*44710*/  STL.64 [R1+0x4738], R12 ;  /* 0x0047380c01007387 */ /* 0x000fe20000100a00 */
[----:B----4-:R-:W-:Y:S01]  /*44720*/  HMMA.16816.F32.BF16 R24, R24, R8, R4 ;  /* 0x000000081818723c */ /* 0x010fe20000041804 */
[----:B------:R-:W2:Y:S01]  /*44730*/  LDL.LU.64 R6, [R1+0x4778] ;  /* 0x0047780001067983 */ /* 0x000ea20000300a00 */
[----:B------:R-:W2:Y:S02]  /*44740*/  LDL.LU.64 R4, [R1+0x4770] ;  /* 0x0047700001047983 */ /* 0x000ea40000300a00 */
[----:B---3--:R-:W-:Y:S02]  /*44750*/  STL.64 [R1+0x4650], R10 ;  /* 0x0046500a01007387 */ /* 0x008fe40000100a00 */
[----:B------:R2:W-:Y:S11]  /*44760*/  STL.64 [R1+0x4648], R8 ;  /* 0x0046480801007387 */ /* 0x0005f60000100a00 */
[----:B------:R-:W-:Y:S06]  /*44770*/  @!UPT UIADD3 URZ, URZ, URZ, URZ ;  /* 0x0000003f3f3ff290 */ /* 0x000fec000fffe03f */
[----:B------:R-:W-:Y:S01]  /*44780*/  STL.64 [R1+0x280], R24 ;  /* 0x0002801801007387 */ /* 0x000fe20000100a00 */
[----:B------:R-:W-:Y:S01]  /*44790*/  STL.64 [R1+0x288], R26 ;  /* 0x0002881a01007387 */ /* 0x000fe20000100a00 */
[----:B--2---:R-:W-:Y:S02]  /*447a0*/  HMMA.16816.F32.BF16 R8, R4, R20, R16 ;  /* 0x000000140408723c */ /* 0x004fe40000041810 */
[----:B------:R-:W2:Y:S11]  /*447b0*/  LDL.LU R20, [R1+0x13e0] ;  /* 0x0013e00001147983 */ /* 0x000eb60000300800 */
[----:B------:R-:W-:Y:S10]  /*447c0*/  @!UPT UIADD3 URZ, URZ, URZ, URZ ;  /* 0x0000003f3f3ff290 */ /* 0x000ff4000fffe03f */
[----:B------:R0:W-:Y:S01]  /*447d0*/  STL.64 [R1+0x270], R8 ;  /* 0x0002700801007387 */ /* 0x0001e20000100a00 */
[----:B------:R1:W-:Y:S02]  /*447e0*/  STL.64 [R1+0x278], R10 ;  /* 0x0002780a01007387 */ /* 0x0003e40000100a00 */
[----:B------:R-:W2:Y:S02]  /*447f0*/  LDL.LU R21, [R1+0x13e4] ;  /* 0x0013e40001157983 */ /* 0x000ea40000300800 */
[----:B------:R-:W3:Y:S01]  /*44800*/  LDL.LU R22, [R1+0x13e8] ;  /* 0x0013e80001167983 */ /* 0x000ee20000300800 */
[----:B------:R-:W3:Y:S01]  /*44810*/  LDL.LU R23, [R1+0x13ec] ;  /* 0x0013ec0001177983 */ /* 0x000ee20000300800 */
[----:B------:R-:W-:Y:S02]  /*44820*/  IMAD.MOV.U32 R16, RZ, RZ, R14 ;  /* 0x000000ffff107224 */ /* 0x000fe400078e000e */
[----:B------:R-:W-:Y:S01]  /*44830*/  IMAD.MOV.U32 R17, RZ, RZ, R2 ;  /* 0x000000ffff117224 */ /* 0x000fe200078e0002 */
[----:B---3--:R-:W-:Y:S01]  /*44840*/  STL.64 [R1+0x4660], R22 ;  /* 0x0046601601007387 */ /* 0x008fe20000100a00 */
[----:B--2---:R2:W-:Y:S02]  /*44850*/  STL.64 [R1+0x4658], R20 ;  /* 0x0046581401007387 */ /* 0x0045e40000100a00 */
[----:B------:R-:W3:Y:S02]  /*44860*/  LDL.LU R14, [R1+0x476c] ;  /* 0x00476c00010e7983 */ /* 0x000ee40000300800 */
[----:B------:R-:W4:Y:S01]  /*44870*/  LDL.LU R2, [R1+0x4768] ;  /* 0x0047680001027983 */ /* 0x000f220000300800 */
[----:B------:R3:W-:Y:S01]  /*44880*/  STL.64 [R1+0x4668], R16 ;  /* 0x0046681001007387 */ /* 0x0007e20000100a00 */
[----:B0-----:R-:W3:Y:S02]  /*44890*/  LDL.LU R8, [R1+0x1400] ;  /* 0x0014000001087983 */ /* 0x001ee40000300800 */
[----:B------:R-:W3:Y:S02]  /*448a0*/  LDL.LU R9, [R1+0x1404] ;  /* 0x0014040001097983 */ /* 0x000ee40000300800 */
[----:B-1----:R-:W3:Y:S01]  /*448b0*/  LDL.LU R10, [R1+0x1408] ;  /* 0x00140800010a7983 */ /* 0x002ee20000300800 */
[----:B------:R-:W3:Y:S01]  /*448c0*/  LDL.LU R11, [R1+0x140c] ;  /* 0x00140c00010b7983 */ /* 0x000ee20000300800 */
[----:B--2---:R-:W-:-:S02]  /*448d0*/  IMAD.MOV.U32 R20, RZ, RZ, R3 ;  /* 0x000000ffff147224 */ /* 0x004fc400078e0003 */
[----:B------:R-:W-:Y:S01]  /*448e0*/  IMAD.MOV.U32 R21, RZ, RZ, R29 ;  /* 0x000000ffff157224 */ /* 0x000fe200078e001d */
[----:B---3--:R-:W-:Y:S01]  /*448f0*/  STL.64 [R1+0x4678], R10 ;  /* 0x0046780a01007387 */ /* 0x008fe20000100a00 */
[----:B------:R0:W-:Y:S02]  /*44900*/  STL.64 [R1+0x4670], R8 ;  /* 0x0046700801007387 */ /* 0x0001e40000100a00 */
[----:B------:R-:W2:Y:S02]  /*44910*/  LDL.LU R3, [R1+0x4764] ;  /* 0x0047640001037983 */ /* 0x000ea40000300800 */
[----:B------:R-:W3:Y:S01]  /*44920*/  LDL.LU R29, [R1+0x4760] ;  /* 0x00476000011d7983 */ /* 0x000ee20000300800 */
[----:B------:R-:W-:Y:S01]  /*44930*/  STL.64 [R1+0x4680], R20 ;  /* 0x0046801401007387 */ /* 0x000fe20000100a00 */
[----:B------:R-:W2:Y:S02]  /*44940*/  LDL.LU R16, [R1+0x1410] ;  /* 0x0014100001107983 */ /* 0x000ea40000300800 */
[----:B------:R-:W2:Y:S02]  /*44950*/  LDL.LU R17, [R1+0x1414] ;  /* 0x0014140001117983 */ /* 0x000ea40000300800 */
[----:B------:R-:W2:Y:S01]  /*44960*/  LDL.LU R18, [R1+0x1418] ;  /* 0x0014180001127983 */ /* 0x000ea20000300800 */
[----:B------:R-:W2:Y:S01]  /*44970*/  LDL.LU R19, [R1+0x141c] ;  /* 0x00141c0001137983 */ /* 0x000ea20000300800 */
[----:B0-----:R-:W-:-:S02]  /*44980*/  IMAD.MOV.U32 R8, RZ, RZ, R28 ;  /* 0x000000ffff087224 */ /* 0x001fc400078e001c */
[----:B------:R-:W-:Y:S01]  /*44990*/  IMAD.MOV.U32 R9, RZ, RZ, R15 ;  /* 0x000000ffff097224 */ /* 0x000fe200078e000f */
[----:B--2---:R-:W-:Y:S01]  /*449a0*/  STL.64 [R1+0x4690], R18 ;  /* 0x0046901201007387 */ /* 0x004fe20000100a00 */
[----:B------:R0:W-:Y:S02]  /*449b0*/  STL.64 [R1+0x4688], R16 ;  /* 0x0046881001007387 */ /* 0x0001e40000100a00 */
[----:B------:R-:W2:Y:S02]  /*449c0*/  LDL.LU R28, [R1+0x475c] ;  /* 0x00475c00011c7983 */ /* 0x000ea40000300800 */
[----:B------:R-:W2:Y:S01]  /*449d0*/  LDL.LU R15, [R1+0x4758] ;  /* 0x00475800010f7983 */ /* 0x000ea20000300800 */
[----:B------:R1:W-:Y:S01]  /*449e0*/  STL.64 [R1+0x4698], R8 ;  /* 0x0046980801007387 */ /* 0x0003e20000100a00 */
[----:B0-----:R-:W-:Y:S02]  /*449f0*/  IMAD.MOV.U32 R16, RZ, RZ, R14 ;  /* 0x000000ffff107224 */ /* 0x001fe400078e000e */
[----:B------:R-:W-:Y:S01]  /*44a00*/  IMAD.MOV.U32 R17, RZ, RZ, R0 ;  /* 0x000000ffff117224 */ /* 0x000fe200078e0000 */
[----:B------:R-:W2:Y:S01]  /*44a10*/  LDL.LU R14, [R1+0x4754] ;  /* 0x00475400010e7983 */ /* 0x000ea20000300800 */
[----:B------:R-:W2:Y:S03]  /*44a20*/  LDL.LU R0, [R1+0x4750] ;  /* 0x0047500001007983 */ /* 0x000ea60000300800 */
[----:B------:R0:W-:Y:S01]  /*44a30*/  STL.64 [R1+0x46a0], R16 ;  /* 0x0046a01001007387 */ /* 0x0001e20000100a00 */
[----:B-1----:R-:W2:Y:S02]  /*44a40*/  LDL.LU R8, [R1+0x1430] ;  /* 0x0014300001087983 */ /* 0x002ea40000300800 */
[----:B------:R-:W2:Y:S02]  /*44a50*/  LDL.LU R9, [R1+0x1434] ;  /* 0x0014340001097983 */ /* 0x000ea40000300800 */
[----:B------:R-:W2:Y:S01]  /*44a60*/  LDL.LU R10, [R1+0x1438] ;  /* 0x00143800010a7983 */ /* 0x000ea20000300800 */
[----:B------:R-:W2:Y:S04]  /*44a70*/  LDL.LU R11, [R1+0x143c] ;  /* 0x00143c00010b7983 */ /* 0x000ea80000300800 */
[----:B--2---:R-:W-:Y:S01]  /*44a80*/  STL.64 [R1+0x46b0], R10 ;  /* 0x0046b00a01007387 */ /* 0x004fe20000100a00 */
[----:B------:R-:W-:Y:S02]  /*44a90*/  STL.64 [R1+0x46a8], R8 ;  /* 0x0046a80801007387 */ /* 0x000fe40000100a00 */
[----:B------:R-:W2:Y:S02]  /*44aa0*/  LDL.64 R24, [R1+0x70] ;  /* 0x0000700001187983 */ /* 0x000ea40000100a00 */
[----:B0-----:R-:W-:-:S02]  /*44ab0*/  IMAD.MOV.U32 R16, RZ, RZ, R3 ;  /* 0x000000ffff107224 */ /* 0x001fc400078e0003 */
[----:B----4-:R-:W-:Y:S01]  /*44ac0*/  IMAD.MOV.U32 R17, RZ, RZ, R2 ;  /* 0x000000ffff117224 */ /* 0x010fe200078e0002 */
[----:B--2---:R-:W-:Y:S04]  /*44ad0*/  STL.64 [R1+0x46e8], R24 ;  /* 0x0046e81801007387 */ /* 0x004fe80000100a00 */
[----:B------:R0:W-:Y:S02]  /*44ae0*/  STL.64 [R1+0x46b8], R16 ;  /* 0x0046b81001007387 */ /* 0x0001e40000100a00 */
[----:B0-----:R-:W2:Y:S01]  /*44af0*/  LDL.LU R16, [R1+0x1450] ;  /* 0x0014500001107983 */ /* 0x001ea20000300800 */
[----:B------:R-:W2:Y:S02]  /*44b00*/  LDL.LU R17, [R1+0x1454] ;  /* 0x0014540001117983 */ /* 0x000ea40000300800 */
[----:B------:R-:W4:Y:S02]  /*44b10*/  LDL.LU R18, [R1+0x1458] ;  /* 0x0014580001127983 */ /* 0x000f240000300800 */
        /* <DEDUP_REMOVED lines=13> */
[----:B0-----:R-:W2:Y:S01]  /*44bf0*/  LDL.64 R16, [R1+0x60] ;  /* 0x0000600001107983 */ /* 0x001ea20000100a00 */
[----:B---3--:R-:W-:-:S02]  /*44c00*/  IMAD.MOV.U32 R24, RZ, RZ, R28 ;  /* 0x000000ffff187224 */ /* 0x008fc400078e001c */
[----:B------:R-:W-:Y:S01]  /*44c10*/  IMAD.MOV.U32 R25, RZ, RZ, R15 ;  /* 0x000000ffff197224 */ /* 0x000fe200078e000f */
[----:B--2---:R0:W-:Y:S04]  /*44c20*/  STL.64 [R1+0x46e0], R16 ;  /* 0x0046e01001007387 */ /* 0x0041e80000100a00 */
[----:B0-----:R-:W2:Y:S01]  /*44c30*/  LDL.LU R16, [R1+0x1200] ;  /* 0x0012000001107983 */ /* 0x001ea20000300800 */
[----:B------:R-:W2:Y:S02]  /*44c40*/  LDL.LU R17, [R1+0x1204] ;  /* 0x0012040001117983 */ /* 0x000ea40000300800 */
[----:B------:R-:W3:Y:S02]  /*44c50*/  LDL.LU R18, [R1+0x1208] ;  /* 0x0012080001127983 */ /* 0x000ee40000300800 */
[----:B------:R-:W3:Y:S01]  /*44c60*/  LDL.LU R19, [R1+0x120c] ;  /* 0x00120c0001137983 */ /* 0x000ee20000300800 */
[----:B------:R0:W-:Y:S01]  /*44c70*/  STL.64 [R1+0x4730], R24 ;  /* 0x0047301801007387 */ /* 0x0001e20000100a00 */
[----:B------:R-:W4:Y:S02]  /*44c80*/  LDL.LU R12, [R1+0x1240] ;  /* 0x00124000010c7983 */ /* 0x000f240000300800 */
[----:B------:R-:W4:Y:S02]  /*44c90*/  LDL.LU R13, [R1+0x1244] ;  /* 0x00124400010d7983 */ /* 0x000f240000300800 */
[----:B0-----:R-:W-:-:S02]  /*44ca0*/  IMAD.MOV.U32 R24, RZ, RZ, R14 ;  /* 0x000000ffff187224 */ /* 0x001fc400078e000e */
[----:B------:R-:W4:Y:S01]  /*44cb0*/  LDL.LU R14, [R1+0x1248] ;  /* 0x00124800010e7983 */ /* 0x000f220000300800 */
[----:B------:R-:W4:Y:S03]  /*44cc0*/  LDL.LU R15, [R1+0x124c] ;  /* 0x00124c00010f7983 */ /* 0x000f260000300800 */
        /* <DEDUP_REMOVED lines=24> */
[----:B--2---:R-:W-:Y:S01]  /*44e50*/  STL.64 [R1+0x46d8], R10 ;  /* 0x0046d80a01007387 */ /* 0x004fe20000100a00 */
[----:B---3--:R0:W-:Y:S03]  /*44e60*/  STL.64 [R1+0x46d0], R8 ;  /* 0x0046d00801007387 */ /* 0x0081e60000100a00 */
        /* <DEDUP_REMOVED lines=8> */
[----:B------:R-:W4:Y:S06]  /*44ef0*/  LDL.LU.64 R12, [R1+0x4738] ;  /* 0x00473800010c7983 */ /* 0x000f2c0000300a00 */
[----:B------:R0:W-:Y:S02]  /*44f00*/  STL.64 [R1+0x260], R24 ;  /* 0x0002601801007387 */ /* 0x0001e40000100a00 */
[----:B0-----:R-:W2:Y:S01]  /*44f10*/  LDL.LU.64 R24, [R1+0x4730] ;  /* 0x0047300001187983 */ /* 0x001ea20000300a00 */
[----:B------:R-:W-:-:S02]  /*44f20*/  IMAD.MOV.U32 R14, RZ, RZ, R26 ;  /* 0x000000ffff0e7224 */ /* 0x000fc400078e001a */
[----:B------:R-:W-:-:S05]  /*44f30*/  IMAD.MOV.U32 R15, RZ, RZ, R27 ;  /* 0x000000ffff0f7224 */ /* 0x000fca00078e001b */
[----:B------:R-:W-:Y:S01]  /*44f40*/  STL [R1+0x35cc], R15 ;  /* 0x0035cc0f01007387 */ /* 0x000fe20000100800 */
[----:B------:R-:W-:Y:S01]  /*44f50*/  STL [R1+0x35c8], R14 ;  /* 0x0035c80e01007387 */ /* 0x000fe20000100800 */
[C---:B--2---:R-:W-:Y:S02]  /*44f60*/  HMMA.16816.F32.BF16 R24, R4.reuse, R24, R16 ;  /* 0x000000180418723c */ /* 0x044fe40000041810 */
[----:B------:R-:W2:Y:S01]  /*44f70*/  LDL.LU.64 R18, [R1+0x4728] ;  /* 0x0047280001127983 */ /* 0x000ea20000300a00 */
[----:B------:R-:W2:Y:S11]  /*44f80*/  LDL.LU.64 R16, [R1+0x4720] ;  /* 0x0047200001107983 */ /* 0x000eb60000300a00 */
[----:B------:R-:W-:Y:S09]  /*44f90*/  @!UPT UIADD3 URZ, URZ, URZ, URZ ;  /* 0x0000003f3f3ff290 */ /* 0x000ff2000fffe03f */
[----:B------:R0:W-:Y:S01]  /*44fa0*/  STL.64 [R1+0x250], R24 ;  /* 0x0002501801007387 */ /* 0x0001e20000100a00 */
[----:B------:R2:W-:Y:S03]  /*44fb0*/  STL.64 [R1+0x258], R26 ;  /* 0x0002581a01007387 */ /* 0x0005e60000100a00 */
[----:B0-----:R-:W2:Y:S02]  /*44fc0*/  LDL.LU.64 R24, [R1+0x4718] ;  /* 0x0047180001187983 */ /* 0x001ea40000300a00 */
[----:B--2---:R-:W-:Y:S02]  /*44fd0*/  HMMA.16816.F32.BF16 R24, R4, R24, R16 ;  /* 0x000000180418723c */ /* 0x004fe40000041810 */
[----:B------:R-:W2:Y:S01]  /*44fe0*/  LDL.LU.64 R18, [R1+0x4710] ;  /* 0x0047100001127983 */ /* 0x000ea20000300a00 */
[----:B------:R-:W2:Y:S11]  /*44ff0*/  LDL.LU.64 R16, [R1+0x4708] ;  /* 0x0047080001107983 */ /* 0x000eb60000300a00 */
[----:B------:R-:W-:Y:S09]  /*45000*/  @!UPT UIADD3 URZ, URZ, URZ, URZ ;  /* 0x0000003f3f3ff290 */ /* 0x000ff2000fffe03f */
[----:B------:R0:W-:Y:S04]  /*45010*/  STL.64 [R1+0x240], R24 ;  /* 0x0002401801007387 */ /* 0x0001e80000100a00 */
[----:B0-----:R-:W2:Y:S01]  /*45020*/  LDL.LU.64 R24, [R1+0x4700] ;  /* 0x0047000001187983 */ /* 0x001ea20000300a00 */
[----:B------:R-:W-:Y:S02]  /*45030*/  IMAD.MOV.U32 R15, RZ, RZ, R26 ;  /* 0x000000ffff0f7224 */ /* 0x000fe400078e001a */
        /* <DEDUP_REMOVED lines=8> */
[----:B------:R-:W-:Y:S03]  /*450c0*/  STL.64 [R1+0x238], R26 ;  /* 0x0002381a01007387 */ /* 0x000fe60000100a00 */
[----:B0-----:R-:W2:Y:S02]  /*450d0*/  LDL.LU.64 R24, [R1+0x46e8] ;  /* 0x0046e80001187983 */ /* 0x001ea40000300a00 */
        /* <DEDUP_REMOVED lines=8> */
[----:B------:R-:W0:Y:S04]  /*45160*/  LDSM.16.MT88.4 R24, [R29+0x8180] ;  /* 0x008180001d18783b */ /* 0x000e280000004200 */
[----:B0-----:R-:W-:Y:S01]  /*45170*/  STL.64 [R1+0x4550], R26 ;  /* 0x0045501a01007387 */ /* 0x001fe20000100a00 */
[----:B------:R0:W-:Y:S03]  /*45180*/  STL.64 [R1+0x4548], R24 ;  /* 0x0045481801007387 */ /* 0x0001e60000100a00 */
[----:B0-----:R-:W3:Y:S01]  /*45190*/  LDL.64 R24, [R1+0x50] ;  /* 0x0000500001187983 */ /* 0x001ee20000100a00 */
        /* <DEDUP_REMOVED lines=13> */
[----:B------:R0:W-:Y:S01]  /*45270*/  STL.64 [R1+0x4d0], R16 ;  /* 0x0004d01001007387 */ /* 0x0001e20000100a00 */
[----:B------:R-:W-:Y:S03]  /*45280*/  STL.64 [R1+0x4d8], R18 ;  /* 0x0004d81201007387 */ /* 0x000fe60000100a00 */
[----:B0-----:R-:W2:Y:S01]  /*45290*/  LDL.LU.64 R16, [R1+0x46b8] ;  /* 0x0046b80001107983 */ /* 0x001ea20000300a00 */
[----:B------:R0:W-:Y:S03]  /*452a0*/  STL.64 [R1+0x45e0], R24 ;  /* 0x0045e01801007387 */ /* 0x0001e60000100a00 */
        /* <DEDUP_REMOVED lines=17> */
[----:B------:R-:W3:Y:S01]  /*453c0*/  LDL.LU.64 R16, [R1+0x4688] ;  /* 0x0046880001107983 */ /* 0x000ee20000300a00 */
[C---:B--2---:R-:W-:Y:S02]  /*453d0*/  HMMA.16816.F32.BF16 R8, R4.reuse, R8, R20 ;  /* 0x000000080408723c */ /* 0x044fe40000041814 */
[----:B------:R-:W3:Y:S11]  /*453e0*/  LDL.LU.64 R20, [R1+0x4680] ;  /* 0x0046800001147983 */ /* 0x000ef60000300a00 */
[----:B------:R-:W-:Y:S10]  /*453f0*/  @!UPT UIADD3 URZ, URZ, URZ, URZ ;  /* 0x0000003f3f3ff290 */ /* 0x000ff4000fffe03f */
[----:B------:R-:W-:Y:S01]  /*45400*/  STL.64 [R1+0x4a0], R8 ;  /* 0x0004a00801007387 */ /* 0x000fe20000100a00 */
[----:B------:R0:W-:Y:S03]  /*45410*/  STL.64 [R1+0x4a8], R10 ;  /* 0x0004a80a01007387 */ /* 0x0001e60000100a00 */
[----:B0-----:R-:W2:Y:S01]  /*45420*/  LDL.LU.64 R10, [R1+0x4678] ;  /* 0x00467800010a7983 */ /* 0x001ea20000300a00 */
[----:B------:R-:W2:Y:S01]  /*45430*/  LDL.LU.64 R8, [R1+0x4670] ;  /* 0x0046700001087983 */ /* 0x000ea20000300a00 */
[C---:B---3--:R-:W-:Y:S02]  /*45440*/  HMMA.16816.F32.BF16 R20, R4.reuse, R20, R16 ;  /* 0x000000140414723c */ /* 0x048fe40000041810 */
[----:B------:R-:W2:Y:S11]  /*45450*/  LDL.LU.64 R16, [R1+0x4668] ;  /* 0x0046680001107983 */ /* 0x000eb60000300a00 */
[----:B------:R-:W-:Y:S10]  /*45460*/  @!UPT UIADD3 URZ, URZ, URZ, URZ ;  /* 0x0000003f3f3ff290 */ /* 0x000ff4000fffe03f */
[----:B------:R-:W-:Y:S01]  /*45470*/  STL.64 [R1+0x490], R20 ;  /* 0x0004901401007387 */ /* 0x000fe20000100a00 */
[----:B------:R0:W-:Y:S03]  /*45480*/  STL.64 [R1+0x498], R22 ;  /* 0x0004981601007387 */ /* 0x0001e60000100a00 */
[----:B0-----:R-:W4:Y:S01]  /*45490*/  LDL.LU.64 R22, [R1+0x4660] ;  /* 0x0046600001167983 */ /* 0x001f220000300a00 */
[----:B------:R-:W4:Y:S01]  /*454a0*/  LDL.LU.64 R20, [R1+0x4658] ;  /* 0x0046580001147983 */ /* 0x000f220000300a00 */
[C---:B--2---:R-:W-:Y:S02]  /*454b0*/  HMMA.16816.F32.BF16 R16, R4.reuse, R16, R8 ;  /* 0x000000100410723c */ /* 0x044fe40000041808 */
[----:B------:R-:W2:Y:S01]  /*454c0*/  LDL.LU.64 R10, [R1+0x4650] ;  /* 0x00465000010a7983 */ /* 0x000ea20000300a00 */
[----:B------:R-:W3:Y:S11]  /*454d0*/  LDL.LU.64 R8, [R1+0x4648] ;  /* 0x0046480001087983 */ /* 0x000ef60000300a00 */
[----:B------:R-:W-:Y:S09]  /*454e0*/  @!UPT UIADD3 URZ, URZ, URZ, URZ ;  /* 0x0000003f3f3ff290 */ /* 0x000ff2000fffe03f */
[----:B------:R0:W-:Y:S01]  /*454f0*/  STL.64 [R1+0x480], R16 ;  /* 0x0004801001007387 */ /* 0x0001e20000100a00 */
[----:B------:R-:W-:Y:S03]  /*45500*/  STL.64 [R1+0x488], R18 ;  /* 0x0004881201007387 */ /* 0x000fe60000100a00 */
[----:B0-----:R-:W2:Y:S02]  /*45510*/  LDL.LU.64 R16, [R1+0x4640] ;  /* 0x0046400001107983 */ /* 0x001ea40000300a00 */
[C---:B--2---:R-:W-:Y:S02]  /*45520*/  HMMA.16816.F32.BF16 R24, R4.reuse, R16, R24 ;  /* 0x000000100418723c */ /* 0x044fe40000041818 */
[----:B------:R4:W-:Y:S06]  /*45530*/  STL.64 [R1+0x4578], R16 ;  /* 0x0045781001007387 */ /* 0x0009ec0000100a00 */
[C---:B----4-:R-:W-:Y:S11]  /*45540*/  HMMA.16816.F32.BF16 R16, R4.reuse, R12, R20 ;  /* 0x0000000c0410723c */ /* 0x050ff60000041814 */
[----:B------:R-:W-:Y:S04]  /*45550*/  @!UPT UIADD3 URZ, URZ, URZ, URZ ;  /* 0x0000003f3f3ff290 */ /* 0x000fe8000fffe03f */
[----:B------:R0:W-:Y:S01]  /*45560*/  STL.64 [R1+0x470], R24 ;  /* 0x0004701801007387 */ /* 0x0001e20000100a00 */
[----:B------:R1:W-:Y:S02]  /*45570*/  STL.64 [R1+0x478], R26 ;  /* 0x0004781a01007387 */ /* 0x0003e40000100a00 */
[----:B------:R-:W3:Y:S05]  /*45580*/  LDL.LU R20, [R1+0x11f0] ;  /* 0x0011f00001147983 */ /* 0x000eea0000300800 */
[----:B------:R2:W-:Y:S01]  /*45590*/  STL.64 [R1+0x460], R16 ;  /* 0x0004601001007387 */ /* 0x0005e20000100a00 */
[----:B------:R4:W-:Y:S02]  /*455a0*/  STL.64 [R1+0x468], R18 ;  /* 0x0004681201007387 */ /* 0x0009e40000100a00 */
[----:B------:R-:W3:Y:S02]  /*455b0*/  LDL.LU R21, [R1+0x11f4] ;  /* 0x0011f40001157983 */ /* 0x000ee40000300800 */
[----:B------:R-:W3:Y:S01]  /*455c0*/  LDL.LU R22, [R1+0x11f8] ;  /* 0x0011f80001167983 */ /* 0x000ee20000300800 */
[----:B------:R-:W3:Y:S01]  /*455d0*/  LDL.LU R23, [R1+0x11fc] ;  /* 0x0011fc0001177983 */ /* 0x000ee20000300800 */
[----:B0-----:R-:W3:Y:S02]  /*455e0*/  LDL.LU R24, [R1+0x1190] ;  /* 0x0011900001187983 */ /* 0x001ee40000300800 */
[----:B------:R-:W3:Y:S02]  /*455f0*/  LDL.LU R25, [R1+0x1194] ;  /* 0x0011940001197983 */ /* 0x000ee40000300800 */
[----:B-1----:R-:W3:Y:S01]  /*45600*/  LDL.LU R26, [R1+0x1198] ;  /* 0x00119800011a7983 */ /* 0x002ee20000300800 */
[----:B------:R-:W3:Y:S04]  /*45610*/  LDL.LU R27, [R1+0x119c] ;  /* 0x00119c00011b7983 */ /* 0x000ee80000300800 */
[----:B--2---:R-:W2:Y:S01]  /*45620*/  LDL.LU R16, [R1+0x11c0] ;  /* 0x0011c00001107983 */ /* 0x004ea20000300800 */
[----:B------:R-:W2:Y:S02]  /*45630*/  LDL.LU R17, [R1+0x11c4] ;  /* 0x0011c40001117983 */ /* 0x000ea40000300800 */
[----:B----4-:R-:W4:Y:S02]  /*45640*/  LDL.LU R18, [R1+0x11c8] ;  /* 0x0011c80001127983 */ /* 0x010f240000300800 */
[----:B------:R-:W4:Y:S02]  /*45650*/  LDL.LU R19, [R1+0x11cc] ;  /* 0x0011cc0001137983 */ /* 0x000f240000300800 */
[----:B----4-:R-:W-:Y:S01]  /*45660*/  STL.64 [R1+0x4618], R18 ;  /* 0x0046181201007387 */ /* 0x010fe20000100a00 */
[----:B--2---:R0:W-:Y:S03]  /*45670*/  STL.64 [R1+0x4610], R16 ;  /* 0x0046101001007387 */ /* 0x0041e60000100a00 */
[----:B0-----:R-:W2:Y:S04]  /*45680*/  LDL.64 R16, [R1+0xb0] ;  /* 0x0000b00001107983 */ /* 0x001ea80000100a00 */
[----:B--2---:R0:W-:Y:S04]  /*45690*/  STL.64 [R1+0x4628], R16 ;  /* 0x0046281001007387 */ /* 0x0041e80000100a00 */
[----:B0-----:R-:W2:Y:S01]  /*456a0*/  LDL.64 R16, [R1+0xc0] ;  /* 0x0000c00001107983 */ /* 0x001ea20000100a00 */
[----:B---3--:R-:W-:Y:S02]  /*456b0*/  STL.64 [R1+0x45f0], R26 ;  /* 0x0045f01a01007387 */ /* 0x008fe40000100a00 */
[----:B------:R0:W-:Y:S02]  /*456c0*/  STL.64 [R1+0x45e8], R24 ;  /* 0x0045e81801007387 */ /* 0x0001e40000100a00 */
[----:B0-----:R-:W3:Y:S04]  /*456d0*/  LDL.64 R24, [R1+0x80] ;  /* 0x0000800001187983 */ /* 0x001ee80000100a00 */
[----:B---3--:R0:W-:Y:S04]  /*456e0*/  STL.64 [R1+0x45f8], R24 ;  /* 0x0045f81801007387 */ /* 0x0081e80000100a00 */
[----:B0-----:R-:W3:Y:S01]  /*456f0*/  LDL.64 R24, [R1+0x90] ;  /* 0x0000900001187983 */ /* 0x001ee20000100a00 */
[----:B------:R-:W-:Y:S03]  /*45700*/  HMMA.16816.F32.BF16 R4, R4, R8, R20 ;  /* 0x000000080404723c */ /* 0x000fe60000041814 */
[----:B---3--:R0:W-:Y:S04]  /*45710*/  STL.64 [R1+0x4608], R24 ;  /* 0x0046081801007387 */ /* 0x0081e80000100a00 */
[----:B0-----:R-:W3:Y:S04]  /*45720*/  LDL.64 R24, [R1+0xa0] ;  /* 0x0000a00001187983 */ /* 0x001ee80000100a00 */
[----:B---3--:R0:W-:Y:S04]  /*45730*/  STL.64 [R1+0x4620], R24 ;  /* 0x0046201801007387 */ /* 0x0081e80000100a00 */
[----:B0-----:R-:W3:Y:S01]  /*45740*/  LDL.LU R24, [R1+0x11d0] ;  /* 0x0011d00001187983 */ /* 0x001ee20000300800 */
[----:B------:R-:W3:Y:S02]  /*45750*/  LDL.LU R25, [R1+0x11d4] ;  /* 0x0011d40001197983 */ /* 0x000ee40000300800 */
[----:B------:R-:W3:Y:S02]  /*45760*/  LDL.LU R26, [R1+0x11d8] ;  /* 0x0011d800011a7983 */ /* 0x000ee40000300800 */
[----:B------:R-:W3:Y:S01]  /*45770*/  LDL.LU R27, [R1+0x11dc] ;  /* 0x0011dc00011b7983 */ /* 0x000ee20000300800 */
[----:B------:R0:W-:Y:S02]  /*45780*/  STL.64 [R1+0x4590], R12 ;  /* 0x0045900c01007387 */ /* 0x0001e40000100a00 */
[----:B0-----:R-:W-:-:S02]  /*45790*/  IMAD.MOV.U32 R12, RZ, RZ, R14 ;  /* 0x000000ffff0c7224 */ /* 0x001fc400078e000e */
[----:B------:R-:W-:-:S05]  /*457a0*/  IMAD.MOV.U32 R13, RZ, RZ, R3 ;  /* 0x000000ffff0d7224 */ /* 0x000fca00078e0003 */
[----:B------:R0:W-:Y:S04]  /*457b0*/  STL.64 [R1+0x4600], R12 ;  /* 0x0046000c01007387 */ /* 0x0001e80000100a00 */
[----:B0-----:R-:W4:Y:S01]  /*457c0*/  LDL.LU R12, [R1+0x11b0] ;  /* 0x0011b000010c7983 */ /* 0x001f220000300800 */
[----:B------:R-:W4:Y:S02]  /*457d0*/  LDL.LU R13, [R1+0x11b4] ;  /* 0x0011b400010d7983 */ /* 0x000f240000300800 */
[----:B------:R-:W4:Y:S02]  /*457e0*/  LDL.LU R14, [R1+0x11b8] ;  /* 0x0011b800010e7983 */ /* 0x000f240000300800 */
[----:B------:R-:W4:Y:S01]  /*457f0*/  LDL.LU R15, [R1+0x11bc] ;  /* 0x0011bc00010f7983 */ /* 0x000f220000300800 */
[----:B------:R-:W3:Y:S01]  /*45800*/  LDL.LU.64 R22, [R1+0x4638] ;  /* 0x0046380001167983 */ /* 0x000ee20000300a00 */
[----:B------:R-:W3:Y:S02]  /*45810*/  LDL.LU.64 R20, [R1+0x4630] ;  /* 0x0046300001147983 */ /* 0x000ee40000300a00 */
[----:B------:R-:W-:Y:S02]  /*45820*/  STL.64 [R1+0x210], R4 ;  /* 0x0002100401007387 */ /* 0x000fe40000100a00 */
[----:B------:R-:W-:Y:S01]  /*45830*/  STL.64 [R1+0x218], R6 ;  /* 0x0002180601007387 */ /* 0x000fe20000100a00 */
[----:B------:R-:W-:Y:S01]  /*45840*/  STL.64 [R1+0x4560], R10 ;  /* 0x0045600a01007387 */ /* 0x000fe20000100a00 */
[----:B------:R0:W-:Y:S03]  /*45850*/  STL.64 [R1+0x4558], R8 ;  /* 0x0045580801007387 */ /* 0x0001e60000100a00 */
[----:B0-----:R-:W3:Y:S01]  /*45860*/  LDL.LU R8, [R1+0x11e0] ;  /* 0x0011e00001087983 */ /* 0x001ee20000300800 */
[----:B------:R-:W3:Y:S02]  /*45870*/  LDL.LU R9, [R1+0x11e4] ;  /* 0x0011e40001097983 */ /* 0x000ee40000300800 */
[----:B------:R-:W3:Y:S02]  /*45880*/  LDL.LU R10, [R1+0x11e8] ;  /* 0x0011e800010a7983 */ /* 0x000ee40000300800 */
[----:B------:R-:W3:Y:S02]  /*45890*/  LDL.LU R11, [R1+0x11ec] ;  /* 0x0011ec00010b7983 */ /* 0x000ee40000300800 */
[----:B--2---:R-:W-:Y:S01]  /*458a0*/  IMAD.MOV.U32 R3, RZ, RZ, R17 ;  /* 0x000000ffff037224 */ /* 0x004fe200078e0011 */
[C---:B---3--:R-:W-:Y:S11]  /*458b0*/  HMMA.16816.F32.BF16 R8, R20.reuse, R16, R8 ;  /* 0x000000101408723c */ /* 0x048ff60000041808 */
[----:B------:R-:W-:Y:S11]  /*458c0*/  @!UPT UIADD3 URZ, URZ, URZ, URZ ;  /* 0x0000003f3f3ff290 */ /* 0x000ff6000fffe03f */
[----:B------:R-:W-:Y:S01]  /*458d0*/  @!UPT UIADD3 URZ, URZ, URZ, URZ ;  /* 0x0000003f3f3ff290 */ /* 0x000fe2000fffe03f */
[----:B------:R0:W-:Y:S01]  /*458e0*/  STL.64 [R1+0x200], R8 ;  /* 0x0002000801007387 */ /* 0x0001e20000100a00 */
[----:B------:R1:W-:Y:S02]  /*458f0*/  STL.64 [R1+0x208], R10 ;  /* 0x0002080a01007387 */ /* 0x0003e40000100a00 */
[----:B0-----:R-:W-:Y:S02]  /*45900*/  IMAD.MOV.U32 R8, RZ, RZ, R16 ;  /* 0x000000ffff087224 */ /* 0x001fe400078e0010 */
[----:B------:R-:W2:Y:S01]  /*45910*/  LDL.LU.64 R16, [R1+0x4628] ;  /* 0x0046280001107983 */ /* 0x000ea20000300a00 */
[----:B------:R-:W-:Y:S01]  /*45920*/  STL [R1+0x4598], R3 ;  /* 0x0045980301007387 */ /* 0x000fe20000100800 */
[C---:B--2---:R-:W-:Y:S01]  /*45930*/  HMMA.16816.F32.BF16 R24, R20.reuse, R16, R24 ;  /* 0x000000101418723c */ /* 0x044fe20000041818 */
[----:B-1----:R-:W-:Y:S02]  /*45940*/  IMAD.MOV.U32 R10, RZ, RZ, R16 ;  /* 0x000000ffff0a7224 */ /* 0x002fe400078e0010 */
[----:B------:R-:W-:Y:S11]  /*45950*/  IMAD.MOV.U32 R9, RZ, RZ, R17 ;  /* 0x000000ffff097224 */ /* 0x000ff600078e0011 */
[----:B------:R-:W-:Y:S09]  /*45960*/  @!UPT UIADD3 URZ, URZ, URZ, URZ ;  /* 0x0000003f3f3ff290 */ /* 0x000ff2000fffe03f */
[----:B------:R0:W-:Y:S01]  /*45970*/  STL.64 [R1+0x1f0], R24 ;  /* 0x0001f01801007387 */ /* 0x0001e20000100a00 */
[----:B------:R-:W-:Y:S03]  /*45980*/  STL.64 [R1+0x1f8], R26 ;  /* 0x0001f81a01007387 */ /* 0x000fe60000100a00 */
[----:B0-----:R-:W2:Y:S01]  /*45990*/  LDL.LU.64 R24, [R1+0x4620] ;  /* 0x0046200001187983 */ /* 0x001ea20000300a00 */
[----:B------:R-:W2:Y:S02]  /*459a0*/  LDL.LU.64 R18, [R1+0x4618] ;  /* 0x0046180001127983 */ /* 0x000ea40000300a00 */
[----:B------:R-:W2:Y:S02]  /*459b0*/  LDL.LU.64 R16, [R1+0x4610] ;  /* 0x0046100001107983 */ /* 0x000ea40000300a00 */
[----:B------:R-:W-:Y:S01]  /*459c0*/  STL [R1+0x4570], R10 ;  /* 0x0045700a01007387 */ /* 0x000fe20000100800 */
[----:B------:R0:W-:Y:S04]  /*459d0*/  STL.64 [R1+0x4568], R8 ;  /* 0x0045680801007387 */ /* 0x0001e80000100a00 */
        /* <DEDUP_REMOVED lines=8> */
[----:B------:R0:W-:Y:S02]  /*45a60*/  STL.64 [R1+0x1e8], R18 ;  /* 0x0001e81201007387 */ /* 0x0001e40000100a00 */
[----:B0-----:R-:W-:Y:S02]  /*45a70*/  IMAD.MOV.U32 R19, RZ, RZ, R24 ;  /* 0x000000ffff137224 */ /* 0x001fe400078e0018 */
[----:B------:R-:W-:Y:S02]  /*45a80*/  IMAD.MOV.U32 R18, RZ, RZ, R25 ;  /* 0x000000ffff127224 */ /* 0x000fe400078e0019 */
[----:B------:R-:W4:Y:S03]  /*45a90*/  LDL.LU.64 R24, [R1+0x4608] ;  /* 0x0046080001187983 */ /* 0x000f260000300a00 */
[----:B------:R0:W-:Y:S02]  /*45aa0*/  STL [R1+0x45a0], R18 ;  /* 0x0045a01201007387 */ /* 0x0001e40000100800 */
[----:B------:R1:W-:Y:S02]  /*45ab0*/  STL [R1+0x459c], R19 ;  /* 0x00459c1301007387 */ /* 0x0003e40000100800 */
[----:B------:R-:W2:Y:S01]  /*45ac0*/  LDL.LU R16, [R1+0x11a0] ;  /* 0x0011a00001107983 */ /* 0x000ea20000300800 */
[----:B------:R-:W2:Y:S04]  /*45ad0*/  LDL.LU R17, [R1+0x11a4] ;  /* 0x0011a40001117983 */ /* 0x000ea80000300800 */
[----:B0-----:R-:W2:Y:S01]  /*45ae0*/  LDL.LU R18, [R1+0x11a8] ;  /* 0x0011a80001127983 */ /* 0x001ea20000300800 */
[----:B-1----:R-:W2:Y:S01]  /*45af0*/  LDL.LU R19, [R1+0x11ac] ;  /* 0x0011ac0001137983 */ /* 0x002ea20000300800 */
[----:B----4-:R-:W-:Y:S01]  /*45b00*/  HMMA.16816.F32.BF16 R12, R20, R24, R12 ;  /* 0x00000018140c723c */ /* 0x010fe2000004180c */
[----:B------:R-:W-:-:S02]  /*45b10*/  IMAD.MOV.U32 R3, RZ, RZ, R24 ;  /* 0x000000ffff037224 */ /* 0x000fc400078e0018 */
[----:B------:R-:W-:Y:S11]  /*45b20*/  IMAD.MOV.U32 R28, RZ, RZ, R25 ;  /* 0x000000ffff1c7224 */ /* 0x000ff600078e0019 */
[----:B------:R-:W-:Y:S09]  /*45b30*/  @!UPT UIADD3 URZ, URZ, URZ, URZ ;  /* 0x0000003f3f3ff290 */ /* 0x000ff2000fffe03f */
[----:B------:R0:W-:Y:S01]  /*45b40*/  STL.64 [R1+0x1d0], R12 ;  /* 0x0001d00c01007387 */ /* 0x0001e20000100a00 */
[----:B------:R-:W-:Y:S03]  /*45b50*/  STL.64 [R1+0x1d8], R14 ;  /* 0x0001d80e01007387 */ /* 0x000fe60000100a00 */
[----:B0-----:R-:W3:Y:S01]  /*45b60*/  LDL.LU.64 R12, [R1+0x4600] ;  /* 0x00460000010c7983 */ /* 0x001ee20000300a00 */
[----:B------:R-:W2:Y:S02]  /*45b70*/  LDL.LU.64 R24, [R1+0x45f8] ;  /* 0x0045f80001187983 */ /* 0x000ea40000300a00 */
[----:B--2---:R-:W-:Y:S11]  /*45b80*/  HMMA.16816.F32.BF16 R16, R20, R24, R16 ;  /* 0x000000181410723c */ /* 0x004ff60000041810 */
[----:B------:R-:W-:Y:S11]  /*45b90*/  @!UPT UIADD3 URZ, URZ, URZ, URZ ;  /* 0x0000003f3f3ff290 */ /* 0x000ff6000fffe03f */
[----:B------:R-:W-:Y:S01]  /*45ba0*/  @!UPT UIADD3 URZ, URZ, URZ, URZ ;  /* 0x0000003f3f3ff290 */ /* 0x000fe2000fffe03f */
[----:B------:R-:W-:Y:S01]  /*45bb0*/  STL.64 [R1+0x1c0], R16 ;  /* 0x0001c01001007387 */ /* 0x000fe20000100a00 */
[----:B------:R0:W-:Y:S02]  /*45bc0*/  STL.64 [R1+0x1c8], R18 ;  /* 0x0001c81201007387 */ /* 0x0001e40000100a00 */
[----:B------:R-:W2:Y:S02]  /*45bd0*/  LDL.LU.64 R26, [R1+0x45f0] ;  /* 0x0045f000011a7983 */ /* 0x000ea40000300a00 */
[----:B0-----:R-:W-:Y:S02]  /*45be0*/  IMAD.MOV.U32 R18, RZ, RZ, R24 ;  /* 0x000000ffff127224 */ /* 0x001fe400078e0018 */
[----:B------:R-:W-:Y:S02]  /*45bf0*/  IMAD.MOV.U32 R19, RZ, RZ, R25 ;  /* 0x000000ffff137224 */ /* 0x000fe400078e0019 */
[----:B------:R-:W2:Y:S01]  /*45c00*/  LDL.LU.64 R24, [R1+0x45e8] ;  /* 0x0045e80001187983 */ /* 0x000ea20000300a00 */
[----:B------:R-:W-:-:S02]  /*45c10*/  IMAD.MOV.U32 R4, RZ, RZ, R2 ;  /* 0x000000ffff047224 */ /* 0x000fc400078e0002 */
[----:B------:R-:W-:-:S07]  /*45c20*/  IMAD.MOV.U32 R5, RZ, RZ, R0 ;  /* 0x000000ffff057224 */ /* 0x000fce00078e0000 */
[C---:B--2---:R-:W-:Y:S01]  /*45c30*/  HMMA.16816.F32.BF16 R4, R20.reuse, R4, R24 ;  /* 0x000000041404723c */ /* 0x044fe20000041818 */
[----:B------:R-:W2:Y:S11]  /*45c40*/  LDL.LU.64 R24, [R1+0x45e0] ;  /* 0x0045e00001187983 */ /* 0x000eb60000300a00 */
[----:B------:R-:W-:Y:S11]  /*45c50*/  @!UPT UIADD3 URZ, URZ, URZ, URZ ;  /* 0x0000003f3f3ff290 */ /* 0x000ff6000fffe03f */
[----:B------:R-:W-:Y:S01]  /*45c60*/  STL.64 [R1+0x1b0], R4 ;  /* 0x0001b00401007387 */ /* 0x000fe20000100a00 */
[----:B------:R-:W-:Y:S02]  /*45c70*/  STL.64 [R1+0x1b8], R6 ;  /* 0x0001b80601007387 */ /* 0x000fe40000100a00 */
[----:B------:R-:W0:Y:S04]  /*45c80*/  LDSM.16.MT88.4 R4, [R29+0x8200] ;  /* 0x008200001d04783b */ /* 0x000e280000004200 */
[----:B------:R-:W-:Y:S01]  /*45c90*/  STL [R1+0x44c0], R29 ;  /* 0x0044c01d01007387 */ /* 0x000fe20000100800 */
[----:B0-----:R-:W-:Y:S01]  /*45ca0*/  STL.64 [R1+0x43f8], R6 ;  /* 0x0043f80601007387 */ /* 0x001fe20000100a00 */
[----:B------:R3:W-:Y:S02]  /*45cb0*/  STL.64 [R1+0x43f0], R4 ;  /* 0x0043f00401007387 */ /* 0x0007e40000100a00 */
[C---:B---3--:R-:W-:Y:S01]  /*45cc0*/  HMMA.16816.F32.BF16 R4, R20.reuse, R12, R8 ;  /* 0x0000000c1404723c */ /* 0x048fe20000041808 */
[----:B------:R-:W3:Y:S11]  /*45cd0*/  LDL.LU R12, [R1+0x1390] ;  /* 0x00139000010c7983 */ /* 0x000ef60000300800 */
[----:B------:R-:W-:Y:S11]  /*45ce0*/  @!UPT UIADD3 URZ, URZ, URZ, URZ ;  /* 0x0000003f3f3ff290 */ /* 0x000ff6000fffe03f */
[----:B------:R0:W-:Y:S01]  /*45cf0*/  STL.64 [R1+0x450], R4 ;  /* 0x0004500401007387 */ /* 0x0001e20000100a00 */
[----:B------:R1:W-:Y:S02]  /*45d00*/  STL.64 [R1+0x458], R6 ;  /* 0x0004580601007387 */ /* 0x0003e40000100a00 */
[----:B------:R-:W3:Y:S02]  /*45d10*/  LDL.LU R13, [R1+0x1394] ;  /* 0x00139400010d7983 */ /* 0x000ee40000300800 */
[----:B------:R-:W4:Y:S01]  /*45d20*/  LDL.LU R14, [R1+0x1398] ;  /* 0x00139800010e7983 */ /* 0x000f220000300800 */
[----:B------:R-:W4:Y:S04]  /*45d30*/  LDL.LU R15, [R1+0x139c] ;  /* 0x00139c00010f7983 */ /* 0x000f280000300800 */
[----:B0-----:R-:W2:Y:S01]  /*45d40*/  LDL.LU R4, [R1+0x13b0] ;  /* 0x0013b00001047983 */ /* 0x001ea20000300800 */
[----:B------:R-:W2:Y:S02]  /*45d50*/  LDL.LU R5, [R1+0x13b4] ;  /* 0x0013b40001057983 */ /* 0x000ea40000300800 */
[----:B-1----:R-:W2:Y:S02]  /*45d60*/  LDL.LU R6, [R1+0x13b8] ;  /* 0x0013b80001067983 */ /* 0x002ea40000300800 */
[----:B------:R-:W2:Y:S02]  /*45d70*/  LDL.LU R7, [R1+0x13bc] ;  /* 0x0013bc0001077983 */ /* 0x000ea40000300800 */
[----:B--2---:R-:W-:Y:S01]  /*45d80*/  STL.64 [R1+0x45d8], R6 ;  /* 0x0045d80601007387 */ /* 0x004fe20000100a00 */
[----:B------:R0:W-:Y:S03]  /*45d90*/  STL.64 [R1+0x45d0], R4 ;  /* 0x0045d00401007387 */ /* 0x0001e60000100a00 */
[----:B0-----:R-:W2:Y:S01]  /*45da0*/  LDL.LU R4, [R1+0x13c0] ;  /* 0x0013c00001047983 */ /* 0x001ea20000300800 */
[----:B------:R-:W2:Y:S02]  /*45db0*/  LDL.LU R5, [R1+0x13c4] ;  /* 0x0013c40001057983 */ /* 0x000ea40000300800 */
[----:B------:R-:W2:Y:S02]  /*45dc0*/  LDL.LU R6, [R1+0x13c8] ;  /* 0x0013c80001067983 */ /* 0x000ea40000300800 */
[----:B------:R-:W2:Y:S01]  /*45dd0*/  LDL.LU R7, [R1+0x13cc] ;  /* 0x0013cc0001077983 */ /* 0x000ea20000300800 */
[----:B----4-:R-:W-:Y:S01]  /*45de0*/  STL.64 [R1+0x45b0], R14 ;  /* 0x0045b00e01007387 */ /* 0x010fe20000100a00 */
[----:B---3--:R0:W-:Y:S03]  /*45df0*/  STL.64 [R1+0x45a8], R12 ;  /* 0x0045a80c01007387 */ /* 0x0081e60000100a00 */
[----:B0-----:R-:W3:Y:S04]  /*45e00*/  LDL.64 R12, [R1+0x30] ;  /* 0x00003000010c7983 */ /* 0x001ee80000100a00 */
[----:B---3--:R0:W-:Y:S01]  /*45e10*/  STL.64 [R1+0x45c8], R12 ;  /* 0x0045c80c01007387 */ /* 0x0081e20000100a00 */
[----:B------:R-:W3:Y:S03]  /*45e20*/  LDL.64 R16, [R1+0x10] ;  /* 0x0000100001107983 */ /* 0x000ee60000100a00 */
[----:B0-----:R-:W4:Y:S01]  /*45e30*/  LDL.64 R12, [R1+0x40] ;  /* 0x00004000010c7983 */ /* 0x001f220000100a00 */
[----:B------:R-:W-:Y:S03]  /*45e40*/  STL.64 [R1+0x45c0], R18 ;  /* 0x0045c01201007387 */ /* 0x000fe60000100a00 */
[----:B---3--:R0:W-:Y:S04]  /*45e50*/  STL.64 [R1+0x45b8], R16 ;  /* 0x0045b81001007387 */ /* 0x0081e80000100a00 */
        /* <DEDUP_REMOVED lines=19> */
[----:B------:R-:W4:Y:S02]  /*45f90*/  LDL.LU.64 R4, [R1+0x45d0] ;  /* 0x0045d00001047983 */ /* 0x000f240000300a00 */
[----:B------:R-:W-:Y:S02]  /*45fa0*/  IMAD.MOV.U32 R2, RZ, RZ, R24 ;  /* 0x000000ffff027224 */ /* 0x000fe400078e0018 */
[----:B------:R-:W-:Y:S01]  /*45fb0*/  IMAD.MOV.U32 R0, RZ, RZ, R25 ;  /* 0x000000ffff007224 */ /* 0x000fe200078e0019 */
[----:B------:R-:W3:Y:S01]  /*45fc0*/  LDL.LU R24, [R1+0x1360] ;  /* 0x0013600001187983 */ /* 0x000ee20000300800 */
[----:B------:R-:W3:Y:S02]  /*45fd0*/  LDL.LU R25, [R1+0x1364] ;  /* 0x0013640001197983 */ /* 0x000ee40000300800 */
[----:B------:R-:W3:Y:S02]  /*45fe0*/  LDL.LU R26, [R1+0x1368] ;  /* 0x00136800011a7983 */ /* 0x000ee40000300800 */
[----:B------:R-:W3:Y:S01]  /*45ff0*/  LDL.LU R27, [R1+0x136c] ;  /* 0x00136c00011b7983 */ /* 0x000ee20000300800 */
[----:B------:R-:W-:Y:S01]  /*46000*/  STL [R1+0x44c4], R2 ;  /* 0x0044c40201007387 */ /* 0x000fe20000100800 */
[C---:B----4-:R-:W-:Y:S11]  /*46010*/  HMMA.16816.F32.BF16 R4, R20.reuse, R12, R4 ;  /* 0x0000000c1404723c */ /* 0x050ff60000041804 */
[----:B------:R-:W-:Y:S11]  /*46020*/  @!UPT UIADD3 URZ, URZ, URZ, URZ ;  /* 0x0000003f3f3ff290 */ /* 0x000ff6000fffe03f */
[----:B------:R-:W-:Y:S01]  /*46030*/  @!UPT UIADD3 URZ, URZ, URZ, URZ ;  /* 0x0000003f3f3ff290 */ /* 0x000fe2000fffe03f */
[----:B------:R0:W-:Y:S01]  /*46040*/  STL.64 [R1+0x430], R4 ;  /* 0x0004300401007387 */ /* 0x0001e20000100a00 */
[----:B------:R-:W-:Y:S02]  /*46050*/  STL.64 [R1+0x438], R6 ;  /* 0x0004380601007387 */ /* 0x000fe40000100a00 */
[----:B0-----:R-:W-:Y:S02]  /*46060*/  IMAD.MOV.U32 R5, RZ, RZ, R12 ;  /* 0x000000ffff057224 */ /* 0x001fe400078e000c */
[----:B------:R-:W-:Y:S02]  /*46070*/  IMAD.MOV.U32 R4, RZ, RZ, R13 ;  /* 0x000000ffff047224 */ /* 0x000fe400078e000d */
[----:B------:R-:W4:Y:S02]  /*46080*/  LDL.LU.64 R12, [R1+0x45c8] ;  /* 0x0045c800010c7983 */ /* 0x000f240000300a00 */
[----:B----4-:R-:W-:Y:S11]  /*46090*/  HMMA.16816.F32.BF16 R16, R20, R12, R16 ;  /* 0x0000000c1410723c */ /* 0x010ff60000041810 */
        /* <DEDUP_REMOVED lines=8> */
[----:B------:R-:W2:Y:S01]  /*46120*/  LDL.LU.64 R14, [R1+0x45b0] ;  /* 0x0045b000010e7983 */ /* 0x000ea20000300a00 */
[----:B------:R-:W2:Y:S02]  /*46130*/  LDL.LU.64 R12, [R1+0x45a8] ;  /* 0x0045a800010c7983 */ /* 0x000ea40000300a00 */
[----:B------:R-:W-:Y:S02]  /*46140*/  STL.64 [R1+0x44d0], R6 ;  /* 0x0044d00601007387 */ /* 0x000fe40000100a00 */
[----:B------:R4:W-:Y:S02]  /*46150*/  STL.64 [R1+0x44c8], R4 ;  /* 0x0044c80401007387 */ /* 0x0009e40000100a00 */
[----:B----4-:R-:W-:-:S02]  /*46160*/  IMAD.MOV.U32 R4, RZ, RZ, R18 ;  /* 0x000000ffff047224 */ /* 0x010fc400078e0012 */
[----:B------:R-:W-:Y:S01]  /*46170*/  IMAD.MOV.U32 R5, RZ, RZ, R19 ;  /* 0x000000ffff057224 */ /* 0x000fe200078e0013 */
[----:B------:R-:W4:Y:S01]  /*46180*/  LDL.LU R18, [R1+0x45a0] ;  /* 0x0045a00001127983 */ /* 0x000f220000300800 */
[----:B------:R-:W3:Y:S03]  /*46190*/  LDL.LU R19, [R1+0x459c] ;  /* 0x00459c0001137983 */ /* 0x000ee60000300800 */
[----:B------:R0:W-:Y:S02]  /*461a0*/  STL.64 [R1+0x44e8], R4 ;  /* 0x0044e80401007387 */ /* 0x0001e40000100a00 */
[----:B0-----:R-:W-:Y:S02]  /*461b0*/  IMAD.MOV.U32 R4, RZ, RZ, R3 ;  /* 0x000000ffff047224 */ /* 0x001fe400078e0003 */
[----:B------:R-:W-:Y:S01]  /*461c0*/  IMAD.MOV.U32 R5, RZ, RZ, R28 ;  /* 0x000000ffff057224 */ /* 0x000fe200078e001c */
[----:B------:R-:W3:Y:S04]  /*461d0*/  LDL.LU R3, [R1+0x4598] ;  /* 0x0045980001037983 */ /* 0x000ee80000300800 */
[----:B------:R0:W-:Y:S04]  /*461e0*/  STL.64 [R1+0x4500], R4 ;  /* 0x0045000401007387 */ /* 0x0001e80000100a00 */
[----:B0-----:R-:W3:Y:S01]  /*461f0*/  LDL.64 R4, [R1+0x20] ;  /* 0x0000200001047983 */ /* 0x001ee20000100a00 */
[C---:B--2---:R-:W-:Y:S08]  /*46200*/  HMMA.16816.F32.BF16 R8, R20.reuse, R16, R8 ;  /* 0x000000101408723c */ /* 0x044ff00000041808 */
[----:B---3--:R-:W-:Y:S11]  /*46210*/  HMMA.16816.F32.BF16 R12, R20, R4, R12 ;  /* 0x00000004140c723c */ /* 0x008ff6000004180c */
[----:B------:R-:W-:Y:S11]  /*46220*/  @!UPT UIADD3 URZ, URZ, URZ, URZ ;  /* 0x0000003f3f3ff290 */ /* 0x000ff6000fffe03f */
[----:B------:R-:W-:Y:S01]  /*46230*/  @!UPT UIADD3 URZ, URZ, URZ, URZ ;  /* 0x0000003f3f3ff290 */ /* 0x000fe2000fffe03f */
[----:B------:R0:W-:Y:S01]  /*46240*/  STL.64 [R1+0x410], R12 ;  /* 0x0004100c01007387 */ /* 0x0001e20000100a00 */
[----:B------:R1:W-:Y:S03]  /*46250*/  STL.64 [R1+0x418], R14 ;  /* 0x0004180e01007387 */ /* 0x0003e60000100a00 */
[----:B0-----:R-:W2:Y:S01]  /*46260*/  LDL.LU.64 R12, [R1+0x4590] ;  /* 0x00459000010c7983 */ /* 0x001ea20000300a00 */
[----:B-1----:R-:W-:Y:S02]  /*46270*/  IMAD.MOV.U32 R15, RZ, RZ, R4 ;  /* 0x000000ffff0f7224 */ /* 0x002fe400078e0004 */
[----:B------:R-:W-:Y:S02]  /*46280*/  IMAD.MOV.U32 R14, RZ, RZ, R5 ;  /* 0x000000ffff0e7224 */ /* 0x000fe400078e0005 */
[----:B------:R-:W-:Y:S02]  /*46290*/  IMAD.MOV.U32 R4, RZ, RZ, R19 ;  /* 0x000000ffff047224 */ /* 0x000fe400078e0013 */
[----:B----4-:R-:W-:-:S05]  /*462a0*/  IMAD.MOV.U32 R5, RZ, RZ, R18 ;  /* 0x000000ffff057224 */ /* 0x010fca00078e0012 */
[----:B------:R0:W-:Y:S04]  /*462b0*/  STL.64 [R1+0x4518], R4 ;  /* 0x0045180401007387 */ /* 0x0001e80000100a00 */
[----:B0-----:R-:W3:Y:S01]  /*462c0*/  LDL.64 R4, [R1] ;  /* 0x0000000001047983 */ /* 0x001ee20000100a00 */
[----:B------:R-:W-:Y:S02]  /*462d0*/  STL.64 [R1+0x400], R8 ;  /* 0x0004000801007387 */ /* 0x000fe40000100a00 */
[----:B------:R0:W-:Y:S02]  /*462e0*/  STL.64 [R1+0x408], R10 ;  /* 0x0004080a01007387 */ /* 0x0001e40000100a00 */
[----:B0-----:R-:W3:Y:S01]  /*462f0*/  LDL.LU.64 R10, [R1+0x4588] ;  /* 0x00458800010a7983 */ /* 0x001ee20000300a00 */
[----:B------:R-:W3:Y:S02]  /*46300*/  LDL.LU.64 R8, [R1+0x4580] ;  /* 0x0045800001087983 */ /* 0x000ee40000300a00 */
[----:B------:R-:W-:-:S02]  /*46310*/  IMAD.MOV.U32 R28, RZ, RZ, R16 ;  /* 0x000000ffff1c7224 */ /* 0x000fc400078e0010 */
[----:B------:R-:W-:Y:S02]  /*46320*/  IMAD.MOV.U32 R19, RZ, RZ, R17 ;  /* 0x000000ffff137224 */ /* 0x000fe400078e0011 */
[----:B------:R-:W4:Y:S01]  /*46330*/  LDL.LU.64 R16, [R1+0x4578] ;  /* 0x0045780001107983 */ /* 0x000f220000300a00 */
[C---:B---3--:R-:W-:Y:S11]  /*46340*/  HMMA.16816.F32.BF16 R8, R20.reuse, R4, R8 ;  /* 0x000000041408723c */ /* 0x048ff60000041808 */
[----:B------:R-:W-:Y:S11]  /*46350*/  @!UPT UIADD3 URZ, URZ, URZ, URZ ;  /* 0x0000003f3f3ff290 */ /* 0x000ff6000fffe03f */
[----:B------:R-:W-:Y:S01]  /*46360*/  @!UPT UIADD3 URZ, URZ, URZ, URZ ;  /* 0x0000003f3f3ff290 */ /* 0x000fe2000fffe03f */
[----:B------:R-:W-:Y:S01]  /*46370*/  STL.64 [R1+0x3f0], R8 ;  /* 0x0003f00801007387 */ /* 0x000fe20000100a00 */
[----:B------:R0:W-:Y:S03]  /*46380*/  STL.64 [R1+0x3f8], R10 ;  /* 0x0003f80a01007387 */ /* 0x0001e60000100a00 */
[----:B0-----:R-:W3:Y:S01]  /*46390*/  LDL.LU R10, [R1+0x4570] ;  /* 0x00457000010a7983 */ /* 0x001ee20000300800 */
[----:B------:R-:W2:Y:S01]  /*463a0*/  LDL.LU.64 R8, [R1+0x4568] ;  /* 0x0045680001087983 */ /* 0x000ea20000300a00 */
[----:B----4-:R-:W-:Y:S01]  /*463b0*/  HMMA.16816.F32.BF16 R24, R20, R16, R24 ;  /* 0x000000101418723c */ /* 0x010fe20000041818 */
[----:B------:R-:W-:Y:S02]  /*463c0*/  IMAD.MOV.U32 R2, RZ, RZ, R4 ;  /* 0x000000ffff027224 */ /* 0x000fe400078e0004 */
[----:B------:R-:W-:Y:S02]  /*463d0*/  IMAD.MOV.U32 R29, RZ, RZ, R5 ;  /* 0x000000ffff1d7224 */ /* 0x000fe400078e0005 */
[----:B---3--:R-:W-:-:S02]  /*463e0*/  IMAD.MOV.U32 R4, RZ, RZ, R10 ;  /* 0x000000ffff047224 */ /* 0x008fc400078e000a */
[----:B--2---:R-:W-:-:S05]  /*463f0*/  IMAD.MOV.U32 R5, RZ, RZ, R9 ;  /* 0x000000ffff057224 */ /* 0x004fca00078e0009 */
[----:B------:R-:W-:Y:S11]  /*46400*/  STL.64 [R1+0x4530], R4 ;  /* 0x0045300401007387 */ /* 0x000ff60000100a00 */
[----:B------:R0:W-:Y:S02]  /*46410*/  STL.64 [R1+0x3e0], R24 ;  /* 0x0003e01801007387 */ /* 0x0001e40000100a00 */
[----:B------:R1:W-:Y:S01]  /*46420*/  STL.64 [R1+0x3e8], R26 ;  /* 0x0003e81a01007387 */ /* 0x0003e20000100a00 */
[----:B0-----:R-:W2:Y:S01]  /*46430*/  LDL.LU R24, [R1+0x1180] ;  /* 0x0011800001187983 */ /* 0x001ea20000300800 */
[----:B------:R-:W2:Y:S02]  /*46440*/  LDL.LU R25, [R1+0x1184] ;  /* 0x0011840001197983 */ /* 0x000ea40000300800 */
[----:B-1----:R-:W2:Y:S02]  /*46450*/  LDL.LU R26, [R1+0x1188] ;  /* 0x00118800011a7983 */ /* 0x002ea40000300800 */
[----:B------:R-:W-:Y:S01]  /*46460*/  IMAD.MOV.U32 R4, RZ, RZ, R8 ;  /* 0x000000ffff047224 */ /* 0x000fe200078e0008 */
[----:B------:R-:W2:Y:S01]  /*46470*/  LDL.LU R27, [R1+0x118c] ;  /* 0x00118c00011b7983 */ /* 0x000ea20000300800 */
[----:B------:R-:W3:Y:S02]  /*46480*/  LDL.LU R8, [R1+0x1350] ;  /* 0x0013500001087983 */ /* 0x000ee40000300800 */
[----:B------:R-:W3:Y:S02]  /*46490*/  LDL.LU R9, [R1+0x1354] ;  /* 0x0013540001097983 */ /* 0x000ee40000300800 */
[----:B------:R-:W3:Y:S01]  /*464a0*/  LDL.LU R10, [R1+0x1358] ;  /* 0x00135800010a7983 */ /* 0x000ee20000300800 */
[----:B------:R-:W3:Y:S01]  /*464b0*/  LDL.LU R11, [R1+0x135c] ;  /* 0x00135c00010b7983 */ /* 0x000ee20000300800 */
[----:B------:R-:W-:Y:S02]  /*464c0*/  STL [R1+0x44e0], R19 ;  /* 0x0044e01301007387 */ /* 0x000fe40000100800 */
[----:B------:R0:W-:Y:S02]  /*464d0*/  STL.64 [R1+0x44d8], R16 ;  /* 0x0044d81001007387 */ /* 0x0001e40000100a00 */
[----:B0-----:R-:W4:Y:S01]  /*464e0*/  LDL.LU R16, [R1+0x1130] ;  /* 0x0011300001107983 */ /* 0x001f220000300800 */
[----:B------:R-:W4:Y:S02]  /*464f0*/  LDL.LU R17, [R1+0x1134] ;  /* 0x0011340001117983 */ /* 0x000f240000300800 */
[----:B------:R-:W2:Y:S02]  /*46500*/  LDL.LU R18, [R1+0x1138] ;  /* 0x0011380001127983 */ /* 0x000ea40000300800 */
        /* <DEDUP_REMOVED lines=13> */
[C---:B---3--:R-:W-:Y:S01]  /*465e0*/  HMMA.16816.F32.BF16 R8, R20.reuse, R12, R8 ;  /* 0x0000000c1408723c */ /* 0x048fe20000041808 */
        /* <DEDUP_REMOVED lines=16> */
[----:B------:R-:W-:Y:S02]  /*466f0*/  STL.64 [R1+0x4410], R12 ;  /* 0x0044100c01007387 */ /* 0x000fe40000100a00 */
[----:B------:R-:W-:Y:S01]  /*46700*/  IMAD.MOV.U32 R5, RZ, RZ, R3 ;  /* 0x000000ffff057224 */ /* 0x000fe200078e0003 */
[----:B----4-:R-:W-:Y:S01]  /*46710*/  HMMA.16816.F32.BF16 R20, R20, R8, R24 ;  /* 0x000000081414723c */ /* 0x010fe20000041818 */
[----:B------:R-:W2:Y:S01]  /*46720*/  LDL.LU.64 R26, [R1+0x4550] ;  /* 0x00455000011a7983 */ /* 0x000ea20000300a00 */
[----:B------:R-:W2:Y:S11]  /*46730*/  LDL.LU.64 R24, [R1+0x4548] ;  /* 0x0045480001187983 */ /* 0x000eb60000300a00 */
[----:B------:R-:W-:Y:S10]  /*46740*/  @!UPT UIADD3 URZ, URZ, URZ, URZ ;  /* 0x0000003f3f3ff290 */ /* 0x000ff4000fffe03f */
[----:B------:R0:W-:Y:S01]  /*46750*/  STL.64 [R1+0x1a0], R20 ;  /* 0x0001a01401007387 */ /* 0x0001e20000100a00 */
[----:B------:R-:W-:Y:S03]  /*46760*/  STL.64 [R1+0x1a8], R22 ;  /* 0x0001a81601007387 */ /* 0x000fe60000100a00 */
[----:B0-----:R-:W4:Y:S01]  /*46770*/  LDL.64 R20, [R1+0x70] ;  /* 0x0000700001147983 */ /* 0x001f220000100a00 */
[----:B---3--:R-:W-:Y:S02]  /*46780*/  STL.64 [R1+0x4408], R10 ;  /* 0x0044080a01007387 */ /* 0x008fe40000100a00 */
[----:B------:R0:W-:Y:S02]  /*46790*/  STL.64 [R1+0x4400], R8 ;  /* 0x0044000801007387 */ /* 0x0001e40000100a00 */
        /* <DEDUP_REMOVED lines=31> */
[----:B0-----:R-:W2:Y:S01]  /*46990*/  LDL.LU.64 R4, [R1+0x44e8] ;  /* 0x0044e80001047983 */ /* 0x001ea20000300a00 */
[C---:B----4-:R-:W-:Y:S08]  /*469a0*/  HMMA.16816.F32.BF16 R8, R24.reuse, R20, R8 ;  /* 0x000000141808723c */ /* 0x050ff00000041808 */
[----:B--2---:R-:W-:Y:S01]  /*469b0*/  HMMA.16816.F32.BF16 R4, R24, R4, R16 ;  /* 0x000000041804723c */ /* 0x004fe20000041810 */
[----:B------:R-:W2:Y:S01]  /*469c0*/  LDL.LU R19, [R1+0x44e0] ;  /* 0x0044e00001137983 */ /* 0x000ea20000300800 */
[----:B------:R-:W3:Y:S05]  /*469d0*/  LDL.LU.64 R16, [R1+0x44d8] ;  /* 0x0044d80001107983 */ /* 0x000eea0000300a00 */
[----:B------:R-:W-:Y:S11]  /*469e0*/  IMAD.MOV.U32 R18, RZ, RZ, R20 ;  /* 0x000000ffff127224 */ /* 0x000ff600078e0014 */
[----:B------:R-:W-:Y:S05]  /*469f0*/  @!UPT UIADD3 URZ, URZ, URZ, URZ ;  /* 0x0000003f3f3ff290 */ /* 0x000fea000fffe03f */
[----:B------:R-:W-:Y:S01]  /*46a00*/  STL.64 [R1+0x150], R4 ;  /* 0x0001500401007387 */ /* 0x000fe20000100a00 */
[----:B------:R0:W-:Y:S03]  /*46a10*/  STL.64 [R1+0x158], R6 ;  /* 0x0001580601007387 */ /* 0x0001e60000100a00 */
[----:B0-----:R-:W4:Y:S01]  /*46a20*/  LDL.LU.64 R6, [R1+0x44d0] ;  /* 0x0044d00001067983 */ /* 0x001f220000300a00 */
[----:B------:R-:W2:Y:S02]  /*46a30*/  LDL.LU.64 R4, [R1+0x44c8] ;  /* 0x0044c80001047983 */ /* 0x000ea40000300a00 */
[----:B------:R0:W-:Y:S02]  /*46a40*/  STL.64 [R1+0x140], R8 ;  /* 0x0001400801007387 */ /* 0x0001e40000100a00 */
[----:B------:R1:W-:Y:S01]  /*46a50*/  STL.64 [R1+0x148], R10 ;  /* 0x0001480a01007387 */ /* 0x0003e20000100a00 */
[----:B------:R-:W-:Y:S04]  /*46a60*/  STL [R1+0x4420], R18 ;  /* 0x0044201201007387 */ /* 0x000fe80000100800 */
[----:B---3--:R3:W-:Y:S01]  /*46a70*/  STL.64 [R1+0x4418], R16 ;  /* 0x0044181001007387 */ /* 0x0087e20000100a00 */
[----:B0-----:R-:W2:Y:S02]  /*46a80*/  LDL.LU R8, [R1+0x12c0] ;  /* 0x0012c00001087983 */ /* 0x001ea40000300800 */
[----:B------:R-:W2:Y:S02]  /*46a90*/  LDL.LU R9, [R1+0x12c4] ;  /* 0x0012c40001097983 */ /* 0x000ea40000300800 */
[----:B-1----:R-:W2:Y:S01]  /*46aa0*/  LDL.LU R10, [R1+0x12c8] ;  /* 0x0012c800010a7983 */ /* 0x002ea20000300800 */
[----:B------:R-:W2:Y:S01]  /*46ab0*/  LDL.LU R11, [R1+0x12cc] ;  /* 0x0012cc00010b7983 */ /* 0x000ea20000300800 */
[----:B---3--:R-:W-:-:S02]  /*46ac0*/  IMAD.MOV.U32 R16, RZ, RZ, R2 ;  /* 0x000000ffff107224 */ /* 0x008fc400078e0002 */
[----:B------:R-:W-:Y:S01]  /*46ad0*/  IMAD.MOV.U32 R17, RZ, RZ, R29 ;  /* 0x000000ffff117224 */ /* 0x000fe200078e001d */
[----:B--2---:R-:W-:Y:S01]  /*46ae0*/  STL.64 [R1+0x4430], R10 ;  /* 0x0044300a01007387 */ /* 0x004fe20000100a00 */
[----:B------:R0:W-:Y:S02]  /*46af0*/  STL.64 [R1+0x4428], R8 ;  /* 0x0044280801007387 */ /* 0x0001e40000100a00 */
[----:B------:R-:W2:Y:S02]  /*46b00*/  LDL.LU R2, [R1+0x44c4] ;  /* 0x0044c40001027983 */ /* 0x000ea40000300800 */
[----:B------:R-:W3:Y:S01]  /*46b10*/  LDL.LU R29, [R1+0x44c0] ;  /* 0x0044c000011d7983 */ /* 0x000ee20000300800 */
[----:B------:R1:W-:Y:S04]  /*46b20*/  STL.64 [R1+0x4438], R16 ;  /* 0x0044381001007387 */ /* 0x0003e80000100a00 */
[----:B0-----:R-:W2:Y:S01]  /*46b30*/  LDL.LU R8, [R1+0x12e0] ;  /* 0x0012e00001087983 */ /* 0x001ea20000300800 */
[----:B------:R-:W2:Y:S02]  /*46b40*/  LDL.LU R9, [R1+0x12e4] ;  /* 0x0012e40001097983 */ /* 0x000ea40000300800 */
[----:B------:R-:W2:Y:S02]  /*46b50*/  LDL.LU R10, [R1+0x12e8] ;  /* 0x0012e800010a7983 */ /* 0x000ea40000300800 */
[----:B------:R-:W2:Y:S02]  /*46b60*/  LDL.LU R11, [R1+0x12ec] ;  /* 0x0012ec00010b7983 */ /* 0x000ea40000300800 */
[----:B-1----:R-:W-:-:S02]  /*46b70*/  IMAD.MOV.U32 R16, RZ, RZ, R28 ;  /* 0x000000ffff107224 */ /* 0x002fc400078e001c */
[----:B------:R-:W-:Y:S01]  /*46b80*/  IMAD.MOV.U32 R17, RZ, RZ, R19 ;  /* 0x000000ffff117224 */ /* 0x000fe200078e0013 */
[----:B--2---:R-:W-:Y:S01]  /*46b90*/  STL.64 [R1+0x4448], R10 ;  /* 0x0044480a01007387 */ /* 0x004fe20000100a00 */
[----:B------:R0:W-:Y:S03]  /*46ba0*/  STL.64 [R1+0x4440], R8 ;  /* 0x0044400801007387 */ /* 0x0001e60000100a00 */
[----:B------:R1:W-:Y:S01]  /*46bb0*/  STL.64 [R1+0x4450], R16 ;  /* 0x0044501001007387 */ /* 0x0003e20000100a00 */
        /* <DEDUP_REMOVED lines=13> */
[----:B----4-:R-:W-:-:S02]  /*46c90*/  IMAD.MOV.U32 R16, RZ, RZ, R7 ;  /* 0x000000ffff107224 */ /* 0x010fc400078e0007 */
[----:B------:R-:W-:Y:S01]  /*46ca0*/  IMAD.MOV.U32 R17, RZ, RZ, R6 ;  /* 0x000000ffff117224 */ /* 0x000fe200078e0006 */
[----:B--2---:R-:W-:Y:S01]  /*46cb0*/  STL.64 [R1+0x4478], R10 ;  /* 0x0044780a01007387 */ /* 0x004fe20000100a00 */
[----:B------:R-:W-:Y:S03]  /*46cc0*/  STL.64 [R1+0x4470], R8 ;  /* 0x0044700801007387 */ /* 0x000fe60000100a00 */
[----:B------:R0:W-:Y:S02]  /*46cd0*/  STL.64 [R1+0x4480], R16 ;  /* 0x0044801001007387 */ /* 0x0001e40000100a00 */
[----:B0-----:R-:W-:Y:S02]  /*46ce0*/  IMAD.MOV.U32 R16, RZ, RZ, R5 ;  /* 0x000000ffff107224 */ /* 0x001fe400078e0005 */
[----:B------:R-:W-:-:S05]  /*46cf0*/  IMAD.MOV.U32 R17, RZ, RZ, R4 ;  /* 0x000000ffff117224 */ /* 0x000fca00078e0004 */
[----:B------:R0:W-:Y:S04]  /*46d00*/  STL.64 [R1+0x4498], R16 ;  /* 0x0044981001007387 */ /* 0x0001e80000100a00 */
[----:B0-----:R-:W2:Y:S01]  /*46d10*/  LDL.LU R16, [R1+0x1330] ;  /* 0x0013300001107983 */ /* 0x001ea20000300800 */
[----:B------:R-:W2:Y:S02]  /*46d20*/  LDL.LU R17, [R1+0x1334] ;  /* 0x0013340001117983 */ /* 0x000ea40000300800 */
[----:B------:R-:W4:Y:S02]  /*46d30*/  LDL.LU R18, [R1+0x1338] ;  /* 0x0013380001127983 */ /* 0x000f240000300800 */
[----:B------:R-:W4:Y:S02]  /*46d40*/  LDL.LU R19, [R1+0x133c] ;  /* 0x00133c0001137983 */ /* 0x000f240000300800 */
[----:B----4-:R-:W-:Y:S01]  /*46d50*/  STL.64 [R1+0x44a8], R18 ;  /* 0x0044a81201007387 */ /* 0x010fe20000100a00 */
[----:B--2---:R0:W-:Y:S03]  /*46d60*/  STL.64 [R1+0x44a0], R16 ;  /* 0x0044a01001007387 */ /* 0x0041e60000100a00 */
[----:B0-----:R-:W2:Y:S01]  /*46d70*/  LDL.64 R16, [R1+0x60] ;  /* 0x0000600001107983 */ /* 0x001ea20000100a00 */
[----:B------:R-:W4:Y:S02]  /*46d80*/  LDL.LU R8, [R1+0x1310] ;  /* 0x0013100001087983 */ /* 0x000f240000300800 */
[----:B------:R-:W4:Y:S02]  /*46d90*/  LDL.LU R9, [R1+0x1314] ;  /* 0x0013140001097983 */ /* 0x000f240000300800 */
[----:B------:R-:W2:Y:S01]  /*46da0*/  LDL.LU R10, [R1+0x1318] ;  /* 0x00131800010a7983 */ /* 0x000ea20000300800 */
[----:B------:R-:W2:Y:S04]  /*46db0*/  LDL.LU R11, [R1+0x131c] ;  /* 0x00131c00010b7983 */ /* 0x000ea80000300800 */
[----:B--2---:R-:W-:Y:S01]  /*46dc0*/  STL.64 [R1+0x4490], R10 ;  /* 0x0044900a01007387 */ /* 0x004fe20000100a00 */
[----:B----4-:R0:W-:Y:S03]  /*46dd0*/  STL.64 [R1+0x4488], R8 ;  /* 0x0044880801007387 */ /* 0x0101e60000100a00 */
[----:B0-----:R-:W2:Y:S01]  /*46de0*/  LDL.LU R8, [R1+0x1320] ;  /* 0x0013200001087983 */ /* 0x001ea20000300800 */
[----:B------:R-:W2:Y:S02]  /*46df0*/  LDL.LU R9, [R1+0x1324] ;  /* 0x0013240001097983 */ /* 0x000ea40000300800 */
[----:B------:R-:W4:Y:S02]  /*46e00*/  LDL.LU R10, [R1+0x1328] ;  /* 0x00132800010a7983 */ /* 0x000f240000300800 */
[----:B------:R-:W4:Y:S02]  /*46e10*/  LDL.LU R11, [R1+0x132c] ;  /* 0x00132c00010b7983 */ /* 0x000f240000300800 */
[----:B------:R-:W-:-:S02]  /*46e20*/  IMAD.MOV.U32 R3, RZ, RZ, R21 ;  /* 0x000000ffff037224 */ /* 0x000fc400078e0015 */
[----:B---3--:R-:W0:Y:S04]  /*46e30*/  LDSM.16.MT88.4 R20, [R29+0x8280] ;  /* 0x008280001d14783b */ /* 0x008e280000004200 */
[----:B----4-:R-:W-:Y:S01]  /*46e40*/  STL.64 [R1+0x44b8], R10 ;  /* 0x0044b80a01007387 */ /* 0x010fe20000100a00 */
[----:B--2---:R1:W-:Y:S03]  /*46e50*/  STL.64 [R1+0x44b0], R8 ;  /* 0x0044b00801007387 */ /* 0x0043e60000100a00 */
[----:B-1----:R-:W2:Y:S01]  /*46e60*/  LDL.LU R8, [R1+0x1340] ;  /* 0x0013400001087983 */ /* 0x002ea20000300800 */
[----:B------:R-:W2:Y:S02]  /*46e70*/  LDL.LU R9, [R1+0x1344] ;  /* 0x0013440001097983 */ /* 0x000ea40000300800 */
[----:B------:R-:W2:Y:S02]  /*46e80*/  LDL.LU R10, [R1+0x1348] ;  /* 0x00134800010a7983 */ /* 0x000ea40000300800 */
[----:B------:R-:W2:Y:S01]  /*46e90*/  LDL.LU R11, [R1+0x134c] ;  /* 0x00134c00010b7983 */ /* 0x000ea20000300800 */
[----:B------:R-:W3:Y:S01]  /*46ea0*/  LDL.LU R12, [R1+0x12d0] ;  /* 0x0012d000010c7983 */ /* 0x000ee20000300800 */
[----:B------:R-:W3:Y:S02]  /*46eb0*/  LDL.LU R13, [R1+0x12d4] ;  /* 0x0012d400010d7983 */ /* 0x000ee40000300800 */
[----:B------:R-:W3:Y:S02]  /*46ec0*/  LDL.LU R14, [R1+0x12d8] ;  /* 0x0012d800010e7983 */ /* 0x000ee40000300800 */
[----:B------:R-:W3:Y:S01]  /*46ed0*/  LDL.LU R15, [R1+0x12dc] ;  /* 0x0012dc00010f7983 */ /* 0x000ee20000300800 */
[----:B0-----:R-:W-:Y:S01]  /*46ee0*/  STL.64 [R1+0x4320], R22 ;  /* 0x0043201601007387 */ /* 0x001fe20000100a00 */
[----:B------:R0:W-:Y:S02]  /*46ef0*/  STL.64 [R1+0x4318], R20 ;  /* 0x0043181401007387 */ /* 0x0001e40000100a00 */
[----:B------:R-:W4:Y:S02]  /*46f00*/  LDL.LU R4, [R1+0x1110] ;  /* 0x0011100001047983 */ /* 0x000f240000300800 */
[----:B------:R-:W4:Y:S01]  /*46f10*/  LDL.LU R5, [R1+0x1114] ;  /* 0x0011140001057983 */ /* 0x000f220000300800 */
[----:B------:R-:W4:Y:S01]  /*46f20*/  LDL.LU R6, [R1+0x1118] ;  /* 0x0011180001067983 */ /* 0x000f220000300800 */
[----:B------:R-:W4:Y:S02]  /*46f30*/  LDL.LU R7, [R1+0x111c] ;  /* 0x00111c0001077983 */ /* 0x000f240000300800 */
[----:B0-----:R-:W-:-:S02]  /*46f40*/  IMAD.MOV.U32 R20, RZ, RZ, R2 ;  /* 0x000000ffff147224 */ /* 0x001fc400078e0002 */
[----:B------:R-:W-:Y:S02]  /*46f50*/  IMAD.MOV.U32 R21, RZ, RZ, R0 ;  /* 0x000000ffff157224 */ /* 0x000fe400078e0000 */
[----:B------:R-:W-:Y:S02]  /*46f60*/  IMAD.MOV.U32 R2, RZ, RZ, R16 ;  /* 0x000000ffff027224 */ /* 0x000fe400078e0010 */
        /* <DEDUP_REMOVED lines=9> */
[----:B------:R-:W2:Y:S02]  /*47000*/  LDL.LU.64 R16, [R1+0x44a0] ;  /* 0x0044a00001107983 */ /* 0x000ea40000300a00 */
[C---:B--2---:R-:W-:Y:S11]  /*47010*/  HMMA.16816.F32.BF16 R16, R24.reuse, R20, R16 ;  /* 0x000000141810723c */ /* 0x044ff60000041810 */
[----:B------:R-:W-:Y:S11]  /*47020*/  @!UPT UIADD3 URZ, URZ, URZ, URZ ;  /* 0x0000003f3f3ff290 */ /* 0x000ff6000fffe03f */
[----:B------:R-:W-:Y:S01]  /*47030*/  @!UPT UIADD3 URZ, URZ, URZ, URZ ;  /* 0x0000003f3f3ff290 */ /* 0x000fe2000fffe03f */
[----:B------:R0:W-:Y:S01]  /*47040*/  STL.64 [R1+0x3b0], R16 ;  /* 0x0003b01001007387 */ /* 0x0001e20000100a00 */
[----:B------:R-:W-:Y:S03]  /*47050*/  STL.64 [R1+0x3b8], R18 ;  /* 0x0003b81201007387 */ /* 0x000fe60000100a00 */
[----:B0-----:R-:W2:Y:S01]  /*47060*/  LDL.LU.64 R16, [R1+0x4498] ;  /* 0x0044980001107983 */ /* 0x001ea20000300a00 */
[----:B------:R0:W-:Y:S03]  /*47070*/  STL.64 [R1+0x43a8], R20 ;  /* 0x0043a81401007387 */ /* 0x0001e60000100a00 */
[----:B0-----:R-:W2:Y:S04]  /*47080*/  LDL.64 R20, [R1+0x90] ;  /* 0x0000900001147983 */ /* 0x001ea80000100a00 */
[----:B--2---:R0:W-:Y:S04]  /*47090*/  STL.64 [R1+0x43d0], R20 ;  /* 0x0043d01401007387 */ /* 0x0041e80000100a00 */
[----:B0-----:R-:W2:Y:S01]  /*470a0*/  LDL.LU R20, [R1+0x10e0] ;  /* 0x0010e00001147983 */ /* 0x001ea20000300800 */
[----:B------:R-:W2:Y:S02]  /*470b0*/  LDL.LU R21, [R1+0x10e4] ;  /* 0x0010e40001157983 */ /* 0x000ea40000300800 */
[----:B------:R-:W2:Y:S02]  /*470c0*/  LDL.LU R22, [R1+0x10e8] ;  /* 0x0010e80001167983 */ /* 0x000ea40000300800 */
[----:B------:R-:W2:Y:S01]  /*470d0*/  LDL.LU R23, [R1+0x10ec] ;  /* 0x0010ec0001177983 */ /* 0x000ea20000300800 */
[C---:B------:R-:W-:Y:S01]  /*470e0*/  HMMA.16816.F32.BF16 R16, R24.reuse, R16, R8 ;  /* 0x000000101810723c */ /* 0x040fe20000041808 */
[----:B--2---:R-:W-:Y:S01]  /*470f0*/  STL.64 [R1+0x43e0], R22 ;  /* 0x0043e01601007387 */ /* 0x004fe20000100a00 */
[----:B------:R0:W-:Y:S03]  /*47100*/  STL.64 [R1+0x43d8], R20 ;  /* 0x0043d81401007387 */ /* 0x0001e60000100a00 */
[----:B0-----:R-:W2:Y:S04]  /*47110*/  LDL.64 R20, [R1+0xb0] ;  /* 0x0000b00001147983 */ /* 0x001ea80000100a00 */
[----:B--2---:R0:W-:Y:S04]  /*47120*/  STL.64 [R1+0x43e8], R20 ;  /* 0x0043e81401007387 */ /* 0x0041e80000100a00 */
[----:B0-----:R-:W2:Y:S01]  /*47130*/  LDL.64 R20, [R1+0xc0] ;  /* 0x0000c00001147983 */ /* 0x001ea20000100a00 */
[----:B------:R-:W2:Y:S02]  /*47140*/  LDL.LU.64 R10, [R1+0x4490] ;  /* 0x00449000010a7983 */ /* 0x000ea40000300a00 */
[----:B------:R-:W2:Y:S07]  /*47150*/  LDL.LU.64 R8, [R1+0x4488] ;  /* 0x0044880001087983 */ /* 0x000eae0000300a00 */
[----:B------:R0:W-:Y:S01]  /*47160*/  STL.64 [R1+0x3a0], R16 ;  /* 0x0003a01001007387 */ /* 0x0001e20000100a00 */
[----:B------:R2:W-:Y:S04]  /*47170*/  STL.64 [R1+0x3a8], R18 ;  /* 0x0003a81201007387 */ /* 0x0005e80000100a00 */
        /* <DEDUP_REMOVED lines=28> */
[----:B0-----:R-:W2:Y:S01]  /*47340*/  LDL.LU R18, [R1+0x4420] ;  /* 0x0044200001127983 */ /* 0x001ea20000300800 */
[----:B------:R-:W3:Y:S02]  /*47350*/  LDL.LU.64 R16, [R1+0x4418] ;  /* 0x0044180001107983 */ /* 0x000ee40000300a00 */
[C---:B---3--:R-:W-:Y:S11]  /*47360*/  HMMA.16816.F32.BF16 R12, R24.reuse, R16, R12 ;  /* 0x00000010180c723c */ /* 0x048ff6000004180c */
[----:B------:R-:W-:Y:S11]  /*47370*/  @!UPT UIADD3 URZ, URZ, URZ, URZ ;  /* 0x0000003f3f3ff290 */ /* 0x000ff6000fffe03f */
[----:B------:R-:W-:Y:S01]  /*47380*/  @!UPT UIADD3 URZ, URZ, URZ, URZ ;  /* 0x0000003f3f3ff290 */ /* 0x000fe2000fffe03f */
[----:B------:R0:W-:Y:S01]  /*47390*/  STL.64 [R1+0x350], R12 ;  /* 0x0003500c01007387 */ /* 0x0001e20000100a00 */
[----:B------:R-:W-:Y:S03]  /*473a0*/  STL.64 [R1+0x358], R14 ;  /* 0x0003580e01007387 */ /* 0x000fe60000100a00 */
[----:B0-----:R-:W2:Y:S01]  /*473b0*/  LDL.LU.64 R12, [R1+0x4410] ;  /* 0x00441000010c7983 */ /* 0x001ea20000300a00 */
        /* <DEDUP_REMOVED lines=8> */
[----:B------:R-:W4:Y:S02]  /*47440*/  LDL.LU.64 R8, [R1+0x4400] ;  /* 0x0044000001087983 */ /* 0x000f240000300a00 */
[----:B------:R0:W-:Y:S02]  /*47450*/  STL.64 [R1+0x4338], R12 ;  /* 0x0043380c01007387 */ /* 0x0001e40000100a00 */
[----:B0-----:R-:W3:Y:S01]  /*47460*/  LDL.LU R12, [R1+0x10d0] ;  /* 0x0010d000010c7983 */ /* 0x001ee20000300800 */
[----:B------:R-:W3:Y:S02]  /*47470*/  LDL.LU R13, [R1+0x10d4] ;  /* 0x0010d400010d7983 */ /* 0x000ee40000300800 */
[----:B------:R-:W3:Y:S02]  /*47480*/  LDL.LU R14, [R1+0x10d8] ;  /* 0x0010d800010e7983 */ /* 0x000ee40000300800 */
[----:B------:R-:W3:Y:S01]  /*47490*/  LDL.LU R15, [R1+0x10dc] ;  /* 0x0010dc00010f7983 */ /* 0x000ee20000300800 */
[----:B----4-:R-:W-:Y:S01]  /*474a0*/  HMMA.16816.F32.BF16 R24, R24, R8, R4 ;  /* 0x000000081818723c */ /* 0x010fe20000041804 */
[----:B------:R-:W4:Y:S01]  /*474b0*/  LDL.LU.64 R6, [R1+0x43f8] ;  /* 0x0043f80001067983 */ /* 0x000f220000300a00 */
[----:B------:R-:W4:Y:S11]  /*474c0*/  LDL.LU.64 R4, [R1+0x43f0] ;  /* 0x0043f00001047983 */ /* 0x000f360000300a00 */
[----:B------:R-:W-:Y:S10]  /*474d0*/  @!UPT UIADD3 URZ, URZ, URZ, URZ ;  /* 0x0000003f3f3ff290 */ /* 0x000ff4000fffe03f */
[----:B------:R0:W-:Y:S01]  /*474e0*/  STL.64 [R1+0x130], R24 ;  /* 0x0001301801007387 */ /* 0x0001e20000100a00 */
[----:B------:R-:W-:Y:S03]  /*474f0*/  STL.64 [R1+0x138], R26 ;  /* 0x0001381a01007387 */ /* 0x000fe60000100a00 */
[----:B0-----:R-:W3:Y:S01]  /*47500*/  LDL.64 R24, [R1+0xa0] ;  /* 0x0000a00001187983 */ /* 0x001ee20000100a00 */
[----:B--2---:R-:W-:Y:S02]  /*47510*/  STL.64 [R1+0x4330], R10 ;  /* 0x0043300a01007387 */ /* 0x004fe40000100a00 */
[----:B------:R0:W-:Y:S02]  /*47520*/  STL.64 [R1+0x4328], R8 ;  /* 0x0043280801007387 */ /* 0x0001e40000100a00 */
[----:B0-----:R-:W4:Y:S01]  /*47530*/  LDL.LU R8, [R1+0x1100] ;  /* 0x0011000001087983 */ /* 0x001f220000300800 */
[----:B------:R-:W4:Y:S02]  /*47540*/  LDL.LU R9, [R1+0x1104] ;  /* 0x0011040001097983 */ /* 0x000f240000300800 */
[----:B------:R-:W4:Y:S02]  /*47550*/  LDL.LU R10, [R1+0x1108] ;  /* 0x00110800010a7983 */ /* 0x000f240000300800 */
[----:B------:R-:W4:Y:S02]  /*47560*/  LDL.LU R11, [R1+0x110c] ;  /* 0x00110c00010b7983 */ /* 0x000f240000300800 */
[C---:B----4-:R-:W-:Y:S11]  /*47570*/  HMMA.16816.F32.BF16 R8, R4.reuse, R20, R8 ;  /* 0x000000140408723c */ /* 0x050ff60000041808 */
[----:B------:R-:W-:Y:S11]  /*47580*/  @!UPT UIADD3 URZ, URZ, URZ, URZ ;  /* 0x0000003f3f3ff290 */ /* 0x000ff6000fffe03f */
[----:B------:R-:W-:Y:S01]  /*47590*/  @!UPT UIADD3 URZ, URZ, URZ, URZ ;  /* 0x0000003f3f3ff290 */ /* 0x000fe2000fffe03f */
[----:B------:R0:W-:Y:S01]  /*475a0*/  STL.64 [R1+0x120], R8 ;  /* 0x0001200801007387 */ /* 0x0001e20000100a00 */
[----:B------:R-:W-:Y:S02]  /*475b0*/  STL.64 [R1+0x128], R10 ;  /* 0x0001280a01007387 */ /* 0x000fe40000100a00 */
[----:B0-----:R-:W-:Y:S02]  /*475c0*/  IMAD.MOV.U32 R8, RZ, RZ, R21 ;  /* 0x000000ffff087224 */ /* 0x001fe400078e0015 */
[----:B------:R-:W-:Y:S02]  /*475d0*/  IMAD.MOV.U32 R9, RZ, RZ, R20 ;  /* 0x000000ffff097224 */ /* 0x000fe400078e0014 */
[----:B------:R-:W2:Y:S01]  /*475e0*/  LDL.LU.64 R20, [R1+0x43e8] ;  /* 0x0043e80001147983 */ /* 0x000ea20000300a00 */
[----:B------:R0:W-:Y:S02]  /*475f0*/  STL [R1+0x434c], R8 ;  /* 0x00434c0801007387 */ /* 0x0001e40000100800 */
[----:B------:R1:W-:Y:S01]  /*47600*/  STL [R1+0x4348], R9 ;  /* 0x0043480901007387 */ /* 0x0003e20000100800 */
[----:B0-----:R-:W2:Y:S01]  /*47610*/  LDL.LU R8, [R1+0x10f0] ;  /* 0x0010f00001087983 */ /* 0x001ea20000300800 */
[----:B-1----:R-:W2:Y:S02]  /*47620*/  LDL.LU R9, [R1+0x10f4] ;  /* 0x0010f40001097983 */ /* 0x002ea40000300800 */
[----:B------:R-:W2:Y:S02]  /*47630*/  LDL.LU R10, [R1+0x10f8] ;  /* 0x0010f800010a7983 */ /* 0x000ea40000300800 */
[----:B------:R-:W2:Y:S02]  /*47640*/  LDL.LU R11, [R1+0x10fc] ;  /* 0x0010fc00010b7983 */ /* 0x000ea40000300800 */
[C---:B--2---:R-:W-:Y:S11]  /*47650*/  HMMA.16816.F32.BF16 R8, R4.reuse, R20, R8 ;  /* 0x000000140408723c */ /* 0x044ff60000041808 */
[----:B------:R-:W-:Y:S11]  /*47660*/  @!UPT UIADD3 URZ, URZ, URZ, URZ ;  /* 0x0000003f3f3ff290 */ /* 0x000ff6000fffe03f */
[----:B------:R-:W-:Y:S01]  /*47670*/  @!UPT UIADD3 URZ, URZ, URZ, URZ ;  /* 0x0000003f3f3ff290 */ /* 0x000fe2000fffe03f */
[----:B------:R-:W-:Y:S01]  /*47680*/  STL.64 [R1+0x110], R8 ;  /* 0x0001100801007387 */ /* 0x000fe20000100a00 */
[----:B------:R0:W-:Y:S02]  /*47690*/  STL.64 [R1+0x118], R10 ;  /* 0x0001180a01007387 */ /* 0x0001e40000100a00 */
[----:B------:R-:W3:Y:S02]  /*476a0*/  LDL.LU.64 R22, [R1+0x43e0] ;  /* 0x0043e00001167983 */ /* 0x000ee40000300a00 */
[----:B0-----:R-:W-:Y:S02]  /*476b0*/  IMAD.MOV.U32 R11, RZ, RZ, R20 ;  /* 0x000000ffff0b7224 */ /* 0x001fe400078e0014 */
[----:B------:R-:W-:Y:S02]  /*476c0*/  IMAD.MOV.U32 R10, RZ, RZ, R21 ;  /* 0x000000ffff0a7224 */ /* 0x000fe400078e0015 */
[----:B------:R-:W3:Y:S01]  /*476d0*/  LDL.LU.64 R20, [R1+0x43d8] ;  /* 0x0043d80001147983 */ /* 0x000ee20000300a00 */
[----:B------:R-:W-:Y:S01]  /*476e0*/  STL [R1+0x4350], R11 ;  /* 0x0043500b01007387 */ /* 0x000fe20000100800 */
[C---:B---3--:R-:W-:Y:S11]  /*476f0*/  HMMA.16816.F32.BF16 R20, R4.reuse, R24, R20 ;  /* 0x000000180414723c */ /* 0x048ff60000041814 */
[----:B------:R-:W-:Y:S11]  /*47700*/  @!UPT UIADD3 URZ, URZ, URZ, URZ ;  /* 0x0000003f3f3ff290 */ /* 0x000ff6000fffe03f */
[----:B------:R-:W-:Y:S01]  /*47710*/  @!UPT UIADD3 URZ, URZ, URZ, URZ ;  /* 0x0000003f3f3ff290 */ /* 0x000fe2000fffe03f */
[----:B------:R0:W-:Y:S01]  /*47720*/  STL.64 [R1+0x100], R20 ;  /* 0x0001001401007387 */ /* 0x0001e20000100a00 */
[----:B------:R-:W-:Y:S03]  /*47730*/  STL.64 [R1+0x108], R22 ;  /* 0x0001081601007387 */ /* 0x000fe60000100a00 */
[----:B0-----:R-:W2:Y:S02]  /*47740*/  LDL.LU.64 R20, [R1+0x43d0] ;  /* 0x0043d00001147983 */ /* 0x001ea40000300a00 */
[----:B--2---:R-:W-:Y:S01]  /*47750*/  HMMA.16816.F32.BF16 R12, R4, R20, R12 ;  /* 0x00000014040c723c */ /* 0x004fe2000004180c */
[----:B------:R-:W-:Y:S11]  /*47760*/  IMAD.MOV.U32 R9, RZ, RZ, R20 ;  /* 0x000000ffff097224 */ /* 0x000ff600078e0014 */
[----:B------:R-:W-:Y:S11]  /*47770*/  @!UPT UIADD3 URZ, URZ, URZ, URZ ;  /* 0x0000003f3f3ff290 */ /* 0x000ff6000fffe03f */
[----:B------:R-:W-:Y:S01]  /*47780*/  STL.64 [R1+0xf0], R12 ;  /* 0x0000f00c01007387 */ /* 0x000fe20000100a00 */
[----:B------:R-:W-:Y:S02]  /*47790*/  STL.64 [R1+0xf8], R14 ;  /* 0x0000f80e01007387 */ /* 0x000fe40000100a00 */
[----:B------:R-:W-:Y:S02]  /*477a0*/  STL [R1+0x43cc], R10 ;  /* 0x0043cc0a01007387 */ /* 0x000fe40000100800 */
[----:B------:R0:W-:Y:S01]  /*477b0*/  STL [R1+0x43c8], R9 ;  /* 0x0043c80901007387 */ /* 0x0001e20000100800 */
[----:B------:R-:W2:Y:S04]  /*477c0*/  LDL.LU R8, [R1+0x10c0] ;  /* 0x0010c00001087983 */ /* 0x000ea80000300800 */
[----:B0-----:R-:W2:Y:S01]  /*477d0*/  LDL.LU R9, [R1+0x10c4] ;  /* 0x0010c40001097983 */ /* 0x001ea20000300800 */
[----:B------:R-:W2:Y:S02]  /*477e0*/  LDL.LU R10, [R1+0x10c8] ;  /* 0x0010c800010a7983 */ /* 0x000ea40000300800 */
[----:B------:R-:W2:Y:S02]  /*477f0*/  LDL.LU R11, [R1+0x10cc] ;  /* 0x0010cc00010b7983 */ /* 0x000ea40000300800 */
[----:B------:R-:W3:Y:S01]  /*47800*/  LDL.LU R12, [R1+0x12a0] ;  /* 0x0012a000010c7983 */ /* 0x000ee20000300800 */
[----:B------:R-:W3:Y:S01]  /*47810*/  LDL.LU R13, [R1+0x12a4] ;  /* 0x0012a400010d7983 */ /* 0x000ee20000300800 */
[----:B------:R-:W4:Y:S02]  /*47820*/  LDL.LU R14, [R1+0x12a8] ;  /* 0x0012a800010e7983 */ /* 0x000f240000300800 */
[----:B------:R-:W4:Y:S02]  /*47830*/  LDL.LU R15, [R1+0x12ac] ;  /* 0x0012ac00010f7983 */ /* 0x000f240000300800 */
[----:B------:R-:W-:-:S02]  /*47840*/  IMAD.MOV.U32 R16, RZ, RZ, R21 ;  /* 0x000000ffff107224 */ /* 0x000fc400078e0015 */
[----:B------:R-:W-:Y:S02]  /*47850*/  IMAD.MOV.U32 R20, RZ, RZ, R2 ;  /* 0x000000ffff147224 */ /* 0x000fe400078e0002 */
[----:B------:R-:W-:Y:S02]  /*47860*/  IMAD.MOV.U32 R21, RZ, RZ, R0 ;  /* 0x000000ffff157224 */ /* 0x000fe400078e0000 */
[----:B------:R-:W-:Y:S01]  /*47870*/  IMAD.MOV.U32 R17, RZ, RZ, R24 ;  /* 0x000000ffff117224 */ /* 0x000fe200078e0018 */
[----:B----4-:R-:W-:Y:S01]  /*47880*/  STL.64 [R1+0x43b8], R14 ;  /* 0x0043b80e01007387 */ /* 0x010fe20000100a00 */
[----:B---3--:R-:W-:Y:S02]  /*47890*/  STL.64 [R1+0x43b0], R12 ;  /* 0x0043b00c01007387 */ /* 0x008fe40000100a00 */
[----:B------:R0:W-:Y:S02]  /*478a0*/  STL.64 [R1+0x43c0], R20 ;  /* 0x0043c01401007387 */ /* 0x0001e40000100a00 */
[----:B0-----:R-:W3:Y:S01]  /*478b0*/  LDL.LU R20, [R1+0x10b0] ;  /* 0x0010b00001147983 */ /* 0x001ee20000300800 */
[----:B------:R-:W3:Y:S02]  /*478c0*/  LDL.LU R21, [R1+0x10b4] ;  /* 0x0010b40001157983 */ /* 0x000ee40000300800 */
[----:B------:R-:W3:Y:S02]  /*478d0*/  LDL.LU R22, [R1+0x10b8] ;  /* 0x0010b80001167983 */ /* 0x000ee40000300800 */
[----:B------:R-:W3:Y:S01]  /*478e0*/  LDL.LU R23, [R1+0x10bc] ;  /* 0x0010bc0001177983 */ /* 0x000ee20000300800 */
[----:B------:R-:W4:Y:S01]  /*478f0*/  LDL.LU R12, [R1+0x12b0] ;  /* 0x0012b000010c7983 */ /* 0x000f220000300800 */
[----:B------:R-:W4:Y:S02]  /*47900*/  LDL.LU R13, [R1+0x12b4] ;  /* 0x0012b400010d7983 */ /* 0x000f240000300800 */
[----:B------:R-:W4:Y:S02]  /*47910*/  LDL.LU R14, [R1+0x12b8] ;  /* 0x0012b800010e7983 */ /* 0x000f240000300800 */
[----:B------:R-:W4:Y:S01]  /*47920*/  LDL.LU R15, [R1+0x12bc] ;  /* 0x0012bc00010f7983 */ /* 0x000f220000300800 */
[----:B------:R0:W-:Y:S04]  /*47930*/  STL.64 [R1+0x4388], R16 ;  /* 0x0043881001007387 */ /* 0x0001e80000100a00 */
[----:B0-----:R-:W2:Y:S01]  /*47940*/  LDL.64 R16, [R1+0x80] ;  /* 0x0000800001107983 */ /* 0x001ea20000100a00 */
[----:B------:R-:W-:Y:S01]  /*47950*/  IMAD.MOV.U32 R24, RZ, RZ, R18 ;  /* 0x000000ffff187224 */ /* 0x000fe200078e0012 */
[----:B--2---:R-:W-:Y:S11]  /*47960*/  HMMA.16816.F32.BF16 R8, R4, R16, R8 ;  /* 0x000000100408723c */ /* 0x004ff60000041808 */
[----:B------:R-:W-:Y:S11]  /*47970*/  @!UPT UIADD3 URZ, URZ, URZ, URZ ;  /* 0x0000003f3f3ff290 */ /* 0x000ff6000fffe03f */
[----:B------:R-:W-:Y:S01]  /*47980*/  @!UPT UIADD3 URZ, URZ, URZ, URZ ;  /* 0x0000003f3f3ff290 */ /* 0x000fe2000fffe03f */
[----:B------:R-:W-:Y:S01]  /*47990*/  STL.64 [R1+0xe0], R8 ;  /* 0x0000e00801007387 */ /* 0x000fe20000100a00 */
[----:B------:R0:W-:Y:S03]  /*479a0*/  STL.64 [R1+0xe8], R10 ;  /* 0x0000e80a01007387 */ /* 0x0001e60000100a00 */
[----:B0-----:R-:W2:Y:S01]  /*479b0*/  LDL.LU R10, [R1+0x43cc] ;  /* 0x0043cc00010a7983 */ /* 0x001ea20000300800 */
[----:B------:R-:W2:Y:S02]  /*479c0*/  LDL.LU R9, [R1+0x43c8] ;  /* 0x0043c80001097983 */ /* 0x000ea40000300800 */
[----:B------:R-:W-:Y:S02]  /*479d0*/  IMAD.MOV.U32 R11, RZ, RZ, R16 ;  /* 0x000000ffff0b7224 */ /* 0x000fe400078e0010 */
[----:B------:R-:W-:Y:S01]  /*479e0*/  IMAD.MOV.U32 R8, RZ, RZ, R17 ;  /* 0x000000ffff087224 */ /* 0x000fe200078e0011 */
[----:B------:R-:W2:Y:S01]  /*479f0*/  LDL.LU R16, [R1+0x1280] ;  /* 0x0012800001107983 */ /* 0x000ea20000300800 */
[----:B------:R-:W2:Y:S02]  /*47a00*/  LDL.LU R17, [R1+0x1284] ;  /* 0x0012840001117983 */ /* 0x000ea40000300800 */
[----:B------:R-:W2:Y:S02]  /*47a10*/  LDL.LU R18, [R1+0x1288] ;  /* 0x0012880001127983 */ /* 0x000ea40000300800 */
[----:B------:R-:W2:Y:S02]  /*47a20*/  LDL.LU R19, [R1+0x128c] ;  /* 0x00128c0001137983 */ /* 0x000ea40000300800 */
[----:B--2---:R-:W-:Y:S01]  /*47a30*/  STL.64 [R1+0x4398], R18 ;  /* 0x0043981201007387 */ /* 0x004fe20000100a00 */
[----:B------:R0:W-:Y:S03]  /*47a40*/  STL.64 [R1+0x4390], R16 ;  /* 0x0043901001007387 */ /* 0x0001e60000100a00 */
[----:B0-----:R-:W2:Y:S01]  /*47a50*/  LDL.64 R16, [R1+0x40] ;  /* 0x0000400001107983 */ /* 0x001ea20000100a00 */
[----:B------:R-:W-:Y:S02]  /*47a60*/  STL.64 [R1+0x4360], R10 ;  /* 0x0043600a01007387 */ /* 0x000fe40000100a00 */
[----:B------:R0:W-:Y:S02]  /*47a70*/  STL.64 [R1+0x4358], R8 ;  /* 0x0043580801007387 */ /* 0x0001e40000100a00 */
[----:B0-----:R-:W2:Y:S04]  /*47a80*/  LDL.64 R8, [R1+0x10] ;  /* 0x0000100001087983 */ /* 0x001ea80000100a00 */
[----:B--2---:R0:W-:Y:S04]  /*47a90*/  STL.64 [R1+0x4378], R8 ;  /* 0x0043780801007387 */ /* 0x0041e80000100a00 */
[----:B0-----:R-:W2:Y:S01]  /*47aa0*/  LDL.64 R8, [R1+0x20] ;  /* 0x0000200001087983 */ /* 0x001ea20000100a00 */
[----:B------:R-:W-:-:S02]  /*47ab0*/  IMAD.MOV.U32 R28, RZ, RZ, R25 ;  /* 0x000000ffff1c7224 */ /* 0x000fc400078e0019 */
[----:B------:R-:W-:Y:S01]  /*47ac0*/  IMAD.MOV.U32 R25, RZ, RZ, R3 ;  /* 0x000000ffff197224 */ /* 0x000fe200078e0003 */
[----:B--2---:R0:W-:Y:S04]  /*47ad0*/  STL.64 [R1+0x4380], R8 ;  /* 0x0043800801007387 */ /* 0x0041e80000100a00 */
[----:B0-----:R-:W2:Y:S02]  /*47ae0*/  LDL.64 R8, [R1+0x30] ;  /* 0x0000300001087983 */ /* 0x001ea40000100a00 */
[C---:B---3--:R-:W-:Y:S02]  /*47af0*/  HMMA.16816.F32.BF16 R24, R4.reuse, R24, R20 ;  /* 0x000000180418723c */ /* 0x048fe40000041814 */
[----:B--2---:R0:W-:Y:S04]  /*47b00*/  STL.64 [R1+0x43a0], R8 ;  /* 0x0043a00801007387 */ /* 0x0041e80000100a00 */
[----:B0-----:R-:W2:Y:S01]  /*47b10*/  LDL.LU R8, [R1+0x1290] ;  /* 0x0012900001087983 */ /* 0x001ea20000300800 */
[----:B------:R-:W2:Y:S02]  /*47b20*/  LDL.LU R9, [R1+0x1294] ;  /* 0x0012940001097983 */ /* 0x000ea40000300800 */
[----:B------:R-:W2:Y:S02]  /*47b30*/  LDL.LU R10, [R1+0x1298] ;  /* 0x00129800010a7983 */ /* 0x000ea40000300800 */
[----:B------:R-:W2:Y:S01]  /*47b40*/  LDL.LU R11, [R1+0x129c] ;  /* 0x00129c00010b7983 */ /* 0x000ea20000300800 */
[----:B------:R-:W4:Y:S11]  /*47b50*/  LDL.LU.64 R20, [R1+0x43c0] ;  /* 0x0043c00001147983 */ /* 0x000f360000300a00 */
[----:B------:R-:W-:Y:S02]  /*47b60*/  STL.64 [R1+0xd0], R24 ;  /* 0x0000d01801007387 */ /* 0x000fe40000100a00 */
[----:B------:R-:W-:Y:S02]  /*47b70*/  STL.64 [R1+0xd8], R26 ;  /* 0x0000d81a01007387 */ /* 0x000fe40000100a00 */
[----:B------:R-:W0:Y:S04]  /*47b80*/  LDSM.16.MT88.4 R24, [R29+0x8300] ;  /* 0x008300001d18783b */ /* 0x000e280000004200 */
[----:B------:R-:W-:Y:S04]  /*47b90*/  STL [R1+0x4298], R29 ;  /* 0x0042981d01007387 */ /* 0x000fe80000100800 */
[----:B0-----:R-:W-:Y:S01]  /*47ba0*/  STL.64 [R1+0x41c8], R26 ;  /* 0x0041c81a01007387 */ /* 0x001fe20000100a00 */
[----:B------:R0:W-:Y:S03]  /*47bb0*/  STL.64 [R1+0x41c0], R24 ;  /* 0x0041c01801007387 */ /* 0x0001e60000100a00 */
[----:B0-----:R-:W3:Y:S01]  /*47bc0*/  LDL.LU R24, [R1+0x1270] ;  /* 0x0012700001187983 */ /* 0x001ee20000300800 */
[----:B------:R-:W3:Y:S02]  /*47bd0*/  LDL.LU R25, [R1+0x1274] ;  /* 0x0012740001197983 */ /* 0x000ee40000300800 */
[----:B------:R-:W3:Y:S02]  /*47be0*/  LDL.LU R26, [R1+0x1278] ;  /* 0x00127800011a7983 */ /* 0x000ee40000300800 */
[----:B------:R-:W3:Y:S01]  /*47bf0*/  LDL.LU R27, [R1+0x127c] ;  /* 0x00127c00011b7983 */ /* 0x000ee20000300800 */
[C---:B----4-:R-:W-:Y:S01]  /*47c00*/  HMMA.16816.F32.BF16 R20, R4.reuse, R20, R12 ;  /* 0x000000140414723c */ /* 0x050fe2000004180c */
[----:B------:R-:W4:Y:S01]  /*47c10*/  LDL.LU.64 R14, [R1+0x43b8] ;  /* 0x0043b800010e7983 */ /* 0x000f220000300a00 */
[----:B------:R-:W4:Y:S11]  /*47c20*/  LDL.LU.64 R12, [R1+0x43b0] ;  /* 0x0043b000010c7983 */ /* 0x000f360000300a00 */
[----:B------:R-:W-:Y:S10]  /*47c30*/  @!UPT UIADD3 URZ, URZ, URZ, URZ ;  /* 0x0000003f3f3ff290 */ /* 0x000ff4000fffe03f */
[----:B------:R0:W-:Y:S01]  /*47c40*/  STL.64 [R1+0x330], R20 ;  /* 0x0003301401007387 */ /* 0x0001e20000100a00 */
[----:B------:R4:W-:Y:S03]  /*47c50*/  STL.64 [R1+0x338], R22 ;  /* 0x0003381601007387 */ /* 0x0009e60000100a00 */
[----:B0-----:R-:W4:Y:S02]  /*47c60*/  LDL.LU.64 R20, [R1+0x43a8] ;  /* 0x0043a80001147983 */ /* 0x001f240000300a00 */
[C---:B----4-:R-:W-:Y:S02]  /*47c70*/  HMMA.16816.F32.BF16 R20, R4.reuse, R20, R12 ;  /* 0x000000140414723c */ /* 0x050fe4000004180c */
[----:B------:R-:W4:Y:S11]  /*47c80*/  LDL.LU R12, [R1+0x1090] ;  /* 0x00109000010c7983 */ /* 0x000f360000300800 */
[----:B------:R-:W-:Y:S10]  /*47c90*/  @!UPT UIADD3 URZ, URZ, URZ, URZ ;  /* 0x0000003f3f3ff290 */ /* 0x000ff4000fffe03f */
[----:B------:R-:W-:Y:S01]  /*47ca0*/  STL.64 [R1+0x320], R20 ;  /* 0x0003201401007387 */ /* 0x000fe20000100a00 */
[----:B------:R-:W-:Y:S02]  /*47cb0*/  STL.64 [R1+0x328], R22 ;  /* 0x0003281601007387 */ /* 0x000fe40000100a00 */
[----:B------:R-:W4:Y:S02]  /*47cc0*/  LDL.LU R13, [R1+0x1094] ;  /* 0x00109400010d7983 */ /* 0x000f240000300800 */
[----:B------:R-:W3:Y:S01]  /*47cd0*/  LDL.LU R14, [R1+0x1098] ;  /* 0x00109800010e7983 */ /* 0x000ee20000300800 */
[----:B------:R-:W3:Y:S01]  /*47ce0*/  LDL.LU R15, [R1+0x109c] ;  /* 0x00109c00010f7983 */ /* 0x000ee20000300800 */
[C---:B--2---:R-:W-:Y:S01]  /*47cf0*/  HMMA.16816.F32.BF16 R8, R4.reuse, R16, R8 ;  /* 0x000000100408723c */ /* 0x044fe20000041808 */
[----:B------:R-:W-:Y:S02]  /*47d00*/  IMAD.MOV.U32 R2, RZ, RZ, R16 ;  /* 0x000000ffff027224 */ /* 0x000fe400078e0010 */
[----:B------:R-:W-:Y:S01]  /*47d10*/  IMAD.MOV.U32 R0, RZ, RZ, R17 ;  /* 0x000000ffff007224 */ /* 0x000fe200078e0011 */
[----:B---3--:R-:W-:Y:S01]  /*47d20*/  STL.64 [R1+0x4370], R14 ;  /* 0x0043700e01007387 */ /* 0x008fe20000100a00 */
[----:B----4-:R0:W-:Y:S03]  /*47d30*/  STL.64 [R1+0x4368], R12 ;  /* 0x0043680c01007387 */ /* 0x0101e60000100a00 */
[----:B0-----:R-:W2:Y:S01]  /*47d40*/  LDL.LU R12, [R1+0x10a0] ;  /* 0x0010a000010c7983 */ /* 0x001ea20000300800 */
[----:B------:R-:W2:Y:S02]  /*47d50*/  LDL.LU R13, [R1+0x10a4] ;  /* 0x0010a400010d7983 */ /* 0x000ea40000300800 */
[----:B------:R-:W2:Y:S02]  /*47d60*/  LDL.LU R14, [R1+0x10a8] ;  /* 0x0010a800010e7983 */ /* 0x000ea40000300800 */
[----:B------:R-:W2:Y:S01]  /*47d70*/  LDL.LU R15, [R1+0x10ac] ;  /* 0x0010ac00010f7983 */ /* 0x000ea20000300800 */
[----:B------:R-:W3:Y:S01]  /*47d80*/  LDL.LU R20, [R1+0x1080] ;  /* 0x0010800001147983 */ /* 0x000ee20000300800 */
[----:B------:R-:W3:Y:S02]  /*47d90*/  LDL.LU R21, [R1+0x1084] ;  /* 0x0010840001157983 */ /* 0x000ee40000300800 */
[----:B------:R-:W3:Y:S02]  /*47da0*/  LDL.LU R22, [R1+0x1088] ;  /* 0x0010880001167983 */ /* 0x000ee40000300800 */
[----:B------:R-:W3:Y:S04]  /*47db0*/  LDL.LU R23, [R1+0x108c] ;  /* 0x00108c0001177983 */ /* 0x000ee80000300800 */
[----:B------:R0:W-:Y:S01]  /*47dc0*/  STL.64 [R1+0x310], R8 ;  /* 0x0003100801007387 */ /* 0x0001e20000100a00 */
[----:B------:R-:W-:Y:S03]  /*47dd0*/  STL.64 [R1+0x318], R10 ;  /* 0x0003180a01007387 */ /* 0x000fe60000100a00 */
[----:B0-----:R-:W4:Y:S01]  /*47de0*/  LDL.LU.64 R8, [R1+0x43a0] ;  /* 0x0043a00001087983 */ /* 0x001f220000300a00 */
[----:B------:R-:W4:Y:S02]  /*47df0*/  LDL.LU.64 R18, [R1+0x4398] ;  /* 0x0043980001127983 */ /* 0x000f240000300a00 */
[----:B------:R-:W4:Y:S02]  /*47e00*/  LDL.LU.64 R16, [R1+0x4390] ;  /* 0x0043900001107983 */ /* 0x000f240000300a00 */
[----:B------:R-:W2:Y:S01]  /*47e10*/  LDL R3, [R1+0x1730] ;  /* 0x0017300001037983 */ /* 0x000ea20000100800 */
[C---:B----4-:R-:W-:Y:S11]  /*47e20*/  HMMA.16816.F32.BF16 R16, R4.reuse, R8, R16 ;  /* 0x000000080410723c */ /* 0x050ff60000041810 */
[----:B------:R-:W-:Y:S11]  /*47e30*/  @!UPT UIADD3 URZ, URZ, URZ, URZ ;  /* 0x0000003f3f3ff290 */ /* 0x000ff6000fffe03f */
[----:B------:R-:W-:Y:S01]  /*47e40*/  @!UPT UIADD3 URZ, URZ, URZ, URZ ;  /* 0x0000003f3f3ff290 */ /* 0x000fe2000fffe03f */
[----:B------:R0:W-:Y:S01]  /*47e50*/  STL.64 [R1+0x300], R16 ;  /* 0x0003001001007387 */ /* 0x0001e20000100a00 */
[----:B------:R1:W-:Y:S03]  /*47e60*/  STL.64 [R1+0x308], R18 ;  /* 0x0003081201007387 */ /* 0x0003e60000100a00 */
[----:B0-----:R-:W4:Y:S01]  /*47e70*/  LDL.LU.64 R16, [R1+0x4388] ;  /* 0x0043880001107983 */ /* 0x001f220000300a00 */
        /* <DEDUP_REMOVED lines=8> */
[----:B0-----:R-:W-:Y:S02]  /*47f00*/  IMAD.MOV.U32 R25, RZ, RZ, R8 ;  /* 0x000000ffff197224 */ /* 0x001fe400078e0008 */
[----:B------:R-:W-:Y:S02]  /*47f10*/  IMAD.MOV.U32 R24, RZ, RZ, R9 ;  /* 0x000000ffff187224 */ /* 0x000fe400078e0009 */
[----:B------:R-:W2:Y:S02]  /*47f20*/  LDL.LU.64 R8, [R1+0x4378] ;  /* 0x0043780001087983 */ /* 0x000ea40000300a00 */
[----:B--2---:R-:W-:Y:S11]  /*47f30*/  HMMA.16816.F32.BF16 R12, R4, R8, R12 ;  /* 0x00000008040c723c */ /* 0x004ff6000004180c */
[----:B------:R-:W-:Y:S11]  /*47f40*/  @!UPT UIADD3 URZ, URZ, URZ, URZ ;  /* 0x0000003f3f3ff290 */ /* 0x000ff6000fffe03f */
[----:B------:R-:W-:Y:S01]  /*47f50*/  @!UPT UIADD3 URZ, URZ, URZ, URZ ;  /* 0x0000003f3f3ff290 */ /* 0x000fe2000fffe03f */
[----:B------:R-:W-:Y:S01]  /*47f60*/  STL.64 [R1+0x1420], R12 ;  /* 0x0014200c01007387 */ /* 0x000fe20000100a00 */
[----:B------:R0:W-:Y:S03]  /*47f70*/  STL.64 [R1+0x1428], R14 ;  /* 0x0014280e01007387 */ /* 0x0001e60000100a00 */
[----:B0-----:R-:W2:Y:S01]  /*47f80*/  LDL.LU.64 R14, [R1+0x4370] ;  /* 0x00437000010e7983 */ /* 0x001ea20000300a00 */
[----:B------:R-:W2:Y:S02]  /*47f90*/  LDL.LU.64 R12, [R1+0x4368] ;  /* 0x00436800010c7983 */ /* 0x000ea40000300a00 */
[----:B------:R-:W2:Y:S02]  /*47fa0*/  LDL.LU.64 R10, [R1+0x4360] ;  /* 0x00436000010a7983 */ /* 0x000ea40000300a00 */
[----:B------:R-:W-:Y:S02]  /*47fb0*/  IMAD.MOV.U32 R27, RZ, RZ, R8 ;  /* 0x000000ffff1b7224 */ /* 0x000fe400078e0008 */
[----:B------:R-:W-:-:S02]  /*47fc0*/  IMAD.MOV.U32 R26, RZ, RZ, R9 ;  /* 0x000000ffff1a7224 */ /* 0x000fc400078e0009 */
[----:B------:R-:W3:Y:S03]  /*47fd0*/  LDL.LU.64 R8, [R1+0x4358] ;  /* 0x0043580001087983 */ /* 0x000ee60000300a00 */
[----:B------:R-:W-:Y:S02]  /*47fe0*/  STL.64 [R1+0x42a8], R26 ;  /* 0x0042a81a01007387 */ /* 0x000fe40000100a00 */
[----:B------:R2:W-:Y:S02]  /*47ff0*/  STL.64 [R1+0x42a0], R24 ;  /* 0x0042a01801007387 */ /* 0x0005e40000100a00 */
[----:B--2---:R-:W-:Y:S02]  /*48000*/  IMAD.MOV.U32 R24, RZ, RZ, R11 ;  /* 0x000000ffff187224 */ /* 0x004fe400078e000b */
[----:B------:R-:W2:Y:S01]  /*48010*/  LDL.LU R11, [R1+0x4350] ;  /* 0x00435000010b7983 */ /* 0x000ea20000300800 */
[----:B---3--:R-:W-:-:S03]  /*48020*/  IMAD.MOV.U32 R25, RZ, RZ, R8 ;  /* 0x000000ffff197224 */ /* 0x008fc600078e0008 */
[----:B------:R-:W3:Y:S02]  /*48030*/  LDL.LU R8, [R1+0x434c] ;  /* 0x00434c0001087983 */ /* 0x000ee40000300800 */
[----:B------:R0:W-:Y:S02]  /*48040*/  STL.64 [R1+0x42b8], R24 ;  /* 0x0042b81801007387 */ /* 0x0001e40000100a00 */
[----:B0-----:R-:W-:Y:S02]  /*48050*/  IMAD.MOV.U32 R24, RZ, RZ, R9 ;  /* 0x000000ffff187224 */ /* 0x001fe400078e0009 */
[----:B----4-:R-:W-:Y:S01]  /*48060*/  IMAD.MOV.U32 R25, RZ, RZ, R16 ;  /* 0x000000ffff197224 */ /* 0x010fe200078e0010 */
[----:B------:R-:W4:Y:S01]  /*48070*/  LDL.LU R9, [R1+0x4348] ;  /* 0x0043480001097983 */ /* 0x000f220000300800 */
[----:B------:R-:W3:Y:S03]  /*48080*/  LDL.LU R16, [R1+0x4344] ;  /* 0x0043440001107983 */ /* 0x000ee60000300800 */
[----:B------:R0:W-:Y:S02]  /*48090*/  STL.64 [R1+0x42d0], R24 ;  /* 0x0042d01801007387 */ /* 0x0001e40000100a00 */
[----:B0-----:R-:W-:-:S02]  /*480a0*/  IMAD.MOV.U32 R24, RZ, RZ, R17 ;  /* 0x000000ffff187224 */ /* 0x001fc400078e0011 */
[----:B------:R-:W-:Y:S01]  /*480b0*/  IMAD.MOV.U32 R25, RZ, RZ, R28 ;  /* 0x000000ffff197224 */ /* 0x000fe200078e001c */
[----:B------:R-:W3:Y:S04]  /*480c0*/  LDL.LU R17, [R1+0x4340] ;  /* 0x0043400001117983 */ /* 0x000ee80000300800 */
[----:B------:R0:W-:Y:S02]  /*480d0*/  STL.64 [R1+0x42e8], R24 ;  /* 0x0042e81801007387 */ /* 0x0001e40000100a00 */
[----:B0-----:R-:W-:Y:S02]  /*480e0*/  IMAD.MOV.U32 R25, RZ, RZ, R10 ;  /* 0x000000ffff197224 */ /* 0x001fe400078e000a */
[----:B--2---:R-:W-:-:S05]  /*480f0*/  IMAD.MOV.U32 R24, RZ, RZ, R11 ;  /* 0x000000ffff187224 */ /* 0x004fca00078e000b */
[----:B------:R0:W-:Y:S04]  /*48100*/  STL.64 [R1+0x4300], R24 ;  /* 0x0043001801007387 */ /* 0x0001e80000100a00 */
[----:B0-----:R-:W2:Y:S01]  /*48110*/  LDL.64 R24, [R1] ;  /* 0x0000000001187983 */ /* 0x001ea20000100a00 */
[C---:B---3--:R-:W-:Y:S08]  /*48120*/  HMMA.16816.F32.BF16 R20, R4.reuse, R16, R20 ;  /* 0x000000100414723c */ /* 0x048ff00000041814 */
[----:B--2---:R-:W-:Y:S01]  /*48130*/  HMMA.16816.F32.BF16 R12, R4, R24, R12 ;  /* 0x00000018040c723c */ /* 0x004fe2000004180c */
[----:B------:R-:W-:-:S02]  /*48140*/  IMAD.MOV.U32 R28, RZ, RZ, R25 ;  /* 0x000000ffff1c7224 */ /* 0x000fc400078e0019 */
[----:B------:R-:W-:-:S04]  /*48150*/  IMAD.MOV.U32 R29, RZ, RZ, R24 ;  /* 0x000000ffff1d7224 */ /* 0x000fc800078e0018 */
[----:B------:R-:W-:Y:S02]  /*48160*/  IMAD.MOV.U32 R25, RZ, RZ, R8 ;  /* 0x000000ffff197224 */ /* 0x000fe400078e0008 */
[----:B----4-:R-:W-:Y:S11]  /*48170*/  IMAD.MOV.U32 R24, RZ, RZ, R9 ;  /* 0x000000ffff187224 */ /* 0x010ff600078e0009 */
[----:B------:R-:W-:Y:S03]  /*48180*/  @!UPT UIADD3 URZ, URZ, URZ, URZ ;  /* 0x0000003f3f3ff290 */ /* 0x000fe6000fffe03f */
[----:B------:R0:W-:Y:S01]  /*48190*/  STL.64 [R1+0x1410], R12 ;  /* 0x0014100c01007387 */ /* 0x0001e20000100a00 */
[----:B------:R-:W-:Y:S03]  /*481a0*/  STL.64 [R1+0x1418], R14 ;  /* 0x0014180e01007387 */ /* 0x000fe60000100a00 */
[----:B0-----:R-:W2:Y:S01]  /*481b0*/  LDL.LU.64 R12, [R1+0x4338] ;  /* 0x00433800010c7983 */ /* 0x001ea20000300a00 */
[----:B------:R0:W-:Y:S02]  /*481c0*/  STL.64 [R1+0x1400], R20 ;  /* 0x0014001401007387 */ /* 0x0001e40000100a00 */
[----:B------:R1:W-:Y:S01]  /*481d0*/  STL.64 [R1+0x1408], R22 ;  /* 0x0014081601007387 */ /* 0x0003e20000100a00 */
        /* <DEDUP_REMOVED lines=39> */
[----:B------:R-:W-:Y:S01]  /*48450*/  STL.64 [R1+0x13f0], R8 ;  /* 0x0013f00801007387 */ /* 0x000fe20000100a00 */
[----:B------:R0:W-:Y:S03]  /*48460*/  STL.64 [R1+0x13f8], R10 ;  /* 0x0013f80a01007387 */ /* 0x0001e60000100a00 */
[----:B0-----:R-:W4:Y:S01]  /*48470*/  LDL.LU.64 R10, [R1+0x4330] ;  /* 0x00433000010a7983 */ /* 0x001f220000300a00 */
[----:B------:R-:W3:Y:S02]  /*48480*/  LDL.LU.64 R8, [R1+0x4328] ;  /* 0x0043280001087983 */ /* 0x000ee40000300a00 */
[----:B---3--:R-:W-:Y:S01]  /*48490*/  HMMA.16816.F32.BF16 R4, R4, R8, R20 ;  /* 0x000000080404723c */ /* 0x008fe20000041814 */
[----:B------:R-:W2:Y:S01]  /*484a0*/  LDL.LU.64 R22, [R1+0x4320] ;  /* 0x0043200001167983 */ /* 0x000ea20000300a00 */
[----:B------:R-:W2:Y:S11]  /*484b0*/  LDL.LU.64 R20, [R1+0x4318] ;  /* 0x0043180001147983 */ /* 0x000eb60000300a00 */
[----:B------:R-:W-:Y:S10]  /*484c0*/  @!UPT UIADD3 URZ, URZ, URZ, URZ ;  /* 0x0000003f3f3ff290 */ /* 0x000ff4000fffe03f */
[----:B------:R0:W-:Y:S01]  /*484d0*/  STL.64 [R1+0x1200], R4 ;  /* 0x0012000401007387 */ /* 0x0001e20000100a00 */
[----:B------:R-:W-:Y:S03]  /*484e0*/  STL.64 [R1+0x1208], R6 ;  /* 0x0012080601007387 */ /* 0x000fe60000100a00 */
[----:B0-----:R-:W3:Y:S01]  /*484f0*/  LDL.64 R4, [R1+0x70] ;  /* 0x0000700001047983 */ /* 0x001ee20000100a00 */
[----:B----4-:R-:W-:Y:S02]  /*48500*/  STL.64 [R1+0x41d8], R10 ;  /* 0x0041d80a01007387 */ /* 0x010fe40000100a00 */
[----:B------:R0:W-:Y:S02]  /*48510*/  STL.64 [R1+0x41d0], R8 ;  /* 0x0041d00801007387 */ /* 0x0001e40000100a00 */
        /* <DEDUP_REMOVED lines=32> */
[----:B---3--:R-:W-:Y:S01]  /*48720*/  HMMA.16816.F32.BF16 R8, R20, R4, R8 ;  /* 0x000000041408723c */ /* 0x008fe20000041808 */
[----:B------:R-:W-:Y:S02]  /*48730*/  IMAD.MOV.U32 R15, RZ, RZ, R4 ;  /* 0x000000ffff0f7224 */ /* 0x000fe400078e0004 */
[----:B------:R-:W-:-:S05]  /*48740*/  IMAD.MOV.U32 R14, RZ, RZ, R5 ;  /* 0x000000ffff0e7224 */ /* 0x000fca00078e0005 */
[----:B--2---:R-:W-:Y:S01]  /*48750*/  HMMA.16816.F32.BF16 R24, R20, R24, R16 ;  /* 0x000000181418723c */ /* 0x004fe20000041810 */
[----:B------:R-:W2:Y:S11]  /*48760*/  LDL.LU.64 R18, [R1+0x42b0] ;  /* 0x0042b00001127983 */ /* 0x000eb60000300a00 */
[----:B------:R-:W-:Y:S11]  /*48770*/  @!UPT UIADD3 URZ, URZ, URZ, URZ ;  /* 0x0000003f3f3ff290 */ /* 0x000ff6000fffe03f */
[----:B------:R-:W-:Y:S01]  /*48780*/  STL.64 [R1+0x11b0], R24 ;  /* 0x0011b01801007387 */ /* 0x000fe20000100a00 */
[----:B------:R0:W-:Y:S03]  /*48790*/  STL.64 [R1+0x11b8], R26 ;  /* 0x0011b81a01007387 */ /* 0x0001e60000100a00 */
[----:B0-----:R-:W3:Y:S01]  /*487a0*/  LDL.LU.64 R26, [R1+0x42a8] ;  /* 0x0042a800011a7983 */ /* 0x001ee20000300a00 */
[----:B------:R-:W4:Y:S02]  /*487b0*/  LDL.LU.64 R24, [R1+0x42a0] ;  /* 0x0042a00001187983 */ /* 0x000f240000300a00 */
[----:B------:R-:W-:Y:S02]  /*487c0*/  STL.64 [R1+0x11a0], R8 ;  /* 0x0011a00801007387 */ /* 0x000fe40000100a00 */
[----:B------:R-:W-:Y:S01]  /*487d0*/  STL.64 [R1+0x11a8], R10 ;  /* 0x0011a80a01007387 */ /* 0x000fe20000100a00 */
[----:B------:R-:W-:Y:S01]  /*487e0*/  STL.64 [R1+0x41e8], R14 ;  /* 0x0041e80e01007387 */ /* 0x000fe20000100a00 */
[----:B------:R0:W-:Y:S03]  /*487f0*/  STL.64 [R1+0x41e0], R12 ;  /* 0x0041e00c01007387 */ /* 0x0001e60000100a00 */
[----:B0-----:R-:W2:Y:S01]  /*48800*/  LDL.LU R12, [R1+0xf00] ;  /* 0x000f0000010c7983 */ /* 0x001ea20000300800 */
[----:B------:R-:W2:Y:S02]  /*48810*/  LDL.LU R13, [R1+0xf04] ;  /* 0x000f0400010d7983 */ /* 0x000ea40000300800 */
[----:B------:R-:W2:Y:S02]  /*48820*/  LDL.LU R14, [R1+0xf08] ;  /* 0x000f0800010e7983 */ /* 0x000ea40000300800 */
[----:B------:R-:W2:Y:S02]  /*48830*/  LDL.LU R15, [R1+0xf0c] ;  /* 0x000f0c00010f7983 */ /* 0x000ea40000300800 */
[----:B--2---:R-:W-:Y:S01]  /*48840*/  STL.64 [R1+0x41f8], R14 ;  /* 0x0041f80e01007387 */ /* 0x004fe20000100a00 */
[----:B------:R0:W-:Y:S02]  /*48850*/  STL.64 [R1+0x41f0], R12 ;  /* 0x0041f00c01007387 */ /* 0x0001e40000100a00 */
[----:B0-----:R-:W-:-:S02]  /*48860*/  IMAD.MOV.U32 R12, RZ, RZ, R29 ;  /* 0x000000ffff0c7224 */ /* 0x001fc400078e001d */
[----:B------:R-:W-:Y:S01]  /*48870*/  IMAD.MOV.U32 R13, RZ, RZ, R28 ;  /* 0x000000ffff0d7224 */ /* 0x000fe200078e001c */
[----:B------:R-:W2:Y:S04]  /*48880*/  LDL.LU R29, [R1+0x4298] ;  /* 0x00429800011d7983 */ /* 0x000ea80000300800 */
[----:B------:R3:W-:Y:S01]  /*48890*/  STL.64 [R1+0x4210], R12 ;  /* 0x0042100c01007387 */ /* 0x0007e20000100a00 */
[----:B------:R-:W4:Y:S02]  /*488a0*/  LDL.LU R8, [R1+0xef0] ;  /* 0x000ef00001087983 */ /* 0x000f240000300800 */
[----:B------:R-:W4:Y:S02]  /*488b0*/  LDL.LU R9, [R1+0xef4] ;  /* 0x000ef40001097983 */ /* 0x000f240000300800 */
[----:B------:R-:W4:Y:S01]  /*488c0*/  LDL.LU R10, [R1+0xef8] ;  /* 0x000ef800010a7983 */ /* 0x000f220000300800 */
[----:B------:R-:W4:Y:S01]  /*488d0*/  LDL.LU R11, [R1+0xefc] ;  /* 0x000efc00010b7983 */ /* 0x000f220000300800 */
[----:B---3--:R-:W-:-:S02]  /*488e0*/  IMAD.MOV.U32 R12, RZ, RZ, R27 ;  /* 0x000000ffff0c7224 */ /* 0x008fc400078e001b */
[----:B------:R-:W-:-:S05]  /*488f0*/  IMAD.MOV.U32 R13, RZ, RZ, R26 ;  /* 0x000000ffff0d7224 */ /* 0x000fca00078e001a */
[----:B------:R-:W-:Y:S04]  /*48900*/  STL.64 [R1+0x4228], R12 ;  /* 0x0042280c01007387 */ /* 0x000fe80000100a00 */
[----:B--2---:R-:W0:Y:S04]  /*48910*/  LDSM.16.MT88.4 R4, [R29+0x8380] ;  /* 0x008380001d04783b */ /* 0x004e280000004200 */
[----:B----4-:R-:W-:Y:S01]  /*48920*/  STL.64 [R1+0x4208], R10 ;  /* 0x0042080a01007387 */ /* 0x010fe20000100a00 */
[----:B------:R1:W-:Y:S03]  /*48930*/  STL.64 [R1+0x4200], R8 ;  /* 0x0042000801007387 */ /* 0x0003e60000100a00 */
[----:B-1----:R-:W2:Y:S01]  /*48940*/  LDL.LU R8, [R1+0xf20] ;  /* 0x000f200001087983 */ /* 0x002ea20000300800 */
        /* <DEDUP_REMOVED lines=20> */
[----:B------:R-:W3:Y:S01]  /*48a90*/  LDL.LU R11, [R1+0xf5c] ;  /* 0x000f5c00010b7983 */ /* 0x000ee20000300800 */
[----:B------:R-:W4:Y:S01]  /*48aa0*/  LDL.LU R16, [R1+0xf90] ;  /* 0x000f900001107983 */ /* 0x000f220000300800 */
[----:B------:R-:W4:Y:S02]  /*48ab0*/  LDL.LU R17, [R1+0xf94] ;  /* 0x000f940001117983 */ /* 0x000f240000300800 */
[----:B------:R-:W2:Y:S02]  /*48ac0*/  LDL.LU R18, [R1+0xf98] ;  /* 0x000f980001127983 */ /* 0x000ea40000300800 */
[----:B------:R-:W2:Y:S02]  /*48ad0*/  LDL.LU R19, [R1+0xf9c] ;  /* 0x000f9c0001137983 */ /* 0x000ea40000300800 */
[----:B------:R-:W-:-:S02]  /*48ae0*/  IMAD.MOV.U32 R12, RZ, RZ, R2 ;  /* 0x000000ffff0c7224 */ /* 0x000fc400078e0002 */
[----:B------:R-:W-:Y:S01]  /*48af0*/  IMAD.MOV.U32 R13, RZ, RZ, R0 ;  /* 0x000000ffff0d7224 */ /* 0x000fe200078e0000 */
[----:B--2---:R-:W-:Y:S01]  /*48b00*/  STL.64 [R1+0x4288], R18 ;  /* 0x0042881201007387 */ /* 0x004fe20000100a00 */
[----:B----4-:R1:W-:Y:S03]  /*48b10*/  STL.64 [R1+0x4280], R16 ;  /* 0x0042801001007387 */ /* 0x0103e60000100a00 */
[----:B-1----:R-:W2:Y:S01]  /*48b20*/  LDL.64 R16, [R1+0x60] ;  /* 0x0000600001107983 */ /* 0x002ea20000100a00 */
[----:B------:R1:W-:Y:S03]  /*48b30*/  STL.64 [R1+0x4270], R12 ;  /* 0x0042700c01007387 */ /* 0x0003e60000100a00 */
[----:B-1----:R-:W4:Y:S04]  /*48b40*/  LDL.64 R12, [R1+0x50] ;  /* 0x00005000010c7983 */ /* 0x002f280000100a00 */
[----:B----4-:R1:W-:Y:S04]  /*48b50*/  STL.64 [R1+0x4290], R12 ;  /* 0x0042900c01007387 */ /* 0x0103e80000100a00 */
[----:B-1----:R-:W2:Y:S01]  /*48b60*/  LDL.LU R12, [R1+0xff0] ;  /* 0x000ff000010c7983 */ /* 0x002ea20000300800 */
[----:B------:R-:W2:Y:S02]  /*48b70*/  LDL.LU R13, [R1+0xff4] ;  /* 0x000ff400010d7983 */ /* 0x000ea40000300800 */
[----:B------:R-:W2:Y:S02]  /*48b80*/  LDL.LU R14, [R1+0xff8] ;  /* 0x000ff800010e7983 */ /* 0x000ea40000300800 */
[----:B------:R-:W2:Y:S01]  /*48b90*/  LDL.LU R15, [R1+0xffc] ;  /* 0x000ffc00010f7983 */ /* 0x000ea20000300800 */
[----:B---3--:R-:W-:Y:S01]  /*48ba0*/  STL.64 [R1+0x4250], R10 ;  /* 0x0042500a01007387 */ /* 0x008fe20000100a00 */
[----:B------:R1:W-:Y:S03]  /*48bb0*/  STL.64 [R1+0x4248], R8 ;  /* 0x0042480801007387 */ /* 0x0003e60000100a00 */
[----:B-1----:R-:W3:Y:S01]  /*48bc0*/  LDL.LU R8, [R1+0xf60] ;  /* 0x000f600001087983 */ /* 0x002ee20000300800 */
[----:B------:R-:W3:Y:S02]  /*48bd0*/  LDL.LU R9, [R1+0xf64] ;  /* 0x000f640001097983 */ /* 0x000ee40000300800 */
[----:B------:R-:W4:Y:S02]  /*48be0*/  LDL.LU R10, [R1+0xf68] ;  /* 0x000f6800010a7983 */ /* 0x000f240000300800 */
[----:B------:R-:W4:Y:S02]  /*48bf0*/  LDL.LU R11, [R1+0xf6c] ;  /* 0x000f6c00010b7983 */ /* 0x000f240000300800 */
[----:B----4-:R-:W-:Y:S01]  /*48c00*/  STL.64 [R1+0x4268], R10 ;  /* 0x0042680a01007387 */ /* 0x010fe20000100a00 */
[----:B---3--:R1:W-:Y:S03]  /*48c10*/  STL.64 [R1+0x4260], R8 ;  /* 0x0042600801007387 */ /* 0x0083e60000100a00 */
[----:B-1----:R-:W3:Y:S01]  /*48c20*/  LDL.LU R8, [R1+0xf80] ;  /* 0x000f800001087983 */ /* 0x002ee20000300800 */
[----:B------:R-:W3:Y:S02]  /*48c30*/  LDL.LU R9, [R1+0xf84] ;  /* 0x000f840001097983 */ /* 0x000ee40000300800 */
[----:B------:R-:W3:Y:S02]  /*48c40*/  LDL.LU R10, [R1+0xf88] ;  /* 0x000f8800010a7983 */ /* 0x000ee40000300800 */
[----:B------:R-:W3:Y:S01]  /*48c50*/  LDL.LU R11, [R1+0xf8c] ;  /* 0x000f8c00010b7983 */ /* 0x000ee20000300800 */
[----:B------:R-:W4:Y:S01]  /*48c60*/  LDL.LU R24, [R1+0xee0] ;  /* 0x000ee00001187983 */ /* 0x000f220000300800 */
[----:B------:R-:W4:Y:S02]  /*48c70*/  LDL.LU R25, [R1+0xee4] ;  /* 0x000ee40001197983 */ /* 0x000f240000300800 */
[----:B------:R-:W4:Y:S02]  /*48c80*/  LDL.LU R26, [R1+0xee8] ;  /* 0x000ee800011a7983 */ /* 0x000f240000300800 */
[----:B------:R-:W4:Y:S01]  /*48c90*/  LDL.LU R27, [R1+0xeec] ;  /* 0x000eec00011b7983 */ /* 0x000f220000300800 */
[----:B0-----:R-:W-:Y:S01]  /*48ca0*/  STL.64 [R1+0x40d0], R6 ;  /* 0x0040d00601007387 */ /* 0x001fe20000100a00 */
[----:B------:R0:W-:Y:S03]  /*48cb0*/  STL.64 [R1+0x40c8], R4 ;  /* 0x0040c80401007387 */ /* 0x0001e60000100a00 */
[----:B0-----:R-:W3:Y:S01]  /*48cc0*/  LDL.LU R4, [R1+0xec0] ;  /* 0x000ec00001047983 */ /* 0x001ee20000300800 */
[----:B------:R-:W3:Y:S02]  /*48cd0*/  LDL.LU R5, [R1+0xec4] ;  /* 0x000ec40001057983 */ /* 0x000ee40000300800 */
[----:B------:R-:W3:Y:S02]  /*48ce0*/  LDL.LU R6, [R1+0xec8] ;  /* 0x000ec80001067983 */ /* 0x000ee40000300800 */
[----:B------:R-:W3:Y:S01]  /*48cf0*/  LDL.LU R7, [R1+0xecc] ;  /* 0x000ecc0001077983 */ /* 0x000ee20000300800 */
[----:B--2---:R-:W-:Y:S01]  /*48d00*/  HMMA.16816.F32.BF16 R12, R20, R16, R12 ;  /* 0x00000010140c723c */ /* 0x004fe2000004180c */
[----:B------:R-:W-:-:S02]  /*48d10*/  IMAD.MOV.U32 R2, RZ, RZ, R16 ;  /* 0x000000ffff027224 */ /* 0x000fc400078e0010 */
[----:B------:R-:W-:Y:S01]  /*48d20*/  IMAD.MOV.U32 R0, RZ, RZ, R17 ;  /* 0x000000ffff007224 */ /* 0x000fe200078e0011 */
[----:B---3--:R-:W-:Y:S01]  /*48d30*/  STL.64 [R1+0x41b8], R6 ;  /* 0x0041b80601007387 */ /* 0x008fe20000100a00 */
[----:B------:R0:W-:Y:S03]  /*48d40*/  STL.64 [R1+0x41b0], R4 ;  /* 0x0041b00401007387 */ /* 0x0001e60000100a00 */
[----:B0-----:R-:W2:Y:S01]  /*48d50*/  LDL.LU R4, [R1+0xed0] ;  /* 0x000ed00001047983 */ /* 0x001ea20000300800 */
[----:B------:R-:W2:Y:S02]  /*48d60*/  LDL.LU R5, [R1+0xed4] ;  /* 0x000ed40001057983 */ /* 0x000ea40000300800 */
[----:B------:R-:W2:Y:S02]  /*48d70*/  LDL.LU R6, [R1+0xed8] ;  /* 0x000ed80001067983 */ /* 0x000ea40000300800 */
[----:B------:R-:W2:Y:S01]  /*48d80*/  LDL.LU R7, [R1+0xedc] ;  /* 0x000edc0001077983 */ /* 0x000ea20000300800 */
[----:B------:R-:W-:Y:S09]  /*48d90*/  STL [R1+0x39ec], R29 ;  /* 0x0039ec1d01007387 */ /* 0x000ff20000100800 */
[----:B------:R0:W-:Y:S02]  /*48da0*/  STL.64 [R1+0x13e0], R12 ;  /* 0x0013e00c01007387 */ /* 0x0001e40000100a00 */
[----:B------:R-:W-:Y:S01]  /*48db0*/  STL.64 [R1+0x13e8], R14 ;  /* 0x0013e80e01007387 */ /* 0x000fe20000100a00 */
        /* <DEDUP_REMOVED lines=11> */
[----:B------:R-:W2:Y:S02]  /*48e70*/  LDL.LU.64 R12, [R1+0x4270] ;  /* 0x00427000010c7983 */ /* 0x000ea40000300a00 */
        /* <DEDUP_REMOVED lines=43> */
[----:B------:R0:W-:Y:S02]  /*49130*/  STL.64 [R1+0x4188], R16 ;  /* 0x0041881001007387 */ /* 0x0001e40000100a00 */
[----:B------:R-:W-:Y:S01]  /*49140*/  STL.64 [R1+0x41a8], R18 ;  /* 0x0041a81201007387 */ /* 0x000fe20000100a00 */
[----:B0-----:R-:W3:Y:S01]  /*49150*/  LDL.64 R16, [R1+0xb0] ;  /* 0x0000b00001107983 */ /* 0x001ee20000100a00 */
        /* <DEDUP_REMOVED lines=17> */
[----:B0-----:R-:W4:Y:S02]  /*49270*/  LDL.64 R8, [R1+0xc0] ;  /* 0x0000c00001087983 */ /* 0x001f240000100a00 */
[----:B----4-:R-:W-:Y:S01]  /*49280*/  HMMA.16816.F32.BF16 R4, R24, R8, R4 ;  /* 0x000000081804723c */ /* 0x010fe20000041804 */
[----:B------:R-:W-:-:S02]  /*49290*/  IMAD.MOV.U32 R29, RZ, RZ, R8 ;  /* 0x000000ffff1d7224 */ /* 0x000fc400078e0008 */
[----:B------:R-:W-:Y:S11]  /*492a0*/  IMAD.MOV.U32 R28, RZ, RZ, R9 ;  /* 0x000000ffff1c7224 */ /* 0x000ff600078e0009 */
[----:B------:R-:W-:Y:S09]  /*492b0*/  @!UPT UIADD3 URZ, URZ, URZ, URZ ;  /* 0x0000003f3f3ff290 */ /* 0x000ff2000fffe03f */
[----:B------:R-:W-:Y:S01]  /*492c0*/  STL.64 [R1+0x1180], R4 ;  /* 0x0011800401007387 */ /* 0x000fe20000100a00 */
[----:B------:R0:W-:Y:S03]  /*492d0*/  STL.64 [R1+0x1188], R6 ;  /* 0x0011880601007387 */ /* 0x0001e60000100a00 */
[----:B0-----:R-:W3:Y:S01]  /*492e0*/  LDL.LU.64 R6, [R1+0x41b8] ;  /* 0x0041b80001067983 */ /* 0x001ee20000300a00 */
[----:B------:R-:W3:Y:S02]  /*492f0*/  LDL.LU.64 R4, [R1+0x41b0] ;  /* 0x0041b00001047983 */ /* 0x000ee40000300a00 */
[----:B------:R-:W2:Y:S02]  /*49300*/  LDL.64 R8, [R1+0x20] ;  /* 0x0000200001087983 */ /* 0x000ea40000100a00 */
[----:B--2---:R0:W-:Y:S04]  /*49310*/  STL.64 [R1+0x4130], R8 ;  /* 0x0041300801007387 */ /* 0x0041e80000100a00 */
[----:B0-----:R-:W2:Y:S01]  /*49320*/  LDL.64 R8, [R1+0x40] ;  /* 0x0000400001087983 */ /* 0x001ea20000100a00 */
[----:B---3--:R-:W-:Y:S03]  /*49330*/  HMMA.16816.F32.BF16 R4, R24, R16, R4 ;  /* 0x000000101804723c */ /* 0x008fe60000041804 */
[----:B--2---:R0:W-:Y:S04]  /*49340*/  STL.64 [R1+0x4148], R8 ;  /* 0x0041480801007387 */ /* 0x0041e80000100a00 */
[----:B0-----:R-:W2:Y:S01]  /*49350*/  LDL.LU R8, [R1+0xeb0] ;  /* 0x000eb00001087983 */ /* 0x001ea20000300800 */
[----:B------:R-:W2:Y:S02]  /*49360*/  LDL.LU R9, [R1+0xeb4] ;  /* 0x000eb40001097983 */ /* 0x000ea40000300800 */
[----:B------:R-:W2:Y:S02]  /*49370*/  LDL.LU R10, [R1+0xeb8] ;  /* 0x000eb800010a7983 */ /* 0x000ea40000300800 */
[----:B------:R-:W2:Y:S11]  /*49380*/  LDL.LU R11, [R1+0xebc] ;  /* 0x000ebc00010b7983 */ /* 0x000eb60000300800 */
[----:B------:R0:W-:Y:S01]  /*49390*/  STL.64 [R1+0x1170], R4 ;  /* 0x0011700401007387 */ /* 0x0001e20000100a00 */
[----:B------:R-:W-:Y:S02]  /*493a0*/  STL.64 [R1+0x1178], R6 ;  /* 0x0011780601007387 */ /* 0x000fe40000100a00 */
[----:B------:R-:W3:Y:S02]  /*493b0*/  LDL.LU.64 R18, [R1+0x41a8] ;  /* 0x0041a80001127983 */ /* 0x000ee40000300a00 */
[----:B0-----:R-:W-:-:S02]  /*493c0*/  IMAD.MOV.U32 R5, RZ, RZ, R16 ;  /* 0x000000ffff057224 */ /* 0x001fc400078e0010 */
[----:B------:R-:W-:Y:S01]  /*493d0*/  IMAD.MOV.U32 R4, RZ, RZ, R17 ;  /* 0x000000ffff047224 */ /* 0x000fe200078e0011 */
[----:B--2---:R-:W-:Y:S11]  /*493e0*/  HMMA.16816.F32.BF16 R8, R24, R20, R8 ;  /* 0x000000141808723c */ /* 0x004ff60000041808 */
[----:B------:R-:W-:Y:S11]  /*493f0*/  @!UPT UIADD3 URZ, URZ, URZ, URZ ;  /* 0x0000003f3f3ff290 */ /* 0x000ff6000fffe03f */
[----:B------:R-:W-:Y:S01]  /*49400*/  @!UPT UIADD3 URZ, URZ, URZ, URZ ;  /* 0x0000003f3f3ff290 */ /* 0x000fe2000fffe03f */
[----:B------:R3:W-:Y:S01]  /*49410*/  STL.64 [R1+0x1160], R8 ;  /* 0x0011600801007387 */ /* 0x0007e20000100a00 */
[----:B------:R-:W-:Y:S02]  /*49420*/  STL.64 [R1+0x1168], R10 ;  /* 0x0011680a01007387 */ /* 0x000fe40000100a00 */
[----:B------:R-:W2:Y:S02]  /*49430*/  LDL.LU R16, [R1+0xe90] ;  /* 0x000e900001107983 */ /* 0x000ea40000300800 */
[----:B------:R-:W2:Y:S02]  /*49440*/  LDL.LU R17, [R1+0xe94] ;  /* 0x000e940001117983 */ /* 0x000ea40000300800 */
[----:B---3--:R-:W-:Y:S02]  /*49450*/  IMAD.MOV.U32 R9, RZ, RZ, R18 ;  /* 0x000000ffff097224 */ /* 0x008fe400078e0012 */
[----:B------:R-:W-:Y:S01]  /*49460*/  IMAD.MOV.U32 R8, RZ, RZ, R19 ;  /* 0x000000ffff087224 */ /* 0x000fe200078e0013 */
[----:B------:R-:W3:Y:S01]  /*49470*/  LDL.LU R18, [R1+0xe98] ;  /* 0x000e980001127983 */ /* 0x000ee20000300800 */
[----:B------:R-:W3:Y:S02]  /*49480*/  LDL.LU R19, [R1+0xe9c] ;  /* 0x000e9c0001137983 */ /* 0x000ee40000300800 */
[----:B------:R-:W-:-:S02]  /*49490*/  IMAD.MOV.U32 R6, RZ, RZ, R21 ;  /* 0x000000ffff067224 */ /* 0x000fc400078e0015 */
[----:B------:R-:W4:Y:S02]  /*494a0*/  LDL.LU R12, [R1+0xea0] ;  /* 0x000ea000010c7983 */ /* 0x000f240000300800 */
[----:B------:R-:W-:Y:S02]  /*494b0*/  IMAD.MOV.U32 R7, RZ, RZ, R20 ;  /* 0x000000ffff077224 */ /* 0x000fe400078e0014 */
[----:B------:R-:W-:Y:S01]  /*494c0*/  IMAD.MOV.U32 R21, RZ, RZ, R14 ;  /* 0x000000ffff157224 */ /* 0x000fe200078e000e */
[----:B------:R-:W4:Y:S01]  /*494d0*/  LDL.LU R13, [R1+0xea4] ;  /* 0x000ea400010d7983 */ /* 0x000f220000300800 */
[----:B------:R-:W-:Y:S02]  /*494e0*/  IMAD.MOV.U32 R20, RZ, RZ, R15 ;  /* 0x000000ffff147224 */ /* 0x000fe400078e000f */
[----:B------:R-:W4:Y:S02]  /*494f0*/  LDL.LU R14, [R1+0xea8] ;  /* 0x000ea800010e7983 */ /* 0x000f240000300800 */
[----:B------:R-:W4:Y:S01]  /*49500*/  LDL.LU R15, [R1+0xeac] ;  /* 0x000eac00010f7983 */ /* 0x000f220000300800 */
[----:B---3--:R-:W-:Y:S01]  /*49510*/  STL.64 [R1+0x4198], R18 ;  /* 0x0041981201007387 */ /* 0x008fe20000100a00 */
[----:B--2---:R0:W-:Y:S03]  /*49520*/  STL.64 [R1+0x4190], R16 ;  /* 0x0041901001007387 */ /* 0x0041e60000100a00 */
[----:B0-----:R-:W4:Y:S01]  /*49530*/  LDL.64 R16, [R1+0x90] ;  /* 0x0000900001107983 */ /* 0x001f220000100a00 */
[----:B------:R0:W-:Y:S03]  /*49540*/  STL.64 [R1+0x4180], R20 ;  /* 0x0041801401007387 */ /* 0x0001e60000100a00 */
[----:B0-----:R-:W2:Y:S01]  /*49550*/  LDL.64 R20, [R1+0x80] ;  /* 0x0000800001147983 */ /* 0x001ea20000100a00 */
[----:B------:R-:W-:Y:S02]  /*49560*/  STL.64 [R1+0x4160], R8 ;  /* 0x0041600801007387 */ /* 0x000fe40000100a00 */
[----:B------:R-:W-:Y:S02]  /*49570*/  STL.64 [R1+0x4140], R6 ;  /* 0x0041400601007387 */ /* 0x000fe40000100a00 */
[----:B------:R0:W-:Y:S02]  /*49580*/  STL.64 [R1+0x4138], R4 ;  /* 0x0041380401007387 */ /* 0x0001e40000100a00 */
[----:B0-----:R-:W3:Y:S01]  /*49590*/  LDL.LU R4, [R1+0xe50] ;  /* 0x000e500001047983 */ /* 0x001ee20000300800 */
[----:B------:R-:W3:Y:S02]  /*495a0*/  LDL.LU R5, [R1+0xe54] ;  /* 0x000e540001057983 */ /* 0x000ee40000300800 */
[----:B------:R-:W2:Y:S02]  /*495b0*/  LDL.LU R6, [R1+0xe58] ;  /* 0x000e580001067983 */ /* 0x000ea40000300800 */
[----:B------:R-:W2:Y:S02]  /*495c0*/  LDL.LU R7, [R1+0xe5c] ;  /* 0x000e5c0001077983 */ /* 0x000ea40000300800 */
[----:B------:R-:W-:-:S02]  /*495d0*/  IMAD.MOV.U32 R8, RZ, RZ, R2 ;  /* 0x000000ffff087224 */ /* 0x000fc400078e0002 */
[----:B------:R-:W-:-:S05]  /*495e0*/  IMAD.MOV.U32 R9, RZ, RZ, R0 ;  /* 0x000000ffff097224 */ /* 0x000fca00078e0000 */
[----:B------:R0:W-:Y:S04]  /*495f0*/  STL.64 [R1+0x4178], R8 ;  /* 0x0041780801007387 */ /* 0x0001e80000100a00 */
[----:B0-----:R-:W4:Y:S01]  /*49600*/  LDL.LU R8, [R1+0xe80] ;  /* 0x000e800001087983 */ /* 0x001f220000300800 */
[----:B------:R-:W4:Y:S02]  /*49610*/  LDL.LU R9, [R1+0xe84] ;  /* 0x000e840001097983 */ /* 0x000f240000300800 */
[----:B------:R-:W4:Y:S02]  /*49620*/  LDL.LU R10, [R1+0xe88] ;  /* 0x000e8800010a7983 */ /* 0x000f240000300800 */
[----:B------:R-:W4:Y:S01]  /*49630*/  LDL.LU R11, [R1+0xe8c] ;  /* 0x000e8c00010b7983 */ /* 0x000f220000300800 */
[----:B--2---:R-:W-:Y:S01]  /*49640*/  STL.64 [R1+0x4158], R6 ;  /* 0x0041580601007387 */ /* 0x004fe20000100a00 */
[----:B---3--:R0:W-:Y:S03]  /*49650*/  STL.64 [R1+0x4150], R4 ;  /* 0x0041500401007387 */ /* 0x0081e60000100a00 */
[----:B0-----:R-:W2:Y:S01]  /*49660*/  LDL.LU R4, [R1+0xe60] ;  /* 0x000e600001047983 */ /* 0x001ea20000300800 */
[----:B------:R-:W2:Y:S02]  /*49670*/  LDL.LU R5, [R1+0xe64] ;  /* 0x000e640001057983 */ /* 0x000ea40000300800 */
[----:B------:R-:W3:Y:S02]  /*49680*/  LDL.LU R6, [R1+0xe68] ;  /* 0x000e680001067983 */ /* 0x000ee40000300800 */
[----:B------:R-:W3:Y:S01]  /*49690*/  LDL.LU R7, [R1+0xe6c] ;  /* 0x000e6c0001077983 */ /* 0x000ee20000300800 */
[C---:B----4-:R-:W-:Y:S01]  /*496a0*/  HMMA.16816.F32.BF16 R12, R24.reuse, R16, R12 ;  /* 0x00000010180c723c */ /* 0x050fe2000004180c */
[----:B---3--:R-:W-:Y:S01]  /*496b0*/  STL.64 [R1+0x4170], R6 ;  /* 0x0041700601007387 */ /* 0x008fe20000100a00 */
[----:B--2---:R0:W-:Y:S03]  /*496c0*/  STL.64 [R1+0x4168], R4 ;  /* 0x0041680401007387 */ /* 0x0041e60000100a00 */
[----:B0-----:R-:W2:Y:S01]  /*496d0*/  LDL.LU R4, [R1+0xe70] ;  /* 0x000e700001047983 */ /* 0x001ea20000300800 */
[----:B------:R-:W2:Y:S02]  /*496e0*/  LDL.LU R5, [R1+0xe74] ;  /* 0x000e740001057983 */ /* 0x000ea40000300800 */
[----:B------:R-:W2:Y:S02]  /*496f0*/  LDL.LU R6, [R1+0xe78] ;  /* 0x000e780001067983 */ /* 0x000ea40000300800 */
[----:B------:R-:W2:Y:S11]  /*49700*/  LDL.LU R7, [R1+0xe7c] ;  /* 0x000e7c0001077983 */ /* 0x000eb60000300800 */
[----:B------:R-:W-:Y:S02]  /*49710*/  @!UPT UIADD3 URZ, URZ, URZ, URZ ;  /* 0x0000003f3f3ff290 */ /* 0x000fe4000fffe03f */
        /* <DEDUP_REMOVED lines=8> */
[C---:B----4-:R-:W-:Y:S01]  /*497a0*/  HMMA.16816.F32.BF16 R16, R24.reuse, R20, R16 ;  /* 0x000000141810723c */ /* 0x050fe20000041810 */
[----:B---3--:R0:W-:Y:S04]  /*497b0*/  STL.64 [R1+0x40e8], R12 ;  /* 0x0040e80c01007387 */ /* 0x0081e80000100a00 */
[----:B0-----:R-:W3:Y:S01]  /*497c0*/  LDL.LU R12, [R1+0xe30] ;  /* 0x000e3000010c7983 */ /* 0x001ee20000300800 */
[----:B------:R-:W3:Y:S02]  /*497d0*/  LDL.LU R13, [R1+0xe34] ;  /* 0x000e3400010d7983 */ /* 0x000ee40000300800 */
[----:B------:R-:W3:Y:S02]  /*497e0*/  LDL.LU R14, [R1+0xe38] ;  /* 0x000e3800010e7983 */ /* 0x000ee40000300800 */
[----:B------:R-:W3:Y:S11]  /*497f0*/  LDL.LU R15, [R1+0xe3c] ;  /* 0x000e3c00010f7983 */ /* 0x000ef60000300800 */
[----:B------:R-:W-:Y:S02]  /*49800*/  @!UPT UIADD3 URZ, URZ, URZ, URZ ;  /* 0x0000003f3f3ff290 */ /* 0x000fe4000fffe03f */
[----:B------:R0:W-:Y:S01]  /*49810*/  STL.64 [R1+0x1140], R16 ;  /* 0x0011401001007387 */ /* 0x0001e20000100a00 */
[----:B------:R1:W-:Y:S03]  /*49820*/  STL.64 [R1+0x1148], R18 ;  /* 0x0011481201007387 */ /* 0x0003e60000100a00 */
[----:B0-----:R-:W4:Y:S01]  /*49830*/  LDL.LU.64 R16, [R1+0x4188] ;  /* 0x0041880001107983 */ /* 0x001f220000300a00 */
[----:B-1----:R-:W-:Y:S02]  /*49840*/  IMAD.MOV.U32 R19, RZ, RZ, R20 ;  /* 0x000000ffff137224 */ /* 0x002fe400078e0014 */
[----:B------:R-:W-:Y:S02]  /*49850*/  IMAD.MOV.U32 R18, RZ, RZ, R21 ;  /* 0x000000ffff127224 */ /* 0x000fe400078e0015 */
[----:B------:R-:W2:Y:S03]  /*49860*/  LDL.LU.64 R20, [R1+0x4180] ;  /* 0x0041800001147983 */ /* 0x000ea60000300a00 */
[----:B------:R-:W-:Y:S01]  /*49870*/  STL.64 [R1+0x4100], R18 ;  /* 0x0041001201007387 */ /* 0x000fe20000100a00 */
[----:B----4-:R0:W-:Y:S01]  /*49880*/  STL.64 [R1+0x40f8], R16 ;  /* 0x0040f81001007387 */ /* 0x0101e20000100a00 */
[C---:B--2---:R-:W-:Y:S03]  /*49890*/  HMMA.16816.F32.BF16 R20, R24.reuse, R20, R8 ;  /* 0x000000141814723c */ /* 0x044fe60000041808 */
[----:B0-----:R-:W2:Y:S01]  /*498a0*/  LDL.64 R16, [R1+0x30] ;  /* 0x0000300001107983 */ /* 0x001ea20000100a00 */
[----:B------:R-:W4:Y:S11]  /*498b0*/  LDL.LU.64 R8, [R1+0x4178] ;  /* 0x0041780001087983 */ /* 0x000f360000300a00 */
[----:B------:R-:W-:Y:S08]  /*498c0*/  @!UPT UIADD3 URZ, URZ, URZ, URZ ;  /* 0x0000003f3f3ff290 */ /* 0x000ff0000fffe03f */
[----:B------:R-:W-:Y:S01]  /*498d0*/  STL.64 [R1+0x1130], R20 ;  /* 0x0011301401007387 */ /* 0x000fe20000100a00 */
[----:B------:R-:W-:Y:S02]  /*498e0*/  STL.64 [R1+0x1138], R22 ;  /* 0x0011381601007387 */ /* 0x000fe40000100a00 */
[----:B------:R-:W0:Y:S04]  /*498f0*/  LDSM.16.MT88.4 R20, [R3+0x8000] ;  /* 0x008000000314783b */ /* 0x000e280000004200 */
[----:B------:R-:W-:Y:S01]  /*49900*/  STL [R1+0x4060], R3 ;  /* 0x0040600301007387 */ /* 0x000fe20000100800 */
[----:B0-----:R-:W-:Y:S01]  /*49910*/  STL.64 [R1+0x3f90], R22 ;  /* 0x003f901601007387 */ /* 0x001fe20000100a00 */
[----:B------:R0:W-:Y:S03]  /*49920*/  STL.64 [R1+0x3f88], R20 ;  /* 0x003f881401007387 */ /* 0x0001e60000100a00 */
[----:B0-----:R-:W2:Y:S01]  /*49930*/  LDL.LU R20, [R1+0xe40] ;  /* 0x000e400001147983 */ /* 0x001ea20000300800 */
[----:B------:R-:W2:Y:S02]  /*49940*/  LDL.LU R21, [R1+0xe44] ;  /* 0x000e440001157983 */ /* 0x000ea40000300800 */
[----:B------:R-:W2:Y:S02]  /*49950*/  LDL.LU R22, [R1+0xe48] ;  /* 0x000e480001167983 */ /* 0x000ea40000300800 */
[----:B------:R-:W2:Y:S01]  /*49960*/  LDL.LU R23, [R1+0xe4c] ;  /* 0x000e4c0001177983 */ /* 0x000ea20000300800 */
        /* <DEDUP_REMOVED lines=12> */
[----:B------:R-:W-:Y:S03]  /*49a30*/  STL.64 [R1+0x1348], R10 ;  /* 0x0013480a01007387 */ /* 0x000fe60000100a00 */
        /* <DEDUP_REMOVED lines=8> */
[----:B------:R-:W3:Y:S02]  /*49ac0*/  LDL.LU.64 R4, [R1+0x4138] ;  /* 0x0041380001047983 */ /* 0x000ee40000300a00 */
[----:B------:R-:W3:Y:S01]  /*49ad0*/  LDL.LU.64 R8, [R1+0x4130] ;  /* 0x0041300001087983 */ /* 0x000ee20000300a00 */
[C---:B--2---:R-:W-:Y:S01]  /*49ae0*/  HMMA.16816.F32.BF16 R20, R24.reuse, R16, R20 ;  /* 0x000000101814723c */ /* 0x044fe20000041814 */
[----:B------:R-:W-:Y:S11]  /*49af0*/  STL [R1+0x4064], R2 ;  /* 0x0040640201007387 */ /* 0x000ff60000100800 */
[----:B------:R-:W-:Y:S11]  /*49b00*/  @!UPT UIADD3 URZ, URZ, URZ, URZ ;  /* 0x0000003f3f3ff290 */ /* 0x000ff6000fffe03f */
[----:B------:R0:W-:Y:S01]  /*49b10*/  STL.64 [R1+0x1320], R20 ;  /* 0x0013201401007387 */ /* 0x0001e20000100a00 */
[----:B------:R1:W-:Y:S02]  /*49b20*/  STL.64 [R1+0x1328], R22 ;  /* 0x0013281601007387 */ /* 0x0003e40000100a00 */
[----:B0-----:R-:W-:Y:S02]  /*49b30*/  IMAD.MOV.U32 R21, RZ, RZ, R16 ;  /* 0x000000ffff157224 */ /* 0x001fe400078e0010 */
[----:B------:R-:W-:Y:S01]  /*49b40*/  IMAD.MOV.U32 R20, RZ, RZ, R17 ;  /* 0x000000ffff147224 */ /* 0x000fe200078e0011 */
[C---:B---3--:R-:W-:Y:S01]  /*49b50*/  HMMA.16816.F32.BF16 R12, R24.reuse, R8, R12 ;  /* 0x00000008180c723c */ /* 0x048fe2000004180c */
[----:B-1----:R-:W-:Y:S02]  /*49b60*/  IMAD.MOV.U32 R23, RZ, RZ, R8 ;  /* 0x000000ffff177224 */ /* 0x002fe400078e0008 */
[----:B------:R-:W-:Y:S11]  /*49b70*/  IMAD.MOV.U32 R22, RZ, RZ, R9 ;  /* 0x000000ffff167224 */ /* 0x000ff600078e0009 */
[----:B------:R-:W-:Y:S09]  /*49b80*/  @!UPT UIADD3 URZ, URZ, URZ, URZ ;  /* 0x0000003f3f3ff290 */ /* 0x000ff2000fffe03f */
[----:B------:R-:W-:Y:S01]  /*49b90*/  STL.64 [R1+0x1310], R12 ;  /* 0x0013100c01007387 */ /* 0x000fe20000100a00 */
[----:B------:R-:W-:Y:S02]  /*49ba0*/  STL.64 [R1+0x1318], R14 ;  /* 0x0013180e01007387 */ /* 0x000fe40000100a00 */
[----:B------:R-:W-:Y:S02]  /*49bb0*/  STL.64 [R1+0x4058], R22 ;  /* 0x0040581601007387 */ /* 0x000fe40000100a00 */
[----:B------:R0:W-:Y:S02]  /*49bc0*/  STL.64 [R1+0x4050], R20 ;  /* 0x0040501401007387 */ /* 0x0001e40000100a00 */
[----:B0-----:R-:W2:Y:S01]  /*49bd0*/  LDL.LU R20, [R1+0xd90] ;  /* 0x000d900001147983 */ /* 0x001ea20000300800 */
[----:B------:R-:W2:Y:S02]  /*49be0*/  LDL.LU R21, [R1+0xd94] ;  /* 0x000d940001157983 */ /* 0x000ea40000300800 */
[----:B------:R-:W3:Y:S02]  /*49bf0*/  LDL.LU R22, [R1+0xd98] ;  /* 0x000d980001167983 */ /* 0x000ee40000300800 */
[----:B------:R-:W3:Y:S01]  /*49c00*/  LDL.LU R23, [R1+0xd9c] ;  /* 0x000d9c0001177983 */ /* 0x000ee20000300800 */
[----:B------:R-:W2:Y:S04]  /*49c10*/  LDL.64 R16, [R1] ;  /* 0x0000000001107983 */ /* 0x000ea80000100a00 */
[----:B--2---:R0:W-:Y:S01]  /*49c20*/  STL.64 [R1+0x4118], R16 ;  /* 0x0041181001007387 */ /* 0x0041e20000100a00 */
[----:B------:R-:W2:Y:S02]  /*49c30*/  LDL.LU R12, [R1+0xe00] ;  /* 0x000e0000010c7983 */ /* 0x000ea40000300800 */
[----:B------:R-:W2:Y:S02]  /*49c40*/  LDL.LU R13, [R1+0xe04] ;  /* 0x000e0400010d7983 */ /* 0x000ea40000300800 */
[----:B------:R-:W2:Y:S01]  /*49c50*/  LDL.LU R14, [R1+0xe08] ;  /* 0x000e0800010e7983 */ /* 0x000ea20000300800 */
[----:B------:R-:W2:Y:S04]  /*49c60*/  LDL.LU R15, [R1+0xe0c] ;  /* 0x000e0c00010f7983 */ /* 0x000ea80000300800 */
[----:B0-----:R-:W3:Y:S04]  /*49c70*/  LDL.64 R16, [R1+0x10] ;  /* 0x0000100001107983 */ /* 0x001ee80000100a00 */
        /* <DEDUP_REMOVED lines=16> */
[----:B------:R-:W3:Y:S02]  /*49d80*/  LDL.LU R22, [R1+0xda8] ;  /* 0x000da80001167983 */ /* 0x000ee40000300800 */
[----:B------:R-:W3:Y:S01]  /*49d90*/  LDL.LU R23, [R1+0xdac] ;  /* 0x000dac0001177983 */ /* 0x000ee20000300800 */
[----:B--2---:R-:W-:Y:S01]  /*49da0*/  HMMA.16816.F32.BF16 R12, R24, R16, R12 ;  /* 0x00000010180c723c */ /* 0x004fe2000004180c */
[----:B---3--:R-:W-:Y:S01]  /*49db0*/  STL.64 [R1+0x4080], R22 ;  /* 0x0040801601007387 */ /* 0x008fe20000100a00 */
[----:B------:R4:W-:Y:S02]  /*49dc0*/  STL.64 [R1+0x4078], R20 ;  /* 0x0040781401007387 */ /* 0x0009e40000100a00 */
[----:B----4-:R-:W-:-:S02]  /*49dd0*/  IMAD.MOV.U32 R20, RZ, RZ, R7 ;  /* 0x000000ffff147224 */ /* 0x010fc400078e0007 */
[----:B------:R-:W-:-:S05]  /*49de0*/  IMAD.MOV.U32 R21, RZ, RZ, R6 ;  /* 0x000000ffff157224 */ /* 0x000fca00078e0006 */
[----:B------:R0:W-:Y:S01]  /*49df0*/  STL.64 [R1+0x4098], R20 ;  /* 0x0040981401007387 */ /* 0x0001e20000100a00 */
[----:B------:R-:W2:Y:S02]  /*49e00*/  LDL.LU R8, [R1+0xdf0] ;  /* 0x000df00001087983 */ /* 0x000ea40000300800 */
[----:B------:R-:W2:Y:S02]  /*49e10*/  LDL.LU R9, [R1+0xdf4] ;  /* 0x000df40001097983 */ /* 0x000ea40000300800 */
[----:B------:R-:W2:Y:S01]  /*49e20*/  LDL.LU R10, [R1+0xdf8] ;  /* 0x000df800010a7983 */ /* 0x000ea20000300800 */
[----:B------:R-:W2:Y:S01]  /*49e30*/  LDL.LU R11, [R1+0xdfc] ;  /* 0x000dfc00010b7983 */ /* 0x000ea20000300800 */
[----:B0-----:R-:W-:Y:S02]  /*49e40*/  IMAD.MOV.U32 R20, RZ, RZ, R5 ;  /* 0x000000ffff147224 */ /* 0x001fe400078e0005 */
[----:B------:R-:W-:Y:S02]  /*49e50*/  IMAD.MOV.U32 R21, RZ, RZ, R4 ;  /* 0x000000ffff157224 */ /* 0x000fe400078e0004 */
[----:B------:R-:W3:Y:S01]  /*49e60*/  LDL.LU R4, [R1+0xde0] ;  /* 0x000de00001047983 */ /* 0x000ee20000300800 */
[----:B------:R-:W3:Y:S02]  /*49e70*/  LDL.LU R5, [R1+0xde4] ;  /* 0x000de40001057983 */ /* 0x000ee40000300800 */
[----:B------:R-:W3:Y:S02]  /*49e80*/  LDL.LU R6, [R1+0xde8] ;  /* 0x000de80001067983 */ /* 0x000ee40000300800 */
[----:B------:R-:W3:Y:S01]  /*49e90*/  LDL.LU R7, [R1+0xdec] ;  /* 0x000dec0001077983 */ /* 0x000ee20000300800 */
[----:B------:R0:W-:Y:S01]  /*49ea0*/  STL.64 [R1+0x40b0], R20 ;  /* 0x0040b01401007387 */ /* 0x0001e20000100a00 */
[----:B------:R-:W-:Y:S02]  /*49eb0*/  STL.64 [R1+0x1300], R12 ;  /* 0x0013000c01007387 */ /* 0x000fe40000100a00 */
[----:B------:R1:W-:Y:S02]  /*49ec0*/  STL.64 [R1+0x1308], R14 ;  /* 0x0013080e01007387 */ /* 0x0003e40000100a00 */
[----:B0-----:R-:W-:-:S02]  /*49ed0*/  IMAD.MOV.U32 R20, RZ, RZ, R29 ;  /* 0x000000ffff147224 */ /* 0x001fc400078e001d */
[----:B------:R-:W-:Y:S01]  /*49ee0*/  IMAD.MOV.U32 R21, RZ, RZ, R28 ;  /* 0x000000ffff157224 */ /* 0x000fe200078e001c */
[----:B-1----:R-:W4:Y:S01]  /*49ef0*/  LDL.LU.64 R14, [R1+0x4128] ;  /* 0x00412800010e7983 */ /* 0x002f220000300a00 */
[----:B------:R-:W4:Y:S02]  /*49f00*/  LDL.LU.64 R12, [R1+0x4120] ;  /* 0x00412000010c7983 */ /* 0x000f240000300a00 */
[----:B------:R-:W-:Y:S02]  /*49f10*/  IMAD.MOV.U32 R29, RZ, RZ, R16 ;  /* 0x000000ffff1d7224 */ /* 0x000fe400078e0010 */
[----:B------:R-:W-:Y:S02]  /*49f20*/  IMAD.MOV.U32 R28, RZ, RZ, R17 ;  /* 0x000000ffff1c7224 */ /* 0x000fe400078e0011 */
        /* <DEDUP_REMOVED lines=9> */
[----:B------:R-:W2:Y:S02]  /*49fc0*/  LDL.LU.64 R18, [R1+0x4100] ;  /* 0x0041000001127983 */ /* 0x000ea40000300a00 */
        /* <DEDUP_REMOVED lines=21> */
[----:B--2---:R-:W-:Y:S01]  /*4a120*/  STL.64 [R1+0x40c0], R18 ;  /* 0x0040c01201007387 */ /* 0x004fe20000100a00 */
        /* <DEDUP_REMOVED lines=8> */
[----:B0-----:R-:W3:Y:S01]  /*4a1b0*/  LDL.LU.64 R10, [R1+0x40e0] ;  /* 0x0040e000010a7983 */ /* 0x001ee20000300a00 */
[----:B------:R-:W2:Y:S02]  /*4a1c0*/  LDL.LU.64 R8, [R1+0x40d8] ;  /* 0x0040d80001087983 */ /* 0x000ea40000300a00 */
[----:B------:R-:W-:Y:S01]  /*4a1d0*/  STL.64 [R1+0x3fa8], R12 ;  /* 0x003fa80c01007387 */ /* 0x000fe20000100a00 */
[----:B--2---:R-:W-:Y:S01]  /*4a1e0*/  HMMA.16816.F32.BF16 R24, R24, R8, R4 ;  /* 0x000000081818723c */ /* 0x004fe20000041804 */
        /* <DEDUP_REMOVED lines=34> */
[----:B----4-:R-:W-:Y:S02]  /*4a410*/  IMAD.MOV.U32 R12, RZ, RZ, R15 ;  /* 0x000000ffff0c7224 */ /* 0x010fe400078e000f */
[----:B------:R-:W-:-:S07]  /*4a420*/  IMAD.MOV.U32 R13, RZ, RZ, R14 ;  /* 0x000000ffff0d7224 */ /* 0x000fce00078e000e */
[C---:B--2---:R-:W-:Y:S01]  /*4a430*/  HMMA.16816.F32.BF16 R12, R4.reuse, R12, R20 ;  /* 0x0000000c040c723c */ /* 0x044fe20000041814 */
[----:B------:R-:W2:Y:S01]  /*4a440*/  LDL.LU.64 R22, [R1+0x4070] ;  /* 0x0040700001167983 */ /* 0x000ea20000300a00 */
[----:B------:R-:W2:Y:S11]  /*4a450*/  LDL.LU.64 R20, [R1+0x4068] ;  /* 0x0040680001147983 */ /* 0x000eb60000300a00 */
[----:B------:R-:W-:Y:S10]  /*4a460*/  @!UPT UIADD3 URZ, URZ, URZ, URZ ;  /* 0x0000003f3f3ff290 */ /* 0x000ff4000fffe03f */
[----:B------:R0:W-:Y:S01]  /*4a470*/  STL.64 [R1+0x10e0], R12 ;  /* 0x0010e00c01007387 */ /* 0x0001e20000100a00 */
[----:B------:R1:W-:Y:S03]  /*4a480*/  STL.64 [R1+0x10e8], R14 ;  /* 0x0010e80e01007387 */ /* 0x0003e60000100a00 */
[----:B0-----:R-:W4:Y:S01]  /*4a490*/  LDL.LU R12, [R1+0xd00] ;  /* 0x000d0000010c7983 */ /* 0x001f220000300800 */
[----:B------:R-:W4:Y:S02]  /*4a4a0*/  LDL.LU R13, [R1+0xd04] ;  /* 0x000d0400010d7983 */ /* 0x000f240000300800 */
[----:B-1----:R-:W2:Y:S02]  /*4a4b0*/  LDL.LU R14, [R1+0xd08] ;  /* 0x000d0800010e7983 */ /* 0x002ea40000300800 */
[----:B------:R-:W2:Y:S01]  /*4a4c0*/  LDL.LU R15, [R1+0xd0c] ;  /* 0x000d0c00010f7983 */ /* 0x000ea20000300800 */
[----:B---3--:R-:W-:Y:S01]  /*4a4d0*/  HMMA.16816.F32.BF16 R8, R4, R24, R8 ;  /* 0x000000180408723c */ /* 0x008fe20000041808 */
[----:B--2---:R-:W-:Y:S01]  /*4a4e0*/  STL.64 [R1+0x3fb8], R14 ;  /* 0x003fb80e01007387 */ /* 0x004fe20000100a00 */
[----:B----4-:R0:W-:Y:S02]  /*4a4f0*/  STL.64 [R1+0x3fb0], R12 ;  /* 0x003fb00c01007387 */ /* 0x0101e40000100a00 */
[----:B0-----:R-:W-:-:S02]  /*4a500*/  IMAD.MOV.U32 R12, RZ, RZ, R2 ;  /* 0x000000ffff0c7224 */ /* 0x001fc400078e0002 */
[----:B------:R-:W-:Y:S01]  /*4a510*/  IMAD.MOV.U32 R13, RZ, RZ, R3 ;  /* 0x000000ffff0d7224 */ /* 0x000fe200078e0003 */
[----:B------:R-:W2:Y:S01]  /*4a520*/  LDL.LU R2, [R1+0x4064] ;  /* 0x0040640001027983 */ /* 0x000ea20000300800 */
[----:B------:R-:W3:Y:S03]  /*4a530*/  LDL.LU R3, [R1+0x4060] ;  /* 0x0040600001037983 */ /* 0x000ee60000300800 */
[----:B------:R0:W-:Y:S02]  /*4a540*/  STL.64 [R1+0x3fd0], R12 ;  /* 0x003fd00c01007387 */ /* 0x0001e40000100a00 */
[----:B0-----:R-:W-:Y:S02]  /*4a550*/  IMAD.MOV.U32 R12, RZ, RZ, R19 ;  /* 0x000000ffff0c7224 */ /* 0x001fe400078e0013 */
[----:B------:R-:W-:-:S07]  /*4a560*/  IMAD.MOV.U32 R13, RZ, RZ, R18 ;  /* 0x000000ffff0d7224 */ /* 0x000fce00078e0012 */
[----:B------:R-:W-:Y:S01]  /*4a570*/  HMMA.16816.F32.BF16 R12, R4, R12, R20 ;  /* 0x0000000c040c723c */ /* 0x000fe20000041814 */
[----:B------:R-:W4:Y:S01]  /*4a580*/  LDL.LU.64 R22, [R1+0x4058] ;  /* 0x0040580001167983 */ /* 0x000f220000300a00 */
[----:B------:R-:W2:Y:S02]  /*4a590*/  LDL.LU.64 R20, [R1+0x4050] ;  /* 0x0040500001147983 */ /* 0x000ea40000300a00 */
[----:B------:R-:W-:Y:S02]  /*4a5a0*/  IMAD.MOV.U32 R19, RZ, RZ, R24 ;  /* 0x000000ffff137224 */ /* 0x000fe400078e0018 */
[----:B------:R-:W-:Y:S11]  /*4a5b0*/  IMAD.MOV.U32 R18, RZ, RZ, R25 ;  /* 0x000000ffff127224 */ /* 0x000ff600078e0019 */
[----:B------:R-:W-:Y:S06]  /*4a5c0*/  @!UPT UIADD3 URZ, URZ, URZ, URZ ;  /* 0x0000003f3f3ff290 */ /* 0x000fec000fffe03f */
[----:B------:R0:W-:Y:S01]  /*4a5d0*/  STL.64 [R1+0x10d0], R12 ;  /* 0x0010d00c01007387 */ /* 0x0001e20000100a00 */
[----:B------:R-:W-:Y:S02]  /*4a5e0*/  STL.64 [R1+0x10d8], R14 ;  /* 0x0010d80e01007387 */ /* 0x000fe40000100a00 */
[----:B------:R-:W-:Y:S02]  /*4a5f0*/  STL.64 [R1+0x10c0], R8 ;  /* 0x0010c00801007387 */ /* 0x000fe40000100a00 */
[----:B------:R-:W-:Y:S02]  /*4a600*/  STL.64 [R1+0x10c8], R10 ;  /* 0x0010c80a01007387 */ /* 0x000fe40000100a00 */
[----:B0-----:R-:W-:Y:S02]  /*4a610*/  IMAD.MOV.U32 R12, RZ, RZ, R29 ;  /* 0x000000ffff0c7224 */ /* 0x001fe400078e001d */
[----:B------:R-:W-:-:S05]  /*4a620*/  IMAD.MOV.U32 R13, RZ, RZ, R28 ;  /* 0x000000ffff0d7224 */ /* 0x000fca00078e001c */
[----:B------:R4:W-:Y:S04]  /*4a630*/  STL.64 [R1+0x3fe8], R12 ;  /* 0x003fe80c01007387 */ /* 0x0009e80000100a00 */
[----:B---3--:R-:W0:Y:S01]  /*4a640*/  LDSM.16.MT88.4 R24, [R3+0x8080] ;  /* 0x008080000318783b */ /* 0x008e220000004200 */
[----:B----4-:R-:W-:Y:S02]  /*4a650*/  IMAD.MOV.U32 R12, RZ, RZ, R23 ;  /* 0x000000ffff0c7224 */ /* 0x010fe400078e0017 */
[----:B------:R-:W-:-:S05]  /*4a660*/  IMAD.MOV.U32 R13, RZ, RZ, R22 ;  /* 0x000000ffff0d7224 */ /* 0x000fca00078e0016 */
[----:B------:R-:W-:Y:S01]  /*4a670*/  STL.64 [R1+0x4000], R12 ;  /* 0x0040000c01007387 */ /* 0x000fe20000100a00 */
[----:B------:R-:W-:Y:S02]  /*4a680*/  STL.64 [R1+0x3fc8], R18 ;  /* 0x003fc81201007387 */ /* 0x000fe40000100a00 */
[----:B------:R1:W-:Y:S02]  /*4a690*/  STL.64 [R1+0x3fc0], R16 ;  /* 0x003fc01001007387 */ /* 0x0003e40000100a00 */
[----:B-1----:R-:W3:Y:S01]  /*4a6a0*/  LDL.LU R16, [R1+0xd10] ;  /* 0x000d100001107983 */ /* 0x002ee20000300800 */
[----:B------:R-:W3:Y:S02]  /*4a6b0*/  LDL.LU R17, [R1+0xd14] ;  /* 0x000d140001117983 */ /* 0x000ee40000300800 */
[----:B------:R-:W4:Y:S02]  /*4a6c0*/  LDL.LU R18, [R1+0xd18] ;  /* 0x000d180001127983 */ /* 0x000f240000300800 */
[----:B------:R-:W4:Y:S02]  /*4a6d0*/  LDL.LU R19, [R1+0xd1c] ;  /* 0x000d1c0001137983 */ /* 0x000f240000300800 */
[----:B--2---:R-:W-:-:S02]  /*4a6e0*/  IMAD.MOV.U32 R12, RZ, RZ, R21 ;  /* 0x000000ffff0c7224 */ /* 0x004fc400078e0015 */
[----:B------:R-:W-:-:S05]  /*4a6f0*/  IMAD.MOV.U32 R13, RZ, RZ, R20 ;  /* 0x000000ffff0d7224 */ /* 0x000fca00078e0014 */
[----:B------:R1:W-:Y:S02]  /*4a700*/  STL.64 [R1+0x4018], R12 ;  /* 0x0040180c01007387 */ /* 0x0003e40000100a00 */
[----:B-1----:R-:W-:Y:S02]  /*4a710*/  IMAD.MOV.U32 R12, RZ, RZ, R2 ;  /* 0x000000ffff0c7224 */ /* 0x002fe400078e0002 */
[----:B------:R-:W-:Y:S01]  /*4a720*/  IMAD.MOV.U32 R13, RZ, RZ, R0 ;  /* 0x000000ffff0d7224 */ /* 0x000fe200078e0000 */
[----:B----4-:R-:W-:Y:S01]  /*4a730*/  STL.64 [R1+0x3fe0], R18 ;  /* 0x003fe01201007387 */ /* 0x010fe20000100a00 */
[----:B---3--:R1:W-:Y:S03]  /*4a740*/  STL.64 [R1+0x3fd8], R16 ;  /* 0x003fd81001007387 */ /* 0x0083e60000100a00 */
[----:B-1----:R-:W2:Y:S01]  /*4a750*/  LDL.LU R16, [R1+0xd20] ;  /* 0x000d200001107983 */ /* 0x002ea20000300800 */
[----:B------:R-:W2:Y:S02]  /*4a760*/  LDL.LU R17, [R1+0xd24] ;  /* 0x000d240001117983 */ /* 0x000ea40000300800 */
[----:B------:R-:W3:Y:S02]  /*4a770*/  LDL.LU R18, [R1+0xd28] ;  /* 0x000d280001127983 */ /* 0x000ee40000300800 */
[----:B------:R-:W3:Y:S01]  /*4a780*/  LDL.LU R19, [R1+0xd2c] ;  /* 0x000d2c0001137983 */ /* 0x000ee20000300800 */
[----:B------:R1:W-:Y:S04]  /*4a790*/  STL.64 [R1+0x4030], R12 ;  /* 0x0040300c01007387 */ /* 0x0003e80000100a00 */
[----:B-1----:R-:W4:Y:S04]  /*4a7a0*/  LDL.64 R12, [R1+0x50] ;  /* 0x00005000010c7983 */ /* 0x002f280000100a00 */
[----:B----4-:R1:W-:Y:S04]  /*4a7b0*/  STL.64 [R1+0x4038], R12 ;  /* 0x0040380c01007387 */ /* 0x0103e80000100a00 */
[----:B-1----:R-:W4:Y:S01]  /*4a7c0*/  LDL.64 R12, [R1+0x60] ;  /* 0x00006000010c7983 */ /* 0x002f220000100a00 */
[----:B---3--:R-:W-:Y:S02]  /*4a7d0*/  STL.64 [R1+0x3ff8], R18 ;  /* 0x003ff81201007387 */ /* 0x008fe40000100a00 */
[----:B--2---:R1:W-:Y:S02]  /*4a7e0*/  STL.64 [R1+0x3ff0], R16 ;  /* 0x003ff01001007387 */ /* 0x0043e40000100a00 */
        /* <DEDUP_REMOVED lines=30> */
[----:B0-----:R-:W-:Y:S01]  /*4a9d0*/  STL.64 [R1+0x3ea0], R26 ;  /* 0x003ea01a01007387 */ /* 0x001fe20000100a00 */
[----:B------:R0:W-:Y:S02]  /*4a9e0*/  STL.64 [R1+0x3e98], R24 ;  /* 0x003e981801007387 */ /* 0x0001e40000100a00 */
[----:B----4-:R-:W-:-:S02]  /*4a9f0*/  IMAD.MOV.U32 R2, RZ, RZ, R12 ;  /* 0x000000ffff027224 */ /* 0x010fc400078e000c */
[----:B------:R-:W-:Y:S01]  /*4aa00*/  IMAD.MOV.U32 R0, RZ, RZ, R13 ;  /* 0x000000ffff007224 */ /* 0x000fe200078e000d */
[----:B0-----:R-:W4:Y:S01]  /*4aa10*/  LDL.LU R24, [R1+0xd60] ;  /* 0x000d600001187983 */ /* 0x001f220000300800 */
[----:B------:R-:W4:Y:S02]  /*4aa20*/  LDL.LU R25, [R1+0xd64] ;  /* 0x000d640001197983 */ /* 0x000f240000300800 */
[----:B------:R-:W4:Y:S02]  /*4aa30*/  LDL.LU R26, [R1+0xd68] ;  /* 0x000d6800011a7983 */ /* 0x000f240000300800 */
[----:B------:R-:W4:Y:S01]  /*4aa40*/  LDL.LU R27, [R1+0xd6c] ;  /* 0x000d6c00011b7983 */ /* 0x000f220000300800 */
[C---:B--2---:R-:W-:Y:S11]  /*4aa50*/  HMMA.16816.F32.BF16 R16, R4.reuse, R12, R16 ;  /* 0x0000000c0410723c */ /* 0x044ff60000041810 */
[----:B------:R-:W-:Y:S11]  /*4aa60*/  @!UPT UIADD3 URZ, URZ, URZ, URZ ;  /* 0x0000003f3f3ff290 */ /* 0x000ff6000fffe03f */
[----:B------:R-:W-:Y:S01]  /*4aa70*/  @!UPT UIADD3 URZ, URZ, URZ, URZ ;  /* 0x0000003f3f3ff290 */ /* 0x000fe2000fffe03f */
[----:B------:R-:W-:Y:S01]  /*4aa80*/  STL.64 [R1+0x12c0], R16 ;  /* 0x0012c01001007387 */ /* 0x000fe20000100a00 */
[----:B------:R0:W-:Y:S03]  /*4aa90*/  STL.64 [R1+0x12c8], R18 ;  /* 0x0012c81201007387 */ /* 0x0001e60000100a00 */
[----:B0-----:R-:W2:Y:S01]  /*4aaa0*/  LDL.LU.64 R18, [R1+0x4048] ;  /* 0x0040480001127983 */ /* 0x001ea20000300a00 */
[----:B------:R-:W2:Y:S02]  /*4aab0*/  LDL.LU.64 R16, [R1+0x4040] ;  /* 0x0040400001107983 */ /* 0x000ea40000300a00 */
        /* <DEDUP_REMOVED lines=8> */
[----:B------:R-:W2:Y:S03]  /*4ab40*/  LDL.LU.64 R12, [R1+0x4030] ;  /* 0x00403000010c7983 */ /* 0x000ea60000300a00 */
[----:B------:R0:W-:Y:S02]  /*4ab50*/  STL.64 [R1+0x3f70], R24 ;  /* 0x003f701801007387 */ /* 0x0001e40000100a00 */
[----:B0-----:R-:W4:Y:S01]  /*4ab60*/  LDL.64 R24, [R1+0xb0] ;  /* 0x0000b00001187983 */ /* 0x001f220000100a00 */
[C---:B--2---:R-:W-:Y:S03]  /*4ab70*/  HMMA.16816.F32.BF16 R12, R4.reuse, R12, R16 ;  /* 0x0000000c040c723c */ /* 0x044fe60000041810 */
[----:B----4-:R0:W-:Y:S04]  /*4ab80*/  STL.64 [R1+0x3f80], R24 ;  /* 0x003f801801007387 */ /* 0x0101e80000100a00 */
[----:B0-----:R-:W2:Y:S01]  /*4ab90*/  LDL.64 R24, [R1+0xc0] ;  /* 0x0000c00001187983 */ /* 0x001ea20000100a00 */
[----:B------:R-:W4:Y:S02]  /*4aba0*/  LDL.LU.64 R18, [R1+0x4028] ;  /* 0x0040280001127983 */ /* 0x000f240000300a00 */
[----:B------:R-:W4:Y:S11]  /*4abb0*/  LDL.LU.64 R16, [R1+0x4020] ;  /* 0x0040200001107983 */ /* 0x000f360000300a00 */
[----:B------:R-:W-:Y:S02]  /*4abc0*/  @!UPT UIADD3 URZ, URZ, URZ, URZ ;  /* 0x0000003f3f3ff290 */ /* 0x000fe4000fffe03f */
        /* <DEDUP_REMOVED lines=36> */
[----:B------:R-:W-:Y:S03]  /*4ae10*/  STL.64 [R1+0x1258], R14 ;  /* 0x0012580e01007387 */ /* 0x000fe60000100a00 */
[----:B0-----:R-:W3:Y:S01]  /*4ae20*/  LDL.LU.64 R12, [R1+0x3fa8] ;  /* 0x003fa800010c7983 */ /* 0x001ee20000300a00 */
[----:B------:R0:W-:Y:S02]  /*4ae30*/  STL [R1+0x3ec4], R16 ;  /* 0x003ec41001007387 */ /* 0x0001e40000100800 */
[----:B------:R1:W-:Y:S02]  /*4ae40*/  STL [R1+0x3ec0], R17 ;  /* 0x003ec01101007387 */ /* 0x0003e40000100800 */
[----:B----4-:R2:W-:Y:S01]  /*4ae50*/  STL.64 [R1+0x3f78], R18 ;  /* 0x003f781201007387 */ /* 0x0105e20000100a00 */
[----:B0-----:R-:W4:Y:S01]  /*4ae60*/  LDL.LU R16, [R1+0xcc0] ;  /* 0x000cc00001107983 */ /* 0x001f220000300800 */
[----:B-1----:R-:W4:Y:S03]  /*4ae70*/  LDL.LU R17, [R1+0xcc4] ;  /* 0x000cc40001117983 */ /* 0x002f260000300800 */
[----:B--2---:R-:W4:Y:S01]  /*4ae80*/  LDL.LU R18, [R1+0xcc8] ;  /* 0x000cc80001127983 */ /* 0x004f220000300800 */
[----:B------:R-:W4:Y:S01]  /*4ae90*/  LDL.LU R19, [R1+0xccc] ;  /* 0x000ccc0001137983 */ /* 0x000f220000300800 */
[C---:B---3--:R-:W-:Y:S11]  /*4aea0*/  HMMA.16816.F32.BF16 R8, R4.reuse, R12, R8 ;  /* 0x0000000c0408723c */ /* 0x048ff60000041808 */
[----:B------:R-:W-:Y:S11]  /*4aeb0*/  @!UPT UIADD3 URZ, URZ, URZ, URZ ;  /* 0x0000003f3f3ff290 */ /* 0x000ff6000fffe03f */
[----:B------:R-:W-:Y:S01]  /*4aec0*/  @!UPT UIADD3 URZ, URZ, URZ, URZ ;  /* 0x0000003f3f3ff290 */ /* 0x000fe2000fffe03f */
[----:B------:R-:W-:Y:S01]  /*4aed0*/  STL.64 [R1+0x1240], R8 ;  /* 0x0012400801007387 */ /* 0x000fe20000100a00 */
[----:B------:R0:W-:Y:S03]  /*4aee0*/  STL.64 [R1+0x1248], R10 ;  /* 0x0012480a01007387 */ /* 0x0001e60000100a00 */
[----:B0-----:R-:W2:Y:S01]  /*4aef0*/  LDL.LU.64 R10, [R1+0x3fa0] ;  /* 0x003fa000010a7983 */ /* 0x001ea20000300a00 */
[----:B------:R-:W3:Y:S02]  /*4af00*/  LDL.LU.64 R8, [R1+0x3f98] ;  /* 0x003f980001087983 */ /* 0x000ee40000300a00 */
[----:B------:R0:W-:Y:S02]  /*4af10*/  STL [R1+0x3ebc], R12 ;  /* 0x003ebc0c01007387 */ /* 0x0001e40000100800 */
[----:B------:R1:W-:Y:S01]  /*4af20*/  STL [R1+0x3eb8], R13 ;  /* 0x003eb80d01007387 */ /* 0x0003e20000100800 */
[----:B0-----:R-:W2:Y:S01]  /*4af30*/  LDL.LU R12, [R1+0xcb0] ;  /* 0x000cb000010c7983 */ /* 0x001ea20000300800 */
[----:B-1----:R-:W2:Y:S02]  /*4af40*/  LDL.LU R13, [R1+0xcb4] ;  /* 0x000cb400010d7983 */ /* 0x002ea40000300800 */
[----:B------:R-:W2:Y:S02]  /*4af50*/  LDL.LU R14, [R1+0xcb8] ;  /* 0x000cb800010e7983 */ /* 0x000ea40000300800 */
[----:B------:R-:W2:Y:S01]  /*4af60*/  LDL.LU R15, [R1+0xcbc] ;  /* 0x000cbc00010f7983 */ /* 0x000ea20000300800 */
[----:B---3--:R-:W-:Y:S01]  /*4af70*/  HMMA.16816.F32.BF16 R4, R4, R8, R20 ;  /* 0x000000080404723c */ /* 0x008fe20000041814 */
[----:B------:R-:W3:Y:S01]  /*4af80*/  LDL.LU.64 R22, [R1+0x3f90] ;  /* 0x003f900001167983 */ /* 0x000ee20000300a00 */
[----:B------:R-:W3:Y:S11]  /*4af90*/  LDL.LU.64 R20, [R1+0x3f88] ;  /* 0x003f880001147983 */ /* 0x000ef60000300a00 */
[----:B------:R-:W-:Y:S10]  /*4afa0*/  @!UPT UIADD3 URZ, URZ, URZ, URZ ;  /* 0x0000003f3f3ff290 */ /* 0x000ff4000fffe03f */
[----:B------:R0:W-:Y:S01]  /*4afb0*/  STL.64 [R1+0x10b0], R4 ;  /* 0x0010b00401007387 */ /* 0x0001e20000100a00 */
[----:B------:R-:W-:Y:S03]  /*4afc0*/  STL.64 [R1+0x10b8], R6 ;  /* 0x0010b80601007387 */ /* 0x000fe60000100a00 */
[----:B0-----:R-:W3:Y:S01]  /*4afd0*/  LDL.64 R4, [R1+0x90] ;  /* 0x0000900001047983 */ /* 0x001ee20000100a00 */
[----:B--2---:R-:W-:Y:S02]  /*4afe0*/  STL.64 [R1+0x3eb0], R10 ;  /* 0x003eb00a01007387 */ /* 0x004fe40000100a00 */
[----:B------:R0:W-:Y:S02]  /*4aff0*/  STL.64 [R1+0x3ea8], R8 ;  /* 0x003ea80801007387 */ /* 0x0001e40000100a00 */
[----:B0-----:R-:W3:Y:S01]  /*4b000*/  LDL.LU R8, [R1+0xcd0] ;  /* 0x000cd00001087983 */ /* 0x001ee20000300800 */
[----:B------:R-:W3:Y:S02]  /*4b010*/  LDL.LU R9, [R1+0xcd4] ;  /* 0x000cd40001097983 */ /* 0x000ee40000300800 */
[----:B------:R-:W3:Y:S02]  /*4b020*/  LDL.LU R10, [R1+0xcd8] ;  /* 0x000cd800010a7983 */ /* 0x000ee40000300800 */
[----:B------:R-:W3:Y:S02]  /*4b030*/  LDL.LU R11, [R1+0xcdc] ;  /* 0x000cdc00010b7983 */ /* 0x000ee40000300800 */
[C---:B---3--:R-:W-:Y:S11]  /*4b040*/  HMMA.16816.F32.BF16 R8, R20.reuse, R24, R8 ;  /* 0x000000181408723c */ /* 0x048ff60000041808 */
[----:B------:R-:W-:Y:S11]  /*4b050*/  @!UPT UIADD3 URZ, URZ, URZ, URZ ;  /* 0x0000003f3f3ff290 */ /* 0x000ff6000fffe03f */
[----:B------:R-:W-:Y:S01]  /*4b060*/  @!UPT UIADD3 URZ, URZ, URZ, URZ ;  /* 0x0000003f3f3ff290 */ /* 0x000fe2000fffe03f */
[----:B------:R0:W-:Y:S01]  /*4b070*/  STL.64 [R1+0x1230], R8 ;  /* 0x0012300801007387 */ /* 0x0001e20000100a00 */
[----:B------:R1:W-:Y:S02]  /*4b080*/  STL.64 [R1+0x1238], R10 ;  /* 0x0012380a01007387 */ /* 0x0003e40000100a00 */
[----:B0-----:R-:W-:Y:S02]  /*4b090*/  IMAD.MOV.U32 R9, RZ, RZ, R24 ;  /* 0x000000ffff097224 */ /* 0x001fe400078e0018 */
[----:B------:R-:W-:Y:S02]  /*4b0a0*/  IMAD.MOV.U32 R8, RZ, RZ, R25 ;  /* 0x000000ffff087224 */ /* 0x000fe400078e0019 */
[----:B------:R-:W4:Y:S02]  /*4b0b0*/  LDL.LU.64 R24, [R1+0x3f80] ;  /* 0x003f800001187983 */ /* 0x000f240000300a00 */
[----:B----4-:R-:W-:Y:S01]  /*4b0c0*/  HMMA.16816.F32.BF16 R16, R20, R24, R16 ;  /* 0x000000181410723c */ /* 0x010fe20000041810 */
[----:B-1----:R-:W-:-:S02]  /*4b0d0*/  IMAD.MOV.U32 R11, RZ, RZ, R24 ;  /* 0x000000ffff0b7224 */ /* 0x002fc400078e0018 */
[----:B------:R-:W-:Y:S11]  /*4b0e0*/  IMAD.MOV.U32 R10, RZ, RZ, R25 ;  /* 0x000000ffff0a7224 */ /* 0x000ff600078e0019 */
[----:B------:R-:W-:Y:S09]  /*4b0f0*/  @!UPT UIADD3 URZ, URZ, URZ, URZ ;  /* 0x0000003f3f3ff290 */ /* 0x000ff2000fffe03f */
[----:B------:R-:W-:Y:S01]  /*4b100*/  STL.64 [R1+0x10a0], R16 ;  /* 0x0010a01001007387 */ /* 0x000fe20000100a00 */
[----:B------:R0:W-:Y:S03]  /*4b110*/  STL.64 [R1+0x10a8], R18 ;  /* 0x0010a81201007387 */ /* 0x0001e60000100a00 */
[----:B0-----:R-:W2:Y:S01]  /*4b120*/  LDL.LU.64 R18, [R1+0x3f78] ;  /* 0x003f780001127983 */ /* 0x001ea20000300a00 */
[----:B------:R-:W3:Y:S02]  /*4b130*/  LDL.LU.64 R24, [R1+0x3f70] ;  /* 0x003f700001187983 */ /* 0x000ee40000300a00 */
[----:B------:R-:W-:Y:S02]  /*4b140*/  STL.64 [R1+0x3ed0], R10 ;  /* 0x003ed00a01007387 */ /* 0x000fe40000100a00 */
[----:B------:R0:W-:Y:S02]  /*4b150*/  STL.64 [R1+0x3ec8], R8 ;  /* 0x003ec80801007387 */ /* 0x0001e40000100a00 */
[----:B0-----:R-:W4:Y:S04]  /*4b160*/  LDL.64 R8, [R1] ;  /* 0x0000000001087983 */ /* 0x001f280000100a00 */
[----:B----4-:R0:W-:Y:S04]  /*4b170*/  STL.64 [R1+0x3ed8], R8 ;  /* 0x003ed80801007387 */ /* 0x0101e80000100a00 */
[----:B0-----:R-:W4:Y:S04]  /*4b180*/  LDL.64 R8, [R1+0x10] ;  /* 0x0000100001087983 */ /* 0x001f280000100a00 */
[----:B----4-:R0:W-:Y:S04]  /*4b190*/  STL.64 [R1+0x3ef0], R8 ;  /* 0x003ef00801007387 */ /* 0x0101e80000100a00 */
[----:B0-----:R-:W4:Y:S02]  /*4b1a0*/  LDL.64 R8, [R1+0xa0] ;  /* 0x0000a00001087983 */ /* 0x001f240000100a00 */
[C---:B----4-:R-:W-:Y:S11]  /*4b1b0*/  HMMA.16816.F32.BF16 R12, R20.reuse, R8, R12 ;  /* 0x00000008140c723c */ /* 0x050ff6000004180c */
[----:B------:R-:W-:Y:S11]  /*4b1c0*/  @!UPT UIADD3 URZ, URZ, URZ, URZ ;  /* 0x0000003f3f3ff290 */ /* 0x000ff6000fffe03f */
[----:B------:R-:W-:Y:S01]  /*4b1d0*/  @!UPT UIADD3 URZ, URZ, URZ, URZ ;  /* 0x0000003f3f3ff290 */ /* 0x000fe2000fffe03f */
[----:B------:R-:W-:Y:S01]  /*4b1e0*/  STL.64 [R1+0x1070], R12 ;  /* 0x0010700c01007387 */ /* 0x000fe20000100a00 */
[----:B------:R0:W-:Y:S02]  /*4b1f0*/  STL.64 [R1+0x1078], R14 ;  /* 0x0010780e01007387 */ /* 0x0001e40000100a00 */
[----:B0-----:R-:W-:Y:S02]  /*4b200*/  IMAD.MOV.U32 R15, RZ, RZ, R8 ;  /* 0x000000ffff0f7224 */ /* 0x001fe400078e0008 */
[----:B------:R-:W-:Y:S02]  /*4b210*/  IMAD.MOV.U32 R14, RZ, RZ, R9 ;  /* 0x000000ffff0e7224 */ /* 0x000fe400078e0009 */
[----:B------:R-:W4:Y:S04]  /*4b220*/  LDL.64 R8, [R1+0x20] ;  /* 0x0000200001087983 */ /* 0x000f280000100a00 */
[----:B----4-:R0:W-:Y:S04]  /*4b230*/  STL.64 [R1+0x3f08], R8 ;  /* 0x003f080801007387 */ /* 0x0101e80000100a00 */
[----:B0-----:R-:W4:Y:S01]  /*4b240*/  LDL.LU R8, [R1+0xca0] ;  /* 0x000ca00001087983 */ /* 0x001f220000300800 */
[----:B------:R-:W4:Y:S02]  /*4b250*/  LDL.LU R9, [R1+0xca4] ;  /* 0x000ca40001097983 */ /* 0x000f240000300800 */
[----:B------:R-:W4:Y:S02]  /*4b260*/  LDL.LU R10, [R1+0xca8] ;  /* 0x000ca800010a7983 */ /* 0x000f240000300800 */
[----:B------:R-:W4:Y:S02]  /*4b270*/  LDL.LU R11, [R1+0xcac] ;  /* 0x000cac00010b7983 */ /* 0x000f240000300800 */
[----:B----4-:R-:W-:Y:S11]  /*4b280*/  HMMA.16816.F32.BF16 R8, R20, R4, R8 ;  /* 0x000000041408723c */ /* 0x010ff60000041808 */
[----:B------:R-:W-:Y:S11]  /*4b290*/  @!UPT UIADD3 URZ, URZ, URZ, URZ ;  /* 0x0000003f3f3ff290 */ /* 0x000ff6000fffe03f */
[----:B------:R-:W-:Y:S01]  /*4b2a0*/  @!UPT UIADD3 URZ, URZ, URZ, URZ ;  /* 0x0000003f3f3ff290 */ /* 0x000fe2000fffe03f */
[----:B------:R0:W-:Y:S01]  /*4b2b0*/  STL.64 [R1+0x1040], R8 ;  /* 0x0010400801007387 */ /* 0x0001e20000100a00 */
[----:B------:R-:W-:Y:S03]  /*4b2c0*/  STL.64 [R1+0x1048], R10 ;  /* 0x0010480a01007387 */ /* 0x000fe60000100a00 */
[----:B0-----:R-:W4:Y:S01]  /*4b2d0*/  LDL.64 R8, [R1+0x30] ;  /* 0x0000300001087983 */ /* 0x001f220000100a00 */
[----:B------:R-:W-:Y:S02]  /*4b2e0*/  IMAD.MOV.U32 R12, RZ, RZ, R4 ;  /* 0x000000ffff0c7224 */ /* 0x000fe400078e0004 */
[----:B------:R-:W-:Y:S01]  /*4b2f0*/  IMAD.MOV.U32 R13, RZ, RZ, R5 ;  /* 0x000000ffff0d7224 */ /* 0x000fe200078e0005 */
[----:B----4-:R-:W-:Y:S01]  /*4b300*/  STL.64 [R1+0x3f20], R8 ;  /* 0x003f200801007387 */ /* 0x010fe20000100a00 */
[----:B------:R-:W-:Y:S03]  /*4b310*/  STL.64 [R1+0x3ee8], R14 ;  /* 0x003ee80e01007387 */ /* 0x000fe60000100a00 */
[----:B------:R0:W-:Y:S02]  /*4b320*/  STL.64 [R1+0x3ee0], R12 ;  /* 0x003ee00c01007387 */ /* 0x0001e40000100a00 */
[----:B0-----:R-:W4:Y:S01]  /*4b330*/  LDL.LU R12, [R1+0x14b0] ;  /* 0x0014b000010c7983 */ /* 0x001f220000300800 */
[----:B------:R-:W4:Y:S02]  /*4b340*/  LDL.LU R13, [R1+0x14b4] ;  /* 0x0014b400010d7983 */ /* 0x000f240000300800 */
[----:B------:R-:W2:Y:S02]  /*4b350*/  LDL.LU R14, [R1+0x14b8] ;  /* 0x0014b800010e7983 */ /* 0x000ea40000300800 */
[----:B------:R-:W2:Y:S01]  /*4b360*/  LDL.LU R15, [R1+0x14bc] ;  /* 0x0014bc00010f7983 */ /* 0x000ea20000300800 */
[----:B------:R-:W2:Y:S04]  /*4b370*/  LDL.64 R8, [R1+0x40] ;  /* 0x0000400001087983 */ /* 0x000ea80000100a00 */
[----:B--2---:R3:W-:Y:S02]  /*4b380*/  STL.64 [R1+0x3f38], R8 ;  /* 0x003f380801007387 */ /* 0x0047e40000100a00 */
[----:B---3--:R-:W-:-:S02]  /*4b390*/  IMAD.MOV.U32 R8, RZ, RZ, R25 ;  /* 0x000000ffff087224 */ /* 0x008fc400078e0019 */
[----:B------:R-:W-:Y:S02]  /*4b3a0*/  IMAD.MOV.U32 R9, RZ, RZ, R24 ;  /* 0x000000ffff097224 */ /* 0x000fe400078e0018 */
[----:B------:R-:W-:Y:S02]  /*4b3b0*/  IMAD.MOV.U32 R24, RZ, RZ, R19 ;  /* 0x000000ffff187224 */ /* 0x000fe400078e0013 */
[----:B------:R-:W-:-:S05]  /*4b3c0*/  IMAD.MOV.U32 R25, RZ, RZ, R18 ;  /* 0x000000ffff197224 */ /* 0x000fca00078e0012 */
[----:B------:R0:W-:Y:S01]  /*4b3d0*/  STL.64 [R1+0x3f68], R24 ;  /* 0x003f681801007387 */ /* 0x0001e20000100a00 */
[----:B------:R-:W2:Y:S02]  /*4b3e0*/  LDL.LU R4, [R1+0xc80] ;  /* 0x000c800001047983 */ /* 0x000ea40000300800 */
[----:B------:R-:W2:Y:S02]  /*4b3f0*/  LDL.LU R5, [R1+0xc84] ;  /* 0x000c840001057983 */ /* 0x000ea40000300800 */
[----:B------:R-:W2:Y:S01]  /*4b400*/  LDL.LU R6, [R1+0xc88] ;  /* 0x000c880001067983 */ /* 0x000ea20000300800 */
[----:B------:R-:W2:Y:S01]  /*4b410*/  LDL.LU R7, [R1+0xc8c] ;  /* 0x000c8c0001077983 */ /* 0x000ea20000300800 */
[----:B------:R-:W3:Y:S02]  /*4b420*/  LDL.LU R16, [R1+0xc90] ;  /* 0x000c900001107983 */ /* 0x000ee40000300800 */
[----:B------:R-:W3:Y:S02]  /*4b430*/  LDL.LU R17, [R1+0xc94] ;  /* 0x000c940001117983 */ /* 0x000ee40000300800 */
[----:B------:R-:W3:Y:S01]  /*4b440*/  LDL.LU R18, [R1+0xc98] ;  /* 0x000c980001127983 */ /* 0x000ee20000300800 */
[----:B------:R-:W3:Y:S04]  /*4b450*/  LDL.LU R19, [R1+0xc9c] ;  /* 0x000c9c0001137983 */ /* 0x000ee80000300800 */
[----:B0-----:R-:W3:Y:S01]  /*4b460*/  LDL.64 R24, [R1+0x80] ;  /* 0x0000800001187983 */ /* 0x001ee20000100a00 */
[----:B------:R-:W-:Y:S02]  /*4b470*/  STL.64 [R1+0x3f50], R8 ;  /* 0x003f500801007387 */ /* 0x000fe40000100a00 */
[----:B------:R-:W-:Y:S02]  /*4b480*/  STL.64 [R1+0x3f00], R14 ;  /* 0x003f000e01007387 */ /* 0x000fe40000100a00 */
[----:B----4-:R0:W-:Y:S02]  /*4b490*/  STL.64 [R1+0x3ef8], R12 ;  /* 0x003ef80c01007387 */ /* 0x0101e40000100a00 */
        /* <DEDUP_REMOVED lines=29> */
[----:B------:R0:W-:Y:S01]  /*4b670*/  STL.64 [R1+0x1020], R16 ;  /* 0x0010201001007387 */ /* 0x0001e20000100a00 */
[----:B------:R-:W-:Y:S02]  /*4b680*/  STL.64 [R1+0x1028], R18 ;  /* 0x0010281201007387 */ /* 0x000fe40000100a00 */
[----:B0-----:R-:W-:-:S02]  /*4b690*/  IMAD.MOV.U32 R16, RZ, RZ, R24 ;  /* 0x000000ffff107224 */ /* 0x001fc400078e0018 */
[----:B------:R-:W-:Y:S02]  /*4b6a0*/  IMAD.MOV.U32 R17, RZ, RZ, R25 ;  /* 0x000000ffff117224 */ /* 0x000fe400078e0019 */
[----:B------:R-:W3:Y:S01]  /*4b6b0*/  LDL.LU.64 R24, [R1+0x3f68] ;  /* 0x003f680001187983 */ /* 0x000ee20000300a00 */
[----:B------:R-:W-:Y:S02]  /*4b6c0*/  IMAD.MOV.U32 R8, RZ, RZ, R2 ;  /* 0x000000ffff087224 */ /* 0x000fe400078e0002 */
[----:B------:R-:W-:Y:S01]  /*4b6d0*/  IMAD.MOV.U32 R9, RZ, RZ, R0 ;  /* 0x000000ffff097224 */ /* 0x000fe200078e0000 */
[C---:B---3--:R-:W-:Y:S01]  /*4b6e0*/  HMMA.16816.F32.BF16 R4, R20.reuse, R24, R4 ;  /* 0x000000181404723c */ /* 0x048fe20000041804 */
[----:B------:R-:W3:Y:S11]  /*4b6f0*/  LDL.LU R24, [R1+0x1490] ;  /* 0x0014900001187983 */ /* 0x000ef60000300800 */
[----:B------:R-:W-:Y:S11]  /*4b700*/  @!UPT UIADD3 URZ, URZ, URZ, URZ ;  /* 0x0000003f3f3ff290 */ /* 0x000ff6000fffe03f */
[----:B------:R-:W-:Y:S01]  /*4b710*/  STL.64 [R1+0x1010], R4 ;  /* 0x0010100401007387 */ /* 0x000fe20000100a00 */
[----:B------:R-:W-:Y:S02]  /*4b720*/  STL.64 [R1+0x1018], R6 ;  /* 0x0010180601007387 */ /* 0x000fe40000100a00 */
[----:B------:R-:W0:Y:S01]  /*4b730*/  LDSM.16.MT88.4 R4, [R3+0x8100] ;  /* 0x008100000304783b */ /* 0x000e220000004200 */
[C---:B--2---:R-:W-:Y:S01]  /*4b740*/  HMMA.16816.F32.BF16 R8, R20.reuse, R8, R12 ;  /* 0x000000081408723c */ /* 0x044fe2000004180c */
[----:B------:R-:W3:Y:S02]  /*4b750*/  LDL.LU R25, [R1+0x1494] ;  /* 0x0014940001197983 */ /* 0x000ee40000300800 */
[----:B------:R-:W3:Y:S02]  /*4b760*/  LDL.LU R26, [R1+0x1498] ;  /* 0x00149800011a7983 */ /* 0x000ee40000300800 */
[----:B------:R-:W3:Y:S02]  /*4b770*/  LDL.LU R27, [R1+0x149c] ;  /* 0x00149c00011b7983 */ /* 0x000ee40000300800 */
[----:B------:R-:W-:Y:S01]  /*4b780*/  STL [R1+0x3e20], R3 ;  /* 0x003e200301007387 */ /* 0x000fe20000100800 */
[----:B0-----:R-:W-:Y:S01]  /*4b790*/  STL.64 [R1+0x3d78], R6 ;  /* 0x003d780601007387 */ /* 0x001fe20000100a00 */
[----:B------:R0:W-:Y:S03]  /*4b7a0*/  STL.64 [R1+0x3d70], R4 ;  /* 0x003d700401007387 */ /* 0x0001e60000100a00 */
[----:B0-----:R-:W2:Y:S01]  /*4b7b0*/  LDL.LU R4, [R1+0x14a0] ;  /* 0x0014a00001047983 */ /* 0x001ea20000300800 */
[----:B------:R-:W2:Y:S02]  /*4b7c0*/  LDL.LU R5, [R1+0x14a4] ;  /* 0x0014a40001057983 */ /* 0x000ea40000300800 */
[----:B------:R-:W2:Y:S02]  /*4b7d0*/  LDL.LU R6, [R1+0x14a8] ;  /* 0x0014a80001067983 */ /* 0x000ea40000300800 */
[----:B------:R-:W2:Y:S01]  /*4b7e0*/  LDL.LU R7, [R1+0x14ac] ;  /* 0x0014ac0001077983 */ /* 0x000ea20000300800 */
[----:B------:R-:W4:Y:S01]  /*4b7f0*/  LDL.LU.64 R14, [R1+0x3f60] ;  /* 0x003f6000010e7983 */ /* 0x000f220000300a00 */
[----:B------:R-:W4:Y:S04]  /*4b800*/  LDL.LU.64 R12, [R1+0x3f58] ;  /* 0x003f5800010c7983 */ /* 0x000f280000300a00 */
[----:B------:R0:W-:Y:S02]  /*4b810*/  STL.64 [R1+0x1060], R8 ;  /* 0x0010600801007387 */ /* 0x0001e40000100a00 */
[----:B------:R4:W-:Y:S01]  /*4b820*/  STL.64 [R1+0x1068], R10 ;  /* 0x0010680a01007387 */ /* 0x0009e20000100a00 */
        /* <DEDUP_REMOVED lines=18> */
[----:B------:R-:W-:Y:S11]  /*4b950*/  IMAD.MOV.U32 R3, RZ, RZ, R9 ;  /* 0x000000ffff037224 */ /* 0x000ff600078e0009 */
[----:B------:R-:W-:Y:S11]  /*4b960*/  @!UPT UIADD3 URZ, URZ, URZ, URZ ;  /* 0x0000003f3f3ff290 */ /* 0x000ff6000fffe03f */
        /* <DEDUP_REMOVED lines=21> */
[----:B------:R-:W2:Y:S02]  /*4bac0*/  LDL.LU.64 R12, [R1+0x3ee0] ;  /* 0x003ee000010c7983 */ /* 0x000ea40000300a00 */
[----:B------:R-:W2:Y:S02]  /*4bad0*/  LDL.LU.64 R8, [R1+0x3ed8] ;  /* 0x003ed80001087983 */ /* 0x000ea40000300a00 */
[----:B--2---:R-:W-:Y:S11]  /*4bae0*/  HMMA.16816.F32.BF16 R4, R20, R8, R4 ;  /* 0x000000081404723c */ /* 0x004ff60000041804 */
[----:B------:R-:W-:Y:S11]  /*4baf0*/  @!UPT UIADD3 URZ, URZ, URZ, URZ ;  /* 0x0000003f3f3ff290 */ /* 0x000ff6000fffe03f */
[----:B------:R-:W-:Y:S01]  /*4bb00*/  @!UPT UIADD3 URZ, URZ, URZ, URZ ;  /* 0x0000003f3f3ff290 */ /* 0x000fe2000fffe03f */
[----:B------:R0:W-:Y:S01]  /*4bb10*/  STL.64 [R1+0x1540], R4 ;  /* 0x0015400401007387 */ /* 0x0001e20000100a00 */
[----:B------:R-:W-:Y:S02]  /*4bb20*/  STL.64 [R1+0x1548], R6 ;  /* 0x0015480601007387 */ /* 0x000fe40000100a00 */
[----:B------:R-:W2:Y:S02]  /*4bb30*/  LDL.LU.64 R10, [R1+0x3ed0] ;  /* 0x003ed000010a7983 */ /* 0x000ea40000300a00 */
[----:B0-----:R-:W-:Y:S02]  /*4bb40*/  IMAD.MOV.U32 R5, RZ, RZ, R8 ;  /* 0x000000ffff057224 */ /* 0x001fe400078e0008 */
[----:B------:R-:W-:Y:S02]  /*4bb50*/  IMAD.MOV.U32 R4, RZ, RZ, R9 ;  /* 0x000000ffff047224 */ /* 0x000fe400078e0009 */
[----:B------:R-:W3:Y:S03]  /*4bb60*/  LDL.LU.64 R8, [R1+0x3ec8] ;  /* 0x003ec80001087983 */ /* 0x000ee60000300a00 */
[----:B------:R0:W-:Y:S02]  /*4bb70*/  STL.64 [R1+0x3e28], R4 ;  /* 0x003e280401007387 */ /* 0x0001e40000100a00 */
[----:B0-----:R-:W-:-:S02]  /*4bb80*/  IMAD.MOV.U32 R4, RZ, RZ, R16 ;  /* 0x000000ffff047224 */ /* 0x001fc400078e0010 */
        /* <DEDUP_REMOVED lines=8> */
[----:B------:R4:W-:Y:S02]  /*4bc10*/  STL.64 [R1+0x3e50], R4 ;  /* 0x003e500401007387 */ /* 0x0009e40000100a00 */
[----:B----4-:R-:W-:-:S02]  /*4bc20*/  IMAD.MOV.U32 R4, RZ, RZ, R15 ;  /* 0x000000ffff047224 */ /* 0x010fc400078e000f */
[----:B------:R-:W-:-:S05]  /*4bc30*/  IMAD.MOV.U32 R5, RZ, RZ, R14 ;  /* 0x000000ffff057224 */ /* 0x000fca00078e000e */
[----:B------:R2:W-:Y:S02]  /*4bc40*/  STL.64 [R1+0x3e68], R4 ;  /* 0x003e680401007387 */ /* 0x0005e40000100a00 */
[----:B--2---:R-:W-:Y:S02]  /*4bc50*/  IMAD.MOV.U32 R4, RZ, RZ, R11 ;  /* 0x000000ffff047224 */ /* 0x004fe400078e000b */
[----:B------:R-:W-:-:S05]  /*4bc60*/  IMAD.MOV.U32 R5, RZ, RZ, R10 ;  /* 0x000000ffff057224 */ /* 0x000fca00078e000a */
[----:B------:R0:W-:Y:S01]  /*4bc70*/  STL.64 [R1+0x3e80], R4 ;  /* 0x003e800401007387 */ /* 0x0001e20000100a00 */
[C---:B---3--:R-:W-:Y:S01]  /*4bc80*/  HMMA.16816.F32.BF16 R24, R20.reuse, R16, R24 ;  /* 0x000000101418723c */ /* 0x048fe20000041818 */
[----:B0-----:R-:W-:Y:S02]  /*4bc90*/  IMAD.MOV.U32 R5, RZ, RZ, R8 ;  /* 0x000000ffff057224 */ /* 0x001fe400078e0008 */
        /* <DEDUP_REMOVED lines=8> */
[----:B------:R-:W3:Y:S01]  /*4bd20*/  LDL.LU R8, [R1+0x1470] ;  /* 0x0014700001087983 */ /* 0x000ee20000300800 */
[----:B------:R-:W3:Y:S02]  /*4bd30*/  LDL.LU R9, [R1+0x1474] ;  /* 0x0014740001097983 */ /* 0x000ee40000300800 */
[----:B------:R-:W3:Y:S02]  /*4bd40*/  LDL.LU R10, [R1+0x1478] ;  /* 0x00147800010a7983 */ /* 0x000ee40000300800 */
[----:B------:R-:W3:Y:S01]  /*4bd50*/  LDL.LU R11, [R1+0x147c] ;  /* 0x00147c00010b7983 */ /* 0x000ee20000300800 */
        /* <DEDUP_REMOVED lines=76> */
[----:B----4-:R-:W-:Y:S01]  /*4c220*/  HMMA.16816.F32.BF16 R8, R24, R20, R8 ;  /* 0x000000141808723c */ /* 0x010fe20000041808 */
[----:B------:R-:W-:Y:S02]  /*4c230*/  IMAD.MOV.U32 R15, RZ, RZ, R20 ;  /* 0x000000ffff0f7224 */ /* 0x000fe400078e0014 */
[----:B------:R-:W-:-:S05]  /*4c240*/  IMAD.MOV.U32 R14, RZ, RZ, R21 ;  /* 0x000000ffff0e7224 */ /* 0x000fca00078e0015 */
[----:B--2---:R-:W-:Y:S01]  /*4c250*/  HMMA.16816.F32.BF16 R4, R24, R4, R16 ;  /* 0x000000041804723c */ /* 0x004fe20000041810 */
[----:B------:R-:W2:Y:S11]  /*4c260*/  LDL.LU.64 R18, [R1+0x3e30] ;  /* 0x003e300001127983 */ /* 0x000eb60000300a00 */
[----:B------:R-:W-:Y:S11]  /*4c270*/  @!UPT UIADD3 URZ, URZ, URZ, URZ ;  /* 0x0000003f3f3ff290 */ /* 0x000ff6000fffe03f */
[----:B------:R0:W-:Y:S01]  /*4c280*/  STL.64 [R1+0x1470], R4 ;  /* 0x0014700401007387 */ /* 0x0001e20000100a00 */
[----:B------:R-:W-:Y:S03]  /*4c290*/  STL.64 [R1+0x1478], R6 ;  /* 0x0014780601007387 */ /* 0x000fe60000100a00 */
[----:B0-----:R-:W3:Y:S01]  /*4c2a0*/  LDL.LU.64 R4, [R1+0x3e28] ;  /* 0x003e280001047983 */ /* 0x001ee20000300a00 */
[----:B------:R-:W-:Y:S02]  /*4c2b0*/  STL.64 [R1+0x1460], R8 ;  /* 0x0014600801007387 */ /* 0x000fe40000100a00 */
[----:B------:R-:W-:Y:S02]  /*4c2c0*/  STL.64 [R1+0x1468], R10 ;  /* 0x0014680a01007387 */ /* 0x000fe40000100a00 */
[----:B------:R-:W-:Y:S01]  /*4c2d0*/  STL.64 [R1+0x3d98], R14 ;  /* 0x003d980e01007387 */ /* 0x000fe20000100a00 */
[----:B------:R0:W-:Y:S04]  /*4c2e0*/  STL.64 [R1+0x3d90], R12 ;  /* 0x003d900c01007387 */ /* 0x0001e80000100a00 */
[----:B0-----:R-:W4:Y:S01]  /*4c2f0*/  LDL.LU R12, [R1+0xb90] ;  /* 0x000b9000010c7983 */ /* 0x001f220000300800 */
[----:B------:R-:W4:Y:S02]  /*4c300*/  LDL.LU R13, [R1+0xb94] ;  /* 0x000b9400010d7983 */ /* 0x000f240000300800 */
[----:B------:R-:W2:Y:S02]  /*4c310*/  LDL.LU R14, [R1+0xb98] ;  /* 0x000b9800010e7983 */ /* 0x000ea40000300800 */
[----:B------:R-:W2:Y:S02]  /*4c320*/  LDL.LU R15, [R1+0xb9c] ;  /* 0x000b9c00010f7983 */ /* 0x000ea40000300800 */
[----:B---3--:R-:W-:-:S02]  /*4c330*/  IMAD.MOV.U32 R16, RZ, RZ, R5 ;  /* 0x000000ffff107224 */ /* 0x008fc400078e0005 */
[----:B------:R-:W-:Y:S01]  /*4c340*/  IMAD.MOV.U32 R17, RZ, RZ, R4 ;  /* 0x000000ffff117224 */ /* 0x000fe200078e0004 */
[----:B--2---:R-:W-:Y:S01]  /*4c350*/  STL.64 [R1+0x3db0], R14 ;  /* 0x003db00e01007387 */ /* 0x004fe20000100a00 */
[----:B----4-:R0:W-:Y:S03]  /*4c360*/  STL.64 [R1+0x3da8], R12 ;  /* 0x003da80c01007387 */ /* 0x0101e60000100a00 */
[----:B------:R-:W-:Y:S01]  /*4c370*/  STL.64 [R1+0x3db8], R16 ;  /* 0x003db81001007387 */ /* 0x000fe20000100a00 */
[----:B0-----:R-:W2:Y:S01]  /*4c380*/  LDL.LU R12, [R1+0xba0] ;  /* 0x000ba000010c7983 */ /* 0x001ea20000300800 */
[----:B------:R-:W2:Y:S02]  /*4c390*/  LDL.LU R13, [R1+0xba4] ;  /* 0x000ba400010d7983 */ /* 0x000ea40000300800 */
[----:B------:R-:W3:Y:S02]  /*4c3a0*/  LDL.LU R14, [R1+0xba8] ;  /* 0x000ba800010e7983 */ /* 0x000ee40000300800 */
[----:B------:R-:W3:Y:S01]  /*4c3b0*/  LDL.LU R15, [R1+0xbac] ;  /* 0x000bac00010f7983 */ /* 0x000ee20000300800 */
[----:B------:R-:W4:Y:S04]  /*4c3c0*/  LDL.64 R8, [R1+0x50] ;  /* 0x0000500001087983 */ /* 0x000f280000100a00 */
[----:B----4-:R0:W-:Y:S01]  /*4c3d0*/  STL.64 [R1+0x3e08], R8 ;  /* 0x003e080801007387 */ /* 0x0101e20000100a00 */
[----:B------:R-:W4:Y:S02]  /*4c3e0*/  LDL.LU R4, [R1+0xbe0] ;  /* 0x000be00001047983 */ /* 0x000f240000300800 */
[----:B------:R-:W4:Y:S02]  /*4c3f0*/  LDL.LU R5, [R1+0xbe4] ;  /* 0x000be40001057983 */ /* 0x000f240000300800 */
[----:B------:R-:W2:Y:S01]  /*4c400*/  LDL.LU R6, [R1+0xbe8] ;  /* 0x000be80001067983 */ /* 0x000ea20000300800 */
[----:B------:R-:W2:Y:S04]  /*4c410*/  LDL.LU R7, [R1+0xbec] ;  /* 0x000bec0001077983 */ /* 0x000ea80000300800 */
[----:B0-----:R-:W3:Y:S04]  /*4c420*/  LDL R8, [R1+0x60] ;  /* 0x0000600001087983 */ /* 0x001ee80000100800 */
[----:B------:R-:W3:Y:S04]  /*4c430*/  LDL R9, [R1+0x64] ;  /* 0x0000640001097983 */ /* 0x000ee80000100800 */
[----:B--2---:R-:W-:Y:S01]  /*4c440*/  STL.64 [R1+0x3e00], R6 ;  /* 0x003e000601007387 */ /* 0x004fe20000100a00 */
[----:B----4-:R0:W-:Y:S03]  /*4c450*/  STL.64 [R1+0x3df8], R4 ;  /* 0x003df80401007387 */ /* 0x0101e60000100a00 */
[----:B0-----:R-:W2:Y:S01]  /*4c460*/  LDL.LU R4, [R1+0xbf0] ;  /* 0x000bf00001047983 */ /* 0x001ea20000300800 */
[----:B------:R-:W2:Y:S02]  /*4c470*/  LDL.LU R5, [R1+0xbf4] ;  /* 0x000bf40001057983 */ /* 0x000ea40000300800 */
[----:B------:R-:W4:Y:S02]  /*4c480*/  LDL.LU R6, [R1+0xbf8] ;  /* 0x000bf80001067983 */ /* 0x000f240000300800 */
[----:B------:R-:W4:Y:S02]  /*4c490*/  LDL.LU R7, [R1+0xbfc] ;  /* 0x000bfc0001077983 */ /* 0x000f240000300800 */
[----:B------:R-:W-:-:S02]  /*4c4a0*/  IMAD.MOV.U32 R16, RZ, RZ, R19 ;  /* 0x000000ffff107224 */ /* 0x000fc400078e0013 */
[----:B------:R-:W-:Y:S01]  /*4c4b0*/  IMAD.MOV.U32 R17, RZ, RZ, R18 ;  /* 0x000000ffff117224 */ /* 0x000fe200078e0012 */
[----:B----4-:R-:W-:Y:S01]  /*4c4c0*/  STL.64 [R1+0x3e18], R6 ;  /* 0x003e180601007387 */ /* 0x010fe20000100a00 */
[----:B--2---:R0:W-:Y:S03]  /*4c4d0*/  STL.64 [R1+0x3e10], R4 ;  /* 0x003e100401007387 */ /* 0x0041e60000100a00 */
[----:B0-----:R-:W2:Y:S01]  /*4c4e0*/  LDL.LU R4, [R1+0xc00] ;  /* 0x000c000001047983 */ /* 0x001ea20000300800 */
[----:B------:R-:W2:Y:S02]  /*4c4f0*/  LDL.LU R5, [R1+0xc04] ;  /* 0x000c040001057983 */ /* 0x000ea40000300800 */
[----:B------:R-:W2:Y:S02]  /*4c500*/  LDL.LU R6, [R1+0xc08] ;  /* 0x000c080001067983 */ /* 0x000ea40000300800 */
[----:B------:R-:W2:Y:S01]  /*4c510*/  LDL.LU R7, [R1+0xc0c] ;  /* 0x000c0c0001077983 */ /* 0x000ea20000300800 */
[----:B---3--:R-:W-:Y:S01]  /*4c520*/  STL.64 [R1+0x3dc8], R14 ;  /* 0x003dc80e01007387 */ /* 0x008fe20000100a00 */
[----:B------:R-:W-:Y:S02]  /*4c530*/  STL.64 [R1+0x3dc0], R12 ;  /* 0x003dc00c01007387 */ /* 0x000fe40000100a00 */
[----:B------:R0:W-:Y:S02]  /*4c540*/  STL.64 [R1+0x3dd0], R16 ;  /* 0x003dd01001007387 */ /* 0x0001e40000100a00 */
[----:B0-----:R-:W3:Y:S01]  /*4c550*/  LDL.LU R16, [R1+0xbc0] ;  /* 0x000bc00001107983 */ /* 0x001ee20000300800 */
[----:B------:R-:W3:Y:S02]  /*4c560*/  LDL.LU R17, [R1+0xbc4] ;  /* 0x000bc40001117983 */ /* 0x000ee40000300800 */
[----:B------:R-:W4:Y:S02]  /*4c570*/  LDL.LU R18, [R1+0xbc8] ;  /* 0x000bc80001127983 */ /* 0x000f240000300800 */
[----:B------:R-:W4:Y:S02]  /*4c580*/  LDL.LU R19, [R1+0xbcc] ;  /* 0x000bcc0001137983 */ /* 0x000f240000300800 */
[----:B----4-:R-:W-:Y:S01]  /*4c590*/  STL.64 [R1+0x3de0], R18 ;  /* 0x003de01201007387 */ /* 0x010fe20000100a00 */
[----:B---3--:R0:W-:Y:S03]  /*4c5a0*/  STL.64 [R1+0x3dd8], R16 ;  /* 0x003dd81001007387 */ /* 0x0081e60000100a00 */
[----:B0-----:R-:W3:Y:S01]  /*4c5b0*/  LDL R16, [R1+0x30] ;  /* 0x0000300001107983 */ /* 0x001ee20000100800 */
[----:B------:R-:W-:-:S02]  /*4c5c0*/  IMAD.MOV.U32 R17, RZ, RZ, R3 ;  /* 0x000000ffff117224 */ /* 0x000fc400078e0003 */
[----:B------:R-:W4:Y:S02]  /*4c5d0*/  LDL.LU R3, [R1+0x3e20] ;  /* 0x003e200001037983 */ /* 0x000f240000300800 */
[----:B------:R-:W3:Y:S01]  /*4c5e0*/  LDL.LU R12, [R1+0xbb0] ;  /* 0x000bb000010c7983 */ /* 0x000ee20000300800 */
[----:B------:R-:W3:Y:S01]  /*4c5f0*/  LDL.LU R13, [R1+0xbb4] ;  /* 0x000bb400010d7983 */ /* 0x000ee20000300800 */
[----:B------:R-:W3:Y:S02]  /*4c600*/  LDL.LU R14, [R1+0xbb8] ;  /* 0x000bb800010e7983 */ /* 0x000ee40000300800 */
[----:B------:R-:W3:Y:S01]  /*4c610*/  LDL.LU R15, [R1+0xbbc] ;  /* 0x000bbc00010f7983 */ /* 0x000ee20000300800 */
[C---:B--2---:R-:W-:Y:S01]  /*4c620*/  HMMA.16816.F32.BF16 R8, R24.reuse, R8, R4 ;  /* 0x000000081808723c */ /* 0x044fe20000041804 */
[----:B----4-:R-:W0:Y:S04]  /*4c630*/  LDSM.16.MT88.4 R20, [R3+0x8180] ;  /* 0x008180000314783b */ /* 0x010e280000004200 */
[----:B---3--:R-:W-:Y:S01]  /*4c640*/  STL.64 [R1+0x3df0], R14 ;  /* 0x003df00e01007387 */ /* 0x008fe20000100a00 */
[----:B------:R1:W-:Y:S03]  /*4c650*/  STL.64 [R1+0x3de8], R12 ;  /* 0x003de80c01007387 */ /* 0x0003e60000100a00 */
[----:B-1----:R-:W2:Y:S01]  /*4c660*/  LDL.LU R12, [R1+0xbd0] ;  /* 0x000bd000010c7983 */ /* 0x002ea20000300800 */
[----:B------:R-:W2:Y:S02]  /*4c670*/  LDL.LU R13, [R1+0xbd4] ;  /* 0x000bd400010d7983 */ /* 0x000ea40000300800 */
[----:B------:R-:W2:Y:S02]  /*4c680*/  LDL.LU R14, [R1+0xbd8] ;  /* 0x000bd800010e7983 */ /* 0x000ea40000300800 */
[----:B------:R-:W2:Y:S01]  /*4c690*/  LDL.LU R15, [R1+0xbdc] ;  /* 0x000bdc00010f7983 */ /* 0x000ea20000300800 */
[----:B0-----:R-:W-:Y:S01]  /*4c6a0*/  STL.64 [R1+0x3c78], R22 ;  /* 0x003c781601007387 */ /* 0x001fe20000100a00 */
[----:B------:R-:W-:Y:S02]  /*4c6b0*/  STL.64 [R1+0x3c70], R20 ;  /* 0x003c701401007387 */ /* 0x000fe40000100a00 */
[----:B------:R-:W3:Y:S02]  /*4c6c0*/  LDL.LU.64 R6, [R1+0x3e18] ;  /* 0x003e180001067983 */ /* 0x000ee40000300a00 */
[----:B------:R-:W3:Y:S03]  /*4c6d0*/  LDL.LU.64 R4, [R1+0x3e10] ;  /* 0x003e100001047983 */ /* 0x000ee60000300a00 */
[----:B------:R0:W-:Y:S01]  /*4c6e0*/  STL.64 [R1+0x15a0], R8 ;  /* 0x0015a00801007387 */ /* 0x0001e20000100a00 */
[----:B------:R-:W-:Y:S03]  /*4c6f0*/  STL.64 [R1+0x15a8], R10 ;  /* 0x0015a80a01007387 */ /* 0x000fe60000100a00 */
[----:B0-----:R-:W3:Y:S02]  /*4c700*/  LDL.LU.64 R8, [R1+0x3e08] ;  /* 0x003e080001087983 */ /* 0x001ee40000300a00 */
[----:B---3--:R-:W-:Y:S11]  /*4c710*/  HMMA.16816.F32.BF16 R4, R24, R8, R4 ;  /* 0x000000081804723c */ /* 0x008ff60000041804 */
        /* <DEDUP_REMOVED lines=8> */
[----:B------:R-:W-:-:S02]  /*4c7a0*/  IMAD.MOV.U32 R2, RZ, RZ, R8 ;  /* 0x000000ffff027224 */ /* 0x000fc400078e0008 */
[----:B------:R-:W4:Y:S01]  /*4c7b0*/  LDL.LU R8, [R1+0xb80] ;  /* 0x000b800001087983 */ /* 0x000f220000300800 */
[----:B------:R-:W-:Y:S02]  /*4c7c0*/  IMAD.MOV.U32 R0, RZ, RZ, R9 ;  /* 0x000000ffff007224 */ /* 0x000fe400078e0009 */
[C---:B---3--:R-:W-:Y:S11]  /*4c7d0*/  HMMA.16816.F32.BF16 R4, R24.reuse, R20, R4 ;  /* 0x000000141804723c */ /* 0x048ff60000041804 */
[----:B------:R-:W-:Y:S11]  /*4c7e0*/  @!UPT UIADD3 URZ, URZ, URZ, URZ ;  /* 0x0000003f3f3ff290 */ /* 0x000ff6000fffe03f */
[----:B------:R-:W-:Y:S01]  /*4c7f0*/  @!UPT UIADD3 URZ, URZ, URZ, URZ ;  /* 0x0000003f3f3ff290 */ /* 0x000fe2000fffe03f */
[----:B------:R0:W-:Y:S01]  /*4c800*/  STL.64 [R1+0x1580], R4 ;  /* 0x0015800401007387 */ /* 0x0001e20000100a00 */
[----:B------:R1:W-:Y:S02]  /*4c810*/  STL.64 [R1+0x1588], R6 ;  /* 0x0015880601007387 */ /* 0x0003e40000100a00 */
[----:B------:R-:W4:Y:S02]  /*4c820*/  LDL.LU R9, [R1+0xb84] ;  /* 0x000b840001097983 */ /* 0x000f240000300800 */
[----:B------:R-:W4:Y:S01]  /*4c830*/  LDL.LU R10, [R1+0xb88] ;  /* 0x000b8800010a7983 */ /* 0x000f220000300800 */
[----:B------:R-:W4:Y:S04]  /*4c840*/  LDL.LU R11, [R1+0xb8c] ;  /* 0x000b8c00010b7983 */ /* 0x000f280000300800 */
[----:B0-----:R-:W3:Y:S01]  /*4c850*/  LDL.LU R4, [R1+0xb70] ;  /* 0x000b700001047983 */ /* 0x001ee20000300800 */
[----:B------:R-:W3:Y:S02]  /*4c860*/  LDL.LU R5, [R1+0xb74] ;  /* 0x000b740001057983 */ /* 0x000ee40000300800 */
[----:B-1----:R-:W3:Y:S02]  /*4c870*/  LDL.LU R6, [R1+0xb78] ;  /* 0x000b780001067983 */ /* 0x002ee40000300800 */
[----:B------:R-:W3:Y:S01]  /*4c880*/  LDL.LU R7, [R1+0xb7c] ;  /* 0x000b7c0001077983 */ /* 0x000ee20000300800 */
[----:B------:R0:W-:Y:S04]  /*4c890*/  STL.64 [R1+0x3d10], R20 ;  /* 0x003d101401007387 */ /* 0x0001e80000100a00 */
[----:B0-----:R-:W2:Y:S04]  /*4c8a0*/  LDL.64 R20, [R1+0x80] ;  /* 0x0000800001147983 */ /* 0x001ea80000100a00 */
[----:B--2---:R0:W-:Y:S04]  /*4c8b0*/  STL.64 [R1+0x3d40], R20 ;  /* 0x003d401401007387 */ /* 0x0041e80000100a00 */
[----:B0-----:R-:W2:Y:S01]  /*4c8c0*/  LDL.64 R20, [R1+0x90] ;  /* 0x0000900001147983 */ /* 0x001ea20000100a00 */
[----:B------:R-:W-:Y:S03]  /*4c8d0*/  HMMA.16816.F32.BF16 R16, R24, R16, R12 ;  /* 0x000000101810723c */ /* 0x000fe6000004180c */
[----:B--2---:R0:W-:Y:S04]  /*4c8e0*/  STL.64 [R1+0x3d48], R20 ;  /* 0x003d481401007387 */ /* 0x0041e80000100a00 */
[----:B0-----:R-:W2:Y:S04]  /*4c8f0*/  LDL.64 R20, [R1+0xa0] ;  /* 0x0000a00001147983 */ /* 0x001ea80000100a00 */
[----:B--2---:R-:W-:Y:S01]  /*4c900*/  STL.64 [R1+0x3d60], R20 ;  /* 0x003d601401007387 */ /* 0x004fe20000100a00 */
[----:B------:R-:W2:Y:S02]  /*4c910*/  LDL.LU.64 R14, [R1+0x3df0] ;  /* 0x003df000010e7983 */ /* 0x000ea40000300a00 */
[----:B------:R-:W2:Y:S09]  /*4c920*/  LDL.LU.64 R12, [R1+0x3de8] ;  /* 0x003de800010c7983 */ /* 0x000eb20000300a00 */
[----:B------:R-:W-:Y:S01]  /*4c930*/  STL.64 [R1+0x14e0], R16 ;  /* 0x0014e01001007387 */ /* 0x000fe20000100a00 */
[----:B------:R0:W-:Y:S04]  /*4c940*/  STL.64 [R1+0x14e8], R18 ;  /* 0x0014e81201007387 */ /* 0x0001e80000100a00 */
[----:B0-----:R-:W2:Y:S01]  /*4c950*/  LDL.LU.64 R18, [R1+0x3de0] ;  /* 0x003de00001127983 */ /* 0x001ea20000300a00 */
[----:B------:R-:W2:Y:S02]  /*4c960*/  LDL.LU.64 R16, [R1+0x3dd8] ;  /* 0x003dd80001107983 */ /* 0x000ea40000300a00 */
[----:B------:R-:W-:-:S02]  /*4c970*/  IMAD.MOV.U32 R20, RZ, RZ, R29 ;  /* 0x000000ffff147224 */ /* 0x000fc400078e001d */
[----:B------:R-:W-:-:S07]  /*4c980*/  IMAD.MOV.U32 R21, RZ, RZ, R28 ;  /* 0x000000ffff157224 */ /* 0x000fce00078e001c */
[C---:B--2---:R-:W-:Y:S01]  /*4c990*/  HMMA.16816.F32.BF16 R20, R24.reuse, R20, R16 ;  /* 0x000000141814723c */ /* 0x044fe20000041810 */
[----:B------:R-:W2:Y:S11]  /*4c9a0*/  LDL.LU.64 R16, [R1+0x3dd0] ;  /* 0x003dd00001107983 */ /* 0x000eb60000300a00 */
[----:B------:R-:W-:Y:S11]  /*4c9b0*/  @!UPT UIADD3 URZ, URZ, URZ, URZ ;  /* 0x0000003f3f3ff290 */ /* 0x000ff6000fffe03f */
[----:B------:R0:W-:Y:S01]  /*4c9c0*/  STL.64 [R1+0x14d0], R20 ;  /* 0x0014d01401007387 */ /* 0x0001e20000100a00 */
[----:B------:R-:W-:Y:S03]  /*4c9d0*/  STL.64 [R1+0x14d8], R22 ;  /* 0x0014d81601007387 */ /* 0x000fe60000100a00 */
[----:B0-----:R-:W3:Y:S01]  /*4c9e0*/  LDL.64 R20, [R1+0xb0] ;  /* 0x0000b00001147983 */ /* 0x001ee20000100a00 */
[C---:B--2---:R-:W-:Y:S03]  /*4c9f0*/  HMMA.16816.F32.BF16 R16, R24.reuse, R16, R12 ;  /* 0x000000101810723c */ /* 0x044fe6000004180c */
[----:B---3--:R0:W-:Y:S04]  /*4ca00*/  STL.64 [R1+0x3d68], R20 ;  /* 0x003d681401007387 */ /* 0x0081e80000100a00 */
[----:B0-----:R-:W2:Y:S01]  /*4ca10*/  LDL.64 R20, [R1+0xc0] ;  /* 0x0000c00001147983 */ /* 0x001ea20000100a00 */
[----:B------:R-:W3:Y:S02]  /*4ca20*/  LDL.LU.64 R14, [R1+0x3dc8] ;  /* 0x003dc800010e7983 */ /* 0x000ee40000300a00 */
[----:B------:R-:W3:Y:S11]  /*4ca30*/  LDL.LU.64 R12, [R1+0x3dc0] ;  /* 0x003dc000010c7983 */ /* 0x000ef60000300a00 */
[----:B------:R-:W-:Y:S02]  /*4ca40*/  @!UPT UIADD3 URZ, URZ, URZ, URZ ;  /* 0x0000003f3f3ff290 */ /* 0x000fe4000fffe03f */
[----:B------:R0:W-:Y:S01]  /*4ca50*/  STL.64 [R1+0x14c0], R16 ;  /* 0x0014c01001007387 */ /* 0x0001e20000100a00 */
[----:B------:R3:W-:Y:S04]  /*4ca60*/  STL.64 [R1+0x14c8], R18 ;  /* 0x0014c81201007387 */ /* 0x0007e80000100a00 */
[----:B0-----:R-:W3:Y:S02]  /*4ca70*/  LDL.LU.64 R16, [R1+0x3db8] ;  /* 0x003db80001107983 */ /* 0x001ee40000300a00 */
[C---:B---3--:R-:W-:Y:S02]  /*4ca80*/  HMMA.16816.F32.BF16 R16, R24.reuse, R16, R12 ;  /* 0x000000101810723c */ /* 0x048fe4000004180c */
[----:B------:R-:W3:Y:S01]  /*4ca90*/  LDL.LU.64 R14, [R1+0x3db0] ;  /* 0x003db000010e7983 */ /* 0x000ee20000300a00 */
[----:B------:R-:W3:Y:S11]  /*4caa0*/  LDL.LU.64 R12, [R1+0x3da8] ;  /* 0x003da800010c7983 */ /* 0x000ef60000300a00 */
[----:B------:R-:W-:Y:S09]  /*4cab0*/  @!UPT UIADD3 URZ, URZ, URZ, URZ ;  /* 0x0000003f3f3ff290 */ /* 0x000ff2000fffe03f */
[----:B------:R0:W-:Y:S01]  /*4cac0*/  STL.64 [R1+0x14b0], R16 ;  /* 0x0014b01001007387 */ /* 0x0001e20000100a00 */
[----:B------:R-:W-:Y:S03]  /*4cad0*/  STL.64 [R1+0x14b8], R18 ;  /* 0x0014b81201007387 */ /* 0x000fe60000100a00 */
[----:B0-----:R-:W3:Y:S02]  /*4cae0*/  LDL.LU.64 R16, [R1+0x3da0] ;  /* 0x003da00001107983 */ /* 0x001ee40000300a00 */
[C---:B---3--:R-:W-:Y:S11]  /*4caf0*/  HMMA.16816.F32.BF16 R12, R24.reuse, R16, R12 ;  /* 0x00000010180c723c */ /* 0x048ff6000004180c */
[----:B------:R-:W-:Y:S11]  /*4cb00*/  @!UPT UIADD3 URZ, URZ, URZ, URZ ;  /* 0x0000003f3f3ff290 */ /* 0x000ff6000fffe03f */
[----:B------:R-:W-:Y:S01]  /*4cb10*/  @!UPT UIADD3 URZ, URZ, URZ, URZ ;  /* 0x0000003f3f3ff290 */ /* 0x000fe2000fffe03f */
[----:B------:R-:W-:Y:S01]  /*4cb20*/  STL.64 [R1+0x14a0], R12 ;  /* 0x0014a00c01007387 */ /* 0x000fe20000100a00 */
[----:B------:R0:W-:Y:S03]  /*4cb30*/  STL.64 [R1+0x14a8], R14 ;  /* 0x0014a80e01007387 */ /* 0x0001e60000100a00 */
[----:B0-----:R-:W3:Y:S01]  /*4cb40*/  LDL.LU.64 R14, [R1+0x3d98] ;  /* 0x003d9800010e7983 */ /* 0x001ee20000300a00 */
[----:B------:R-:W4:Y:S02]  /*4cb50*/  LDL.LU.64 R12, [R1+0x3d90] ;  /* 0x003d9000010c7983 */ /* 0x000f240000300a00 */
[----:B------:R0:W-:Y:S02]  /*4cb60*/  STL [R1+0x3ca0], R16 ;  /* 0x003ca01001007387 */ /* 0x0001e40000100800 */
[----:B------:R1:W-:Y:S01]  /*4cb70*/  STL [R1+0x3c9c], R17 ;  /* 0x003c9c1101007387 */ /* 0x0003e20000100800 */
[----:B0-----:R-:W2:Y:S01]  /*4cb80*/  LDL.LU R16, [R1+0xb30] ;  /* 0x000b300001107983 */ /* 0x001ea20000300800 */
[----:B-1----:R-:W2:Y:S02]  /*4cb90*/  LDL.LU R17, [R1+0xb34] ;  /* 0x000b340001117983 */ /* 0x002ea40000300800 */
[----:B------:R-:W2:Y:S02]  /*4cba0*/  LDL.LU R18, [R1+0xb38] ;  /* 0x000b380001127983 */ /* 0x000ea40000300800 */
[----:B------:R-:W2:Y:S01]  /*4cbb0*/  LDL.LU R19, [R1+0xb3c] ;  /* 0x000b3c0001137983 */ /* 0x000ea20000300800 */
[C---:B----4-:R-:W-:Y:S01]  /*4cbc0*/  HMMA.16816.F32.BF16 R8, R24.reuse, R12, R8 ;  /* 0x0000000c1808723c */ /* 0x050fe20000041808 */
        /* <DEDUP_REMOVED lines=10> */
[----:B------:R-:W2:Y:S02]  /*4cc70*/  LDL.LU.64 R8, [R1+0x3d80] ;  /* 0x003d800001087983 */ /* 0x000ea40000300a00 */
[----:B------:R-:W-:Y:S02]  /*4cc80*/  STL [R1+0x3c94], R12 ;  /* 0x003c940c01007387 */ /* 0x000fe40000100800 */
[----:B------:R-:W-:Y:S01]  /*4cc90*/  STL [R1+0x3c90], R13 ;  /* 0x003c900d01007387 */ /* 0x000fe20000100800 */
[----:B--2---:R-:W-:Y:S01]  /*4cca0*/  HMMA.16816.F32.BF16 R24, R24, R8, R4 ;  /* 0x000000081818723c */ /* 0x004fe20000041804 */
[----:B------:R-:W2:Y:S01]  /*4ccb0*/  LDL.LU.64 R6, [R1+0x3d78] ;  /* 0x003d780001067983 */ /* 0x000ea20000300a00 */
[----:B------:R-:W2:Y:S11]  /*4ccc0*/  LDL.LU.64 R4, [R1+0x3d70] ;  /* 0x003d700001047983 */ /* 0x000eb60000300a00 */
[----:B------:R-:W-:Y:S10]  /*4ccd0*/  @!UPT UIADD3 URZ, URZ, URZ, URZ ;  /* 0x0000003f3f3ff290 */ /* 0x000ff4000fffe03f */
[----:B------:R0:W-:Y:S01]  /*4cce0*/  STL.64 [R1+0x1450], R24 ;  /* 0x0014501801007387 */ /* 0x0001e20000100a00 */
[----:B------:R1:W-:Y:S03]  /*4ccf0*/  STL.64 [R1+0x1458], R26 ;  /* 0x0014581a01007387 */ /* 0x0003e60000100a00 */
[----:B0-----:R-:W2:Y:S01]  /*4cd00*/  LDL.LU R24, [R1+0xb20] ;  /* 0x000b200001187983 */ /* 0x001ea20000300800 */
[----:B------:R-:W2:Y:S02]  /*4cd10*/  LDL.LU R25, [R1+0xb24] ;  /* 0x000b240001197983 */ /* 0x000ea40000300800 */
[----:B-1----:R-:W2:Y:S02]  /*4cd20*/  LDL.LU R26, [R1+0xb28] ;  /* 0x000b2800011a7983 */ /* 0x002ea40000300800 */
[----:B------:R-:W2:Y:S01]  /*4cd30*/  LDL.LU R27, [R1+0xb2c] ;  /* 0x000b2c00011b7983 */ /* 0x000ea20000300800 */
[----:B----4-:R-:W-:Y:S01]  /*4cd40*/  STL.64 [R1+0x3c88], R10 ;  /* 0x003c880a01007387 */ /* 0x010fe20000100a00 */
[----:B------:R0:W-:Y:S03]  /*4cd50*/  STL.64 [R1+0x3c80], R8 ;  /* 0x003c800801007387 */ /* 0x0001e60000100a00 */
        /* <DEDUP_REMOVED lines=23> */
[----:B0-----:R-:W-:Y:S02]  /*4ced0*/  IMAD.MOV.U32 R11, RZ, RZ, R20 ;  /* 0x000000ffff0b7224 */ /* 0x001fe400078e0014 */
[----:B------:R-:W-:Y:S02]  /*4cee0*/  IMAD.MOV.U32 R10, RZ, RZ, R21 ;  /* 0x000000ffff0a7224 */ /* 0x000fe400078e0015 */
        /* <DEDUP_REMOVED lines=11> */
[C---:B--2---:R-:W-:Y:S01]  /*4cfa0*/  HMMA.16816.F32.BF16 R16, R4.reuse, R20, R16 ;  /* 0x000000140410723c */ /* 0x044fe20000041810 */
[----:B------:R-:W-:Y:S11]  /*4cfb0*/  IMAD.MOV.U32 R9, RZ, RZ, R21 ;  /* 0x000000ffff097224 */ /* 0x000ff600078e0015 */
[----:B------:R-:W-:Y:S11]  /*4cfc0*/  @!UPT UIADD3 URZ, URZ, URZ, URZ ;  /* 0x0000003f3f3ff290 */ /* 0x000ff6000fffe03f */
[----:B------:R0:W-:Y:S01]  /*4cfd0*/  STL.64 [R1+0x1050], R16 ;  /* 0x0010501001007387 */ /* 0x0001e20000100a00 */
[----:B------:R-:W-:Y:S02]  /*4cfe0*/  STL.64 [R1+0x1058], R18 ;  /* 0x0010581201007387 */ /* 0x000fe40000100a00 */
[----:B0-----:R-:W-:Y:S02]  /*4cff0*/  IMAD.MOV.U32 R17, RZ, RZ, R20 ;  /* 0x000000ffff117224 */ /* 0x001fe400078e0014 */
[----:B------:R-:W2:Y:S02]  /*4d000*/  LDL.LU.64 R20, [R1+0x3d40] ;  /* 0x003d400001147983 */ /* 0x000ea40000300a00 */
[----:B--2---:R-:W-:Y:S01]  /*4d010*/  HMMA.16816.F32.BF16 R24, R4, R20, R24 ;  /* 0x000000140418723c */ /* 0x004fe20000041818 */
[----:B------:R-:W-:Y:S02]  /*4d020*/  IMAD.MOV.U32 R8, RZ, RZ, R20 ;  /* 0x000000ffff087224 */ /* 0x000fe400078e0014 */
[----:B------:R-:W-:Y:S11]  /*4d030*/  IMAD.MOV.U32 R16, RZ, RZ, R21 ;  /* 0x000000ffff107224 */ /* 0x000ff600078e0015 */
[----:B------:R-:W-:Y:S09]  /*4d040*/  @!UPT UIADD3 URZ, URZ, URZ, URZ ;  /* 0x0000003f3f3ff290 */ /* 0x000ff2000fffe03f */
[----:B------:R-:W-:Y:S01]  /*4d050*/  STL.64 [R1+0x1030], R24 ;  /* 0x0010301801007387 */ /* 0x000fe20000100a00 */
[----:B------:R-:W-:Y:S02]  /*4d060*/  STL.64 [R1+0x1038], R26 ;  /* 0x0010381a01007387 */ /* 0x000fe40000100a00 */
[----:B------:R-:W2:Y:S02]  /*4d070*/  LDL.LU R20, [R1+0xaf0] ;  /* 0x000af00001147983 */ /* 0x000ea40000300800 */
[----:B------:R-:W2:Y:S01]  /*4d080*/  LDL.LU R21, [R1+0xaf4] ;  /* 0x000af40001157983 */ /* 0x000ea20000300800 */
[----:B------:R-:W4:Y:S01]  /*4d090*/  LDL.LU R22, [R1+0xaf8] ;  /* 0x000af80001167983 */ /* 0x000f220000300800 */
[----:B------:R-:W4:Y:S03]  /*4d0a0*/  LDL.LU R23, [R1+0xafc] ;  /* 0x000afc0001177983 */ /* 0x000f260000300800 */
        /* <DEDUP_REMOVED lines=8> */
[----:B------:R-:W2:Y:S02]  /*4d130*/  LDL.LU R22, [R1+0xb18] ;  /* 0x000b180001167983 */ /* 0x000ea40000300800 */
[----:B------:R-:W2:Y:S01]  /*4d140*/  LDL.LU R23, [R1+0xb1c] ;  /* 0x000b1c0001177983 */ /* 0x000ea20000300800 */
[----:B------:R0:W-:Y:S04]  /*4d150*/  STL.64 [R1+0x3ce0], R16 ;  /* 0x003ce01001007387 */ /* 0x0001e80000100a00 */
[----:B0-----:R-:W3:Y:S01]  /*4d160*/  LDL.LU R16, [R1+0xac0] ;  /* 0x000ac00001107983 */ /* 0x001ee20000300800 */
[----:B------:R-:W3:Y:S02]  /*4d170*/  LDL.LU R17, [R1+0xac4] ;  /* 0x000ac40001117983 */ /* 0x000ee40000300800 */
[----:B------:R-:W4:Y:S02]  /*4d180*/  LDL.LU R18, [R1+0xac8] ;  /* 0x000ac80001127983 */ /* 0x000f240000300800 */
[----:B------:R-:W4:Y:S01]  /*4d190*/  LDL.LU R19, [R1+0xacc] ;  /* 0x000acc0001137983 */ /* 0x000f220000300800 */
[----:B------:R-:W2:Y:S01]  /*4d1a0*/  LDL.LU R12, [R1+0xad0] ;  /* 0x000ad000010c7983 */ /* 0x000ea20000300800 */
        /* <DEDUP_REMOVED lines=17> */
[----:B0-----:R-:W3:Y:S01]  /*4d2c0*/  LDL.64 R16, [R1+0x30] ;  /* 0x0000300001107983 */ /* 0x001ee20000100a00 */
[----:B------:R-:W-:Y:S02]  /*4d2d0*/  STL.64 [R1+0x3cb0], R10 ;  /* 0x003cb00a01007387 */ /* 0x000fe40000100a00 */
[----:B------:R0:W-:Y:S02]  /*4d2e0*/  STL.64 [R1+0x3ca8], R8 ;  /* 0x003ca80801007387 */ /* 0x0001e40000100a00 */
[----:B0-----:R-:W4:Y:S04]  /*4d2f0*/  LDL.64 R8, [R1] ;  /* 0x0000000001087983 */ /* 0x001f280000100a00 */
[----:B----4-:R0:W-:Y:S04]  /*4d300*/  STL.64 [R1+0x3cc0], R8 ;  /* 0x003cc00801007387 */ /* 0x0101e80000100a00 */
[----:B0-----:R-:W4:Y:S01]  /*4d310*/  LDL.64 R8, [R1+0x10] ;  /* 0x0000100001087983 */ /* 0x001f220000100a00 */
[C---:B------:R-:W-:Y:S03]  /*4d320*/  HMMA.16816.F32.BF16 R24, R4.reuse, R24, R20 ;  /* 0x000000180418723c */ /* 0x040fe60000041814 */
[----:B----4-:R0:W-:Y:S04]  /*4d330*/  STL.64 [R1+0x3cd8], R8 ;  /* 0x003cd80801007387 */ /* 0x0101e80000100a00 */
[----:B0-----:R-:W4:Y:S01]  /*4d340*/  LDL.64 R8, [R1+0x20] ;  /* 0x0000200001087983 */ /* 0x001f220000100a00 */
[----:B------:R-:W2:Y:S11]  /*4d350*/  LDL.LU.64 R20, [R1+0x3d38] ;  /* 0x003d380001147983 */ /* 0x000eb60000300a00 */
[----:B------:R-:W-:Y:S04]  /*4d360*/  @!UPT UIADD3 URZ, URZ, URZ, URZ ;  /* 0x0000003f3f3ff290 */ /* 0x000fe8000fffe03f */
[----:B------:R-:W-:Y:S02]  /*4d370*/  STL.64 [R1+0x1000], R24 ;  /* 0x0010001801007387 */ /* 0x000fe40000100a00 */
[----:B------:R-:W-:Y:S02]  /*4d380*/  STL.64 [R1+0x1008], R26 ;  /* 0x0010081a01007387 */ /* 0x000fe40000100a00 */
[----:B------:R-:W0:Y:S04]  /*4d390*/  LDSM.16.MT88.4 R24, [R3+0x8200] ;  /* 0x008200000318783b */ /* 0x000e280000004200 */
[----:B0-----:R-:W-:Y:S01]  /*4d3a0*/  STL.64 [R1+0x3b68], R26 ;  /* 0x003b681a01007387 */ /* 0x001fe20000100a00 */
[----:B------:R-:W-:Y:S01]  /*4d3b0*/  STL.64 [R1+0x3b60], R24 ;  /* 0x003b601801007387 */ /* 0x000fe20000100a00 */
        /* <DEDUP_REMOVED lines=9> */
[----:B------:R-:W2:Y:S02]  /*4d450*/  LDL.LU.64 R20, [R1+0x3d18] ;  /* 0x003d180001147983 */ /* 0x000ea40000300a00 */
[----:B------:R-:W-:-:S02]  /*4d460*/  IMAD.MOV.U32 R24, RZ, RZ, R2 ;  /* 0x000000ffff187224 */ /* 0x000fc400078e0002 */
[----:B------:R-:W-:-:S07]  /*4d470*/  IMAD.MOV.U32 R25, RZ, RZ, R0 ;  /* 0x000000ffff197224 */ /* 0x000fce00078e0000 */
[C---:B--2---:R-:W-:Y:S11]  /*4d480*/  HMMA.16816.F32.BF16 R20, R4.reuse, R24, R20 ;  /* 0x000000180414723c */ /* 0x044ff60000041814 */
        /* <DEDUP_REMOVED lines=21> */
[----:B0-----:R-:W2:Y:S01]  /*4d5e0*/  LDL.LU R20, [R1+0xa90] ;  /* 0x000a900001147983 */ /* 0x001ea20000300800 */
[----:B------:R-:W2:Y:S02]  /*4d5f0*/  LDL.LU R21, [R1+0xa94] ;  /* 0x000a940001157983 */ /* 0x000ea40000300800 */
[----:B-1----:R-:W2:Y:S02]  /*4d600*/  LDL.LU R22, [R1+0xa98] ;  /* 0x000a980001167983 */ /* 0x002ea40000300800 */
[----:B------:R-:W2:Y:S01]  /*4d610*/  LDL.LU R23, [R1+0xa9c] ;  /* 0x000a9c0001177983 */ /* 0x000ea20000300800 */
        /* <DEDUP_REMOVED lines=28> */
[----:B--2---:R-:W-:Y:S11]  /*4d7e0*/  HMMA.16816.F32.BF16 R24, R4, R8, R24 ;  /* 0x000000080418723c */ /* 0x004ff60000041818 */
[----:B------:R-:W-:Y:S11]  /*4d7f0*/  @!UPT UIADD3 URZ, URZ, URZ, URZ ;  /* 0x0000003f3f3ff290 */ /* 0x000ff6000fffe03f */
[----:B------:R-:W-:Y:S01]  /*4d800*/  @!UPT UIADD3 URZ, URZ, URZ, URZ ;  /* 0x0000003f3f3ff290 */ /* 0x000fe2000fffe03f */
[----:B------:R0:W-:Y:S01]  /*4d810*/  STL.64 [R1+0xf90], R24 ;  /* 0x000f901801007387 */ /* 0x0001e20000100a00 */
[----:B------:R1:W-:Y:S03]  /*4d820*/  STL.64 [R1+0xf98], R26 ;  /* 0x000f981a01007387 */ /* 0x0003e60000100a00 */
[----:B0-----:R-:W2:Y:S01]  /*4d830*/  LDL.LU.64 R24, [R1+0x3cb8] ;  /* 0x003cb80001187983 */ /* 0x001ea20000300a00 */
[----:B-1----:R-:W-:Y:S02]  /*4d840*/  IMAD.MOV.U32 R27, RZ, RZ, R8 ;  /* 0x000000ffff1b7224 */ /* 0x002fe400078e0008 */
[----:B------:R-:W-:Y:S02]  /*4d850*/  IMAD.MOV.U32 R26, RZ, RZ, R9 ;  /* 0x000000ffff1a7224 */ /* 0x000fe400078e0009 */
[----:B------:R-:W3:Y:S01]  /*4d860*/  LDL.LU.64 R10, [R1+0x3cb0] ;  /* 0x003cb000010a7983 */ /* 0x000ee20000300a00 */
[----:B------:R-:W3:Y:S02]  /*4d870*/  LDL.LU.64 R8, [R1+0x3ca8] ;  /* 0x003ca80001087983 */ /* 0x000ee40000300a00 */
[----:B------:R-:W-:Y:S02]  /*4d880*/  STL.64 [R1+0x3bf0], R26 ;  /* 0x003bf01a01007387 */ /* 0x000fe40000100a00 */
[----:B--2---:R0:W-:Y:S04]  /*4d890*/  STL.64 [R1+0x3be8], R24 ;  /* 0x003be81801007387 */ /* 0x0041e80000100a00 */
[----:B0-----:R-:W2:Y:S01]  /*4d8a0*/  LDL.LU R24, [R1+0xa10] ;  /* 0x000a100001187983 */ /* 0x001ea20000300800 */
[----:B------:R-:W2:Y:S02]  /*4d8b0*/  LDL.LU R25, [R1+0xa14] ;  /* 0x000a140001197983 */ /* 0x000ea40000300800 */
[----:B------:R-:W2:Y:S02]  /*4d8c0*/  LDL.LU R26, [R1+0xa18] ;  /* 0x000a1800011a7983 */ /* 0x000ea40000300800 */
[----:B------:R-:W2:Y:S02]  /*4d8d0*/  LDL.LU R27, [R1+0xa1c] ;  /* 0x000a1c00011b7983 */ /* 0x000ea40000300800 */
[----:B--2---:R-:W-:Y:S01]  /*4d8e0*/  STL.64 [R1+0x3c00], R26 ;  /* 0x003c001a01007387 */ /* 0x004fe20000100a00 */
[----:B------:R3:W-:Y:S02]  /*4d8f0*/  STL.64 [R1+0x3bf8], R24 ;  /* 0x003bf81801007387 */ /* 0x0007e40000100a00 */
[----:B---3--:R-:W-:-:S02]  /*4d900*/  IMAD.MOV.U32 R24, RZ, RZ, R8 ;  /* 0x000000ffff187224 */ /* 0x008fc400078e0008 */
[----:B----4-:R-:W-:Y:S01]  /*4d910*/  IMAD.MOV.U32 R25, RZ, RZ, R16 ;  /* 0x000000ffff197224 */ /* 0x010fe200078e0010 */
[----:B------:R-:W2:Y:S01]  /*4d920*/  LDL.LU R8, [R1+0x3ca4] ;  /* 0x003ca40001087983 */ /* 0x000ea20000300800 */
[----:B------:R-:W3:Y:S03]  /*4d930*/  LDL.LU R16, [R1+0x3ca0] ;  /* 0x003ca00001107983 */ /* 0x000ee60000300800 */
[----:B------:R0:W-:Y:S02]  /*4d940*/  STL.64 [R1+0x3c10], R24 ;  /* 0x003c101801007387 */ /* 0x0001e40000100a00 */
[----:B0-----:R-:W-:Y:S02]  /*4d950*/  IMAD.MOV.U32 R24, RZ, RZ, R17 ;  /* 0x000000ffff187224 */ /* 0x001fe400078e0011 */
[----:B------:R-:W3:Y:S01]  /*4d960*/  LDL.LU R17, [R1+0x3c9c] ;  /* 0x003c9c0001117983 */ /* 0x000ee20000300800 */
[----:B------:R-:W-:-:S02]  /*4d970*/  IMAD.MOV.U32 R25, RZ, RZ, R9 ;  /* 0x000000ffff197224 */ /* 0x000fc400078e0009 */
[----:B------:R-:W4:Y:S03]  /*4d980*/  LDL.LU R9, [R1+0x3c98] ;  /* 0x003c980001097983 */ /* 0x000f260000300800 */
[----:B------:R0:W-:Y:S02]  /*4d990*/  STL.64 [R1+0x3c28], R24 ;  /* 0x003c281801007387 */ /* 0x0001e40000100a00 */
[----:B0-----:R-:W-:Y:S02]  /*4d9a0*/  IMAD.MOV.U32 R24, RZ, RZ, R12 ;  /* 0x000000ffff187224 */ /* 0x001fe400078e000c */
[----:B------:R-:W-:Y:S01]  /*4d9b0*/  IMAD.MOV.U32 R25, RZ, RZ, R13 ;  /* 0x000000ffff197224 */ /* 0x000fe200078e000d */
[----:B------:R-:W4:Y:S01]  /*4d9c0*/  LDL.LU R12, [R1+0x3c94] ;  /* 0x003c9400010c7983 */ /* 0x000f220000300800 */
[----:B------:R-:W4:Y:S03]  /*4d9d0*/  LDL.LU R13, [R1+0x3c90] ;  /* 0x003c9000010d7983 */ /* 0x000f260000300800 */
[----:B------:R0:W-:Y:S02]  /*4d9e0*/  STL.64 [R1+0x3c40], R24 ;  /* 0x003c401801007387 */ /* 0x0001e40000100a00 */
[----:B0-----:R-:W-:-:S02]  /*4d9f0*/  IMAD.MOV.U32 R24, RZ, RZ, R11 ;  /* 0x000000ffff187224 */ /* 0x001fc400078e000b */
[----:B------:R-:W-:-:S05]  /*4da00*/  IMAD.MOV.U32 R25, RZ, RZ, R10 ;  /* 0x000000ffff197224 */ /* 0x000fca00078e000a */
[----:B------:R2:W-:Y:S01]  /*4da10*/  STL.64 [R1+0x3c58], R24 ;  /* 0x003c581801007387 */ /* 0x0005e20000100a00 */
[C---:B---3--:R-:W-:Y:S01]  /*4da20*/  HMMA.16816.F32.BF16 R20, R4.reuse, R16, R20 ;  /* 0x000000100414723c */ /* 0x048fe20000041814 */
[----:B--2---:R-:W-:Y:S02]  /*4da30*/  IMAD.MOV.U32 R25, RZ, RZ, R8 ;  /* 0x000000ffff197224 */ /* 0x004fe400078e0008 */
[----:B----4-:R-:W-:Y:S11]  /*4da40*/  IMAD.MOV.U32 R24, RZ, RZ, R9 ;  /* 0x000000ffff187224 */ /* 0x010ff600078e0009 */
        /* <DEDUP_REMOVED lines=46> */
[----:B------:R-:W-:Y:S01]  /*4dd30*/  STL.64 [R1+0x3be0], R12 ;  /* 0x003be00c01007387 */ /* 0x000fe20000100a00 */
[----:B----4-:R-:W-:Y:S01]  /*4dd40*/  HMMA.16816.F32.BF16 R4, R4, R8, R20 ;  /* 0x000000080404723c */ /* 0x010fe20000041814 */
[----:B------:R-:W2:Y:S01]  /*4dd50*/  LDL.LU.64 R22, [R1+0x3c78] ;  /* 0x003c780001167983 */ /* 0x000ea20000300a00 */
[----:B------:R-:W2:Y:S11]  /*4dd60*/  LDL.LU.64 R20, [R1+0x3c70] ;  /* 0x003c700001147983 */ /* 0x000eb60000300a00 */
[----:B------:R-:W-:Y:S10]  /*4dd70*/  @!UPT UIADD3 URZ, URZ, URZ, URZ ;  /* 0x0000003f3f3ff290 */ /* 0x000ff4000fffe03f */
[----:B------:R0:W-:Y:S01]  /*4dd80*/  STL.64 [R1+0xf60], R4 ;  /* 0x000f600401007387 */ /* 0x0001e20000100a00 */
[----:B------:R-:W-:Y:S03]  /*4dd90*/  STL.64 [R1+0xf68], R6 ;  /* 0x000f680601007387 */ /* 0x000fe60000100a00 */
[----:B0-----:R-:W4:Y:S04]  /*4dda0*/  LDL R4, [R1+0x70] ;  /* 0x0000700001047983 */ /* 0x001f280000100800 */
[----:B------:R-:W4:Y:S01]  /*4ddb0*/  LDL R5, [R1+0x74] ;  /* 0x0000740001057983 */ /* 0x000f220000100800 */
[----:B---3--:R-:W-:Y:S02]  /*4ddc0*/  STL.64 [R1+0x3b78], R10 ;  /* 0x003b780a01007387 */ /* 0x008fe40000100a00 */
[----:B------:R-:W-:Y:S01]  /*4ddd0*/  STL.64 [R1+0x3b70], R8 ;  /* 0x003b700801007387 */ /* 0x000fe20000100a00 */
        /* <DEDUP_REMOVED lines=33> */
[----:B0-----:R-:W4:Y:S01]  /*4dff0*/  LDL.LU.64 R26, [R1+0x3c00] ;  /* 0x003c0000011a7983 */ /* 0x001f220000300a00 */
[----:B------:R-:W4:Y:S02]  /*4e000*/  LDL.LU.64 R24, [R1+0x3bf8] ;  /* 0x003bf80001187983 */ /* 0x000f240000300a00 */
[----:B----4-:R-:W-:Y:S01]  /*4e010*/  HMMA.16816.F32.BF16 R4, R20, R4, R24 ;  /* 0x000000041404723c */ /* 0x010fe20000041818 */
[----:B------:R-:W3:Y:S01]  /*4e020*/  LDL.LU.64 R26, [R1+0x3bf0] ;  /* 0x003bf000011a7983 */ /* 0x000ee20000300a00 */
[----:B------:R-:W4:Y:S11]  /*4e030*/  LDL.LU.64 R24, [R1+0x3be8] ;  /* 0x003be80001187983 */ /* 0x000f360000300a00 */
[----:B------:R-:W-:Y:S10]  /*4e040*/  @!UPT UIADD3 URZ, URZ, URZ, URZ ;  /* 0x0000003f3f3ff290 */ /* 0x000ff4000fffe03f */
[----:B------:R-:W-:Y:S01]  /*4e050*/  STL.64 [R1+0xf00], R4 ;  /* 0x000f000401007387 */ /* 0x000fe20000100a00 */
[----:B------:R-:W-:Y:S02]  /*4e060*/  STL.64 [R1+0xf08], R6 ;  /* 0x000f080601007387 */ /* 0x000fe40000100a00 */
[----:B------:R-:W0:Y:S02]  /*4e070*/  LDSM.16.MT88.4 R4, [R3+0x8280] ;  /* 0x008280000304783b */ /* 0x000e240000004200 */
[----:B0-----:R-:W-:Y:S02]  /*4e080*/  STL [R1+0x3a6c], R6 ;  /* 0x003a6c0601007387 */ /* 0x001fe40000100800 */
[----:B------:R-:W-:Y:S02]  /*4e090*/  STL [R1+0x3a68], R7 ;  /* 0x003a680701007387 */ /* 0x000fe40000100800 */
[----:B------:R0:W-:Y:S02]  /*4e0a0*/  STL.64 [R1+0x3b20], R4 ;  /* 0x003b200401007387 */ /* 0x0001e40000100a00 */
[----:B0-----:R-:W2:Y:S01]  /*4e0b0*/  LDL.LU R4, [R1+0xa00] ;  /* 0x000a000001047983 */ /* 0x001ea20000300800 */
[----:B------:R-:W2:Y:S02]  /*4e0c0*/  LDL.LU R5, [R1+0xa04] ;  /* 0x000a040001057983 */ /* 0x000ea40000300800 */
[----:B------:R-:W2:Y:S02]  /*4e0d0*/  LDL.LU R6, [R1+0xa08] ;  /* 0x000a080001067983 */ /* 0x000ea40000300800 */
[----:B------:R-:W2:Y:S02]  /*4e0e0*/  LDL.LU R7, [R1+0xa0c] ;  /* 0x000a0c0001077983 */ /* 0x000ea40000300800 */
[----:B------:R-:W-:-:S02]  /*4e0f0*/  IMAD.MOV.U32 R8, RZ, RZ, R29 ;  /* 0x000000ffff087224 */ /* 0x000fc400078e001d */
[----:B------:R-:W-:Y:S02]  /*4e100*/  IMAD.MOV.U32 R9, RZ, RZ, R28 ;  /* 0x000000ffff097224 */ /* 0x000fe400078e001c */
[----:B---3--:R-:W-:Y:S02]  /*4e110*/  IMAD.MOV.U32 R16, RZ, RZ, R27 ;  /* 0x000000ffff107224 */ /* 0x008fe400078e001b */
[----:B------:R-:W-:-:S03]  /*4e120*/  IMAD.MOV.U32 R17, RZ, RZ, R26 ;  /* 0x000000ffff117224 */ /* 0x000fc600078e001a */
[----:B--2---:R-:W-:Y:S01]  /*4e130*/  HMMA.16816.F32.BF16 R4, R20, R8, R4 ;  /* 0x000000081404723c */ /* 0x004fe20000041804 */
[----:B------:R-:W4:Y:S11]  /*4e140*/  LDL.LU R8, [R1+0x9f0] ;  /* 0x0009f00001087983 */ /* 0x000f360000300800 */
[----:B------:R-:W-:Y:S11]  /*4e150*/  @!UPT UIADD3 URZ, URZ, URZ, URZ ;  /* 0x0000003f3f3ff290 */ /* 0x000ff6000fffe03f */
[----:B------:R0:W-:Y:S01]  /*4e160*/  STL.64 [R1+0xef0], R4 ;  /* 0x000ef00401007387 */ /* 0x0001e20000100a00 */
[----:B------:R-:W-:Y:S02]  /*4e170*/  STL.64 [R1+0xef8], R6 ;  /* 0x000ef80601007387 */ /* 0x000fe40000100a00 */
[----:B------:R-:W4:Y:S02]  /*4e180*/  LDL.LU R9, [R1+0x9f4] ;  /* 0x0009f40001097983 */ /* 0x000f240000300800 */
[----:B------:R-:W4:Y:S01]  /*4e190*/  LDL.LU R10, [R1+0x9f8] ;  /* 0x0009f800010a7983 */ /* 0x000f220000300800 */
[----:B------:R-:W4:Y:S01]  /*4e1a0*/  LDL.LU R11, [R1+0x9fc] ;  /* 0x0009fc00010b7983 */ /* 0x000f220000300800 */
[----:B0-----:R-:W-:Y:S02]  /*4e1b0*/  IMAD.MOV.U32 R4, RZ, RZ, R19 ;  /* 0x000000ffff047224 */ /* 0x001fe400078e0013 */
[----:B------:R-:W-:-:S05]  /*4e1c0*/  IMAD.MOV.U32 R5, RZ, RZ, R18 ;  /* 0x000000ffff057224 */ /* 0x000fca00078e0012 */
[----:B------:R-:W-:Y:S01]  /*4e1d0*/  STL.64 [R1+0x3bc0], R4 ;  /* 0x003bc00401007387 */ /* 0x000fe20000100a00 */
[----:B------:R0:W-:Y:S03]  /*4e1e0*/  STL.64 [R1+0x3ba8], R16 ;  /* 0x003ba81001007387 */ /* 0x0001e60000100a00 */
        /* <DEDUP_REMOVED lines=24> */
[----:B------:R-:W2:Y:S01]  /*4e370*/  LDL.LU R19, [R1+0x9dc] ;  /* 0x0009dc0001137983 */ /* 0x000ea20000300800 */
[----:B------:R-:W3:Y:S11]  /*4e380*/  LDL.LU R24, [R1+0x970] ;  /* 0x0009700001187983 */ /* 0x000ef60000300800 */
[----:B------:R-:W-:Y:S01]  /*4e390*/  @!UPT UIADD3 URZ, URZ, URZ, URZ ;  /* 0x0000003f3f3ff290 */ /* 0x000fe2000fffe03f */
[----:B------:R-:W-:Y:S02]  /*4e3a0*/  STL.64 [R1+0xee0], R8 ;  /* 0x000ee00801007387 */ /* 0x000fe40000100a00 */
[----:B------:R-:W-:Y:S02]  /*4e3b0*/  STL.64 [R1+0xee8], R10 ;  /* 0x000ee80a01007387 */ /* 0x000fe40000100a00 */
[----:B------:R-:W3:Y:S01]  /*4e3c0*/  LDL.LU R25, [R1+0x974] ;  /* 0x0009740001197983 */ /* 0x000ee20000300800 */
[----:B------:R-:W4:Y:S01]  /*4e3d0*/  LDL.LU R26, [R1+0x978] ;  /* 0x00097800011a7983 */ /* 0x000f220000300800 */
[----:B------:R-:W4:Y:S01]  /*4e3e0*/  LDL.LU R27, [R1+0x97c] ;  /* 0x00097c00011b7983 */ /* 0x000f220000300800 */
[----:B------:R-:W-:Y:S02]  /*4e3f0*/  HMMA.16816.F32.BF16 R12, R20, R4, R12 ;  /* 0x00000004140c723c */ /* 0x000fe4000004180c */
[----:B----4-:R-:W-:Y:S01]  /*4e400*/  STL.64 [R1+0x3b88], R26 ;  /* 0x003b881a01007387 */ /* 0x010fe20000100a00 */
[----:B---3--:R0:W-:Y:S03]  /*4e410*/  STL.64 [R1+0x3b80], R24 ;  /* 0x003b801801007387 */ /* 0x0081e60000100a00 */
        /* <DEDUP_REMOVED lines=15> */
[----:B------:R1:W-:Y:S03]  /*4e510*/  STL.64 [R1+0xed8], R14 ;  /* 0x000ed80e01007387 */ /* 0x0003e60000100a00 */
[----:B0-----:R-:W4:Y:S01]  /*4e520*/  LDL.LU.64 R12, [R1+0x3be0] ;  /* 0x003be000010c7983 */ /* 0x001f220000300a00 */
[----:B-1----:R-:W-:-:S02]  /*4e530*/  IMAD.MOV.U32 R15, RZ, RZ, R4 ;  /* 0x000000ffff0f7224 */ /* 0x002fc400078e0004 */
        /* <DEDUP_REMOVED lines=13> */
[----:B------:R0:W-:Y:S01]  /*4e610*/  STL.64 [R1+0xeb0], R4 ;  /* 0x000eb00401007387 */ /* 0x0001e20000100a00 */
[----:B------:R-:W-:Y:S03]  /*4e620*/  STL.64 [R1+0xeb8], R6 ;  /* 0x000eb80601007387 */ /* 0x000fe60000100a00 */
[----:B0-----:R-:W2:Y:S04]  /*4e630*/  LDL.64 R4, [R1+0x80] ;  /* 0x0000800001047983 */ /* 0x001ea80000100a00 */
[----:B--2---:R0:W-:Y:S02]  /*4e640*/  STL.64 [R1+0x3b28], R4 ;  /* 0x003b280401007387 */ /* 0x0041e40000100a00 */
[----:B0-----:R-:W-:-:S02]  /*4e650*/  IMAD.MOV.U32 R4, RZ, RZ, R2 ;  /* 0x000000ffff047224 */ /* 0x001fc400078e0002 */
[----:B------:R-:W-:-:S07]  /*4e660*/  IMAD.MOV.U32 R5, RZ, RZ, R0 ;  /* 0x000000ffff057224 */ /* 0x000fce00078e0000 */
[C---:B------:R-:W-:Y:S01]  /*4e670*/  HMMA.16816.F32.BF16 R4, R20.reuse, R4, R16 ;  /* 0x000000041404723c */ /* 0x040fe20000041810 */
[----:B------:R-:W3:Y:S11]  /*4e680*/  LDL.LU.64 R16, [R1+0x3ba8] ;  /* 0x003ba80001107983 */ /* 0x000ef60000300a00 */
[----:B------:R-:W-:Y:S11]  /*4e690*/  @!UPT UIADD3 URZ, URZ, URZ, URZ ;  /* 0x0000003f3f3ff290 */ /* 0x000ff6000fffe03f */
[----:B------:R0:W-:Y:S01]  /*4e6a0*/  STL.64 [R1+0xea0], R4 ;  /* 0x000ea00401007387 */ /* 0x0001e20000100a00 */
[----:B------:R-:W-:Y:S03]  /*4e6b0*/  STL.64 [R1+0xea8], R6 ;  /* 0x000ea80601007387 */ /* 0x000fe60000100a00 */
[----:B0-----:R-:W2:Y:S04]  /*4e6c0*/  LDL.64 R4, [R1+0x90] ;  /* 0x0000900001047983 */ /* 0x001ea80000100a00 */
[----:B--2---:R0:W-:Y:S04]  /*4e6d0*/  STL.64 [R1+0x3b38], R4 ;  /* 0x003b380401007387 */ /* 0x0041e80000100a00 */
[----:B0-----:R-:W2:Y:S01]  /*4e6e0*/  LDL.64 R4, [R1+0xa0] ;  /* 0x0000a00001047983 */ /* 0x001ea20000100a00 */
[C---:B---3--:R-:W-:Y:S03]  /*4e6f0*/  HMMA.16816.F32.BF16 R16, R20.reuse, R16, R24 ;  /* 0x000000101410723c */ /* 0x048fe60000041818 */
[----:B--2---:R0:W-:Y:S04]  /*4e700*/  STL.64 [R1+0x3b40], R4 ;  /* 0x003b400401007387 */ /* 0x0041e80000100a00 */
[----:B0-----:R-:W2:Y:S04]  /*4e710*/  LDL.64 R4, [R1+0xb0] ;  /* 0x0000b00001047983 */ /* 0x001ea80000100a00 */
[----:B--2---:R0:W-:Y:S04]  /*4e720*/  STL.64 [R1+0x3b58], R4 ;  /* 0x003b580401007387 */ /* 0x0041e80000100a00 */
[----:B0-----:R-:W2:Y:S01]  /*4e730*/  LDL.64 R4, [R1+0xc0] ;  /* 0x0000c00001047983 */ /* 0x001ea20000100a00 */
[----:B------:R-:W3:Y:S02]  /*4e740*/  LDL.LU.64 R26, [R1+0x3ba0] ;  /* 0x003ba000011a7983 */ /* 0x000ee40000300a00 */
[----:B------:R-:W3:Y:S05]  /*4e750*/  LDL.LU.64 R24, [R1+0x3b98] ;  /* 0x003b980001187983 */ /* 0x000eea0000300a00 */
[----:B------:R0:W-:Y:S01]  /*4e760*/  STL.64 [R1+0xe90], R16 ;  /* 0x000e901001007387 */ /* 0x0001e20000100a00 */
[----:B------:R-:W-:Y:S04]  /*4e770*/  STL.64 [R1+0xe98], R18 ;  /* 0x000e981201007387 */ /* 0x000fe80000100a00 */
[----:B0-----:R-:W3:Y:S02]  /*4e780*/  LDL.LU.64 R16, [R1+0x3b90] ;  /* 0x003b900001107983 */ /* 0x001ee40000300a00 */
[C---:B---3--:R-:W-:Y:S11]  /*4e790*/  HMMA.16816.F32.BF16 R24, R20.reuse, R16, R24 ;  /* 0x000000101418723c */ /* 0x048ff60000041818 */
[----:B------:R-:W-:Y:S11]  /*4e7a0*/  @!UPT UIADD3 URZ, URZ, URZ, URZ ;  /* 0x0000003f3f3ff290 */ /* 0x000ff6000fffe03f */
[----:B------:R-:W-:Y:S01]  /*4e7b0*/  @!UPT UIADD3 URZ, URZ, URZ, URZ ;  /* 0x0000003f3f3ff290 */ /* 0x000fe2000fffe03f */
[----:B------:R-:W-:Y:S01]  /*4e7c0*/  STL.64 [R1+0xe80], R24 ;  /* 0x000e801801007387 */ /* 0x000fe20000100a00 */
[----:B------:R0:W-:Y:S03]  /*4e7d0*/  STL.64 [R1+0xe88], R26 ;  /* 0x000e881a01007387 */ /* 0x0001e60000100a00 */
[----:B0-----:R-:W3:Y:S01]  /*4e7e0*/  LDL.LU.64 R26, [R1+0x3b88] ;  /* 0x003b8800011a7983 */ /* 0x001ee20000300a00 */
[----:B------:R-:W3:Y:S02]  /*4e7f0*/  LDL.LU.64 R24, [R1+0x3b80] ;  /* 0x003b800001187983 */ /* 0x000ee40000300a00 */
[----:B------:R0:W-:Y:S02]  /*4e800*/  STL.64 [R1+0x3aa8], R16 ;  /* 0x003aa81001007387 */ /* 0x0001e40000100a00 */
[----:B0-----:R-:W2:Y:S01]  /*4e810*/  LDL.64 R16, [R1+0x70] ;  /* 0x0000700001107983 */ /* 0x001ea20000100a00 */
[C---:B----4-:R-:W-:Y:S03]  /*4e820*/  HMMA.16816.F32.BF16 R8, R20.reuse, R12, R8 ;  /* 0x0000000c1408723c */ /* 0x050fe60000041808 */
[----:B--2---:R0:W-:Y:S04]  /*4e830*/  STL.64 [R1+0x3b30], R16 ;  /* 0x003b301001007387 */ /* 0x0041e80000100a00 */
        /* <DEDUP_REMOVED lines=9> */
[----:B------:R-:W2:Y:S01]  /*4e8d0*/  LDL.LU R19, [R1+0x95c] ;  /* 0x00095c0001137983 */ /* 0x000ea20000300800 */
[----:B------:R-:W-:Y:S01]  /*4e8e0*/  STL.64 [R1+0xe70], R8 ;  /* 0x000e700801007387 */ /* 0x000fe20000100a00 */
[----:B------:R0:W-:Y:S03]  /*4e8f0*/  STL.64 [R1+0xe78], R10 ;  /* 0x000e780a01007387 */ /* 0x0001e60000100a00 */
[----:B0-----:R-:W4:Y:S01]  /*4e900*/  LDL.LU.64 R10, [R1+0x3b78] ;  /* 0x003b7800010a7983 */ /* 0x001f220000300a00 */
[----:B------:R-:W3:Y:S02]  /*4e910*/  LDL.LU.64 R8, [R1+0x3b70] ;  /* 0x003b700001087983 */ /* 0x000ee40000300a00 */
[----:B------:R-:W-:Y:S01]  /*4e920*/  STL.64 [R1+0x3a90], R12 ;  /* 0x003a900c01007387 */ /* 0x000fe20000100a00 */
[----:B---3--:R-:W-:Y:S01]  /*4e930*/  HMMA.16816.F32.BF16 R20, R20, R8, R24 ;  /* 0x000000081414723c */ /* 0x008fe20000041818 */
[----:B------:R-:W3:Y:S01]  /*4e940*/  LDL.LU.64 R26, [R1+0x3b68] ;  /* 0x003b6800011a7983 */ /* 0x000ee20000300a00 */
[----:B------:R-:W3:Y:S11]  /*4e950*/  LDL.LU.64 R24, [R1+0x3b60] ;  /* 0x003b600001187983 */ /* 0x000ef60000300a00 */
        /* <DEDUP_REMOVED lines=20> */
[----:B------:R-:W2:Y:S02]  /*4eaa0*/  LDL.LU.64 R4, [R1+0x3b58] ;  /* 0x003b580001047983 */ /* 0x000ea40000300a00 */
[----:B--2---:R-:W-:Y:S01]  /*4eab0*/  HMMA.16816.F32.BF16 R16, R24, R4, R16 ;  /* 0x000000041810723c */ /* 0x004fe20000041810 */
[----:B-1----:R-:W-:-:S02]  /*4eac0*/  IMAD.MOV.U32 R11, RZ, RZ, R4 ;  /* 0x000000ffff0b7224 */ /* 0x002fc400078e0004 */
[----:B------:R-:W-:Y:S11]  /*4ead0*/  IMAD.MOV.U32 R10, RZ, RZ, R5 ;  /* 0x000000ffff0a7224 */ /* 0x000ff600078e0005 */
[----:B------:R-:W-:Y:S09]  /*4eae0*/  @!UPT UIADD3 URZ, URZ, URZ, URZ ;  /* 0x0000003f3f3ff290 */ /* 0x000ff2000fffe03f */
[----:B------:R-:W-:Y:S01]  /*4eaf0*/  STL.64 [R1+0xe40], R16 ;  /* 0x000e401001007387 */ /* 0x000fe20000100a00 */
[----:B------:R0:W-:Y:S03]  /*4eb00*/  STL.64 [R1+0xe48], R18 ;  /* 0x000e481201007387 */ /* 0x0001e60000100a00 */
[----:B0-----:R-:W2:Y:S01]  /*4eb10*/  LDL.LU.64 R18, [R1+0x3b50] ;  /* 0x003b500001127983 */ /* 0x001ea20000300a00 */
[----:B------:R-:W2:Y:S02]  /*4eb20*/  LDL.LU.64 R16, [R1+0x3b48] ;  /* 0x003b480001107983 */ /* 0x000ea40000300a00 */
[----:B------:R-:W3:Y:S02]  /*4eb30*/  LDL.LU.64 R4, [R1+0x3b40] ;  /* 0x003b400001047983 */ /* 0x000ee40000300a00 */
[----:B------:R-:W-:Y:S01]  /*4eb40*/  STL.64 [R1+0x3aa0], R10 ;  /* 0x003aa00a01007387 */ /* 0x000fe20000100a00 */
[----:B------:R0:W-:Y:S04]  /*4eb50*/  STL.64 [R1+0x3a98], R8 ;  /* 0x003a980801007387 */ /* 0x0001e80000100a00 */
[----:B0-----:R-:W3:Y:S01]  /*4eb60*/  LDL.LU R8, [R1+0x940] ;  /* 0x0009400001087983 */ /* 0x001ee20000300800 */
[----:B------:R-:W3:Y:S02]  /*4eb70*/  LDL.LU R9, [R1+0x944] ;  /* 0x0009440001097983 */ /* 0x000ee40000300800 */
[----:B------:R-:W3:Y:S02]  /*4eb80*/  LDL.LU R10, [R1+0x948] ;  /* 0x00094800010a7983 */ /* 0x000ee40000300800 */
[----:B------:R-:W3:Y:S02]  /*4eb90*/  LDL.LU R11, [R1+0x94c] ;  /* 0x00094c00010b7983 */ /* 0x000ee40000300800 */
[C---:B---3--:R-:W-:Y:S11]  /*4eba0*/  HMMA.16816.F32.BF16 R8, R24.reuse, R4, R8 ;  /* 0x000000041808723c */ /* 0x048ff60000041808 */
[----:B------:R-:W-:Y:S11]  /*4ebb0*/  @!UPT UIADD3 URZ, URZ, URZ, URZ ;  /* 0x0000003f3f3ff290 */ /* 0x000ff6000fffe03f */
[----:B------:R-:W-:Y:S01]  /*4ebc0*/  @!UPT UIADD3 URZ, URZ, URZ, URZ ;  /* 0x0000003f3f3ff290 */ /* 0x000fe2000fffe03f */
[----:B------:R-:W-:Y:S01]  /*4ebd0*/  STL.64 [R1+0xe30], R8 ;  /* 0x000e300801007387 */ /* 0x000fe20000100a00 */
[----:B------:R0:W-:Y:S02]  /*4ebe0*/  STL.64 [R1+0xe38], R10 ;  /* 0x000e380a01007387 */ /* 0x0001e40000100a00 */
[----:B0-----:R-:W-:Y:S02]  /*4ebf0*/  IMAD.MOV.U32 R11, RZ, RZ, R4 ;  /* 0x000000ffff0b7224 */ /* 0x001fe400078e0004 */
[----:B------:R-:W-:Y:S02]  /*4ec00*/  IMAD.MOV.U32 R10, RZ, RZ, R5 ;  /* 0x000000ffff0a7224 */ /* 0x000fe400078e0005 */
[----:B------:R-:W2:Y:S03]  /*4ec10*/  LDL.LU.64 R4, [R1+0x3b38] ;  /* 0x003b380001047983 */ /* 0x000ea60000300a00 */
[----:B------:R0:W-:Y:S02]  /*4ec20*/  STL [R1+0x3ac4], R10 ;  /* 0x003ac40a01007387 */ /* 0x0001e40000100800 */
[----:B------:R1:W-:Y:S02]  /*4ec30*/  STL [R1+0x3ac0], R11 ;  /* 0x003ac00b01007387 */ /* 0x0003e40000100800 */
[----:B------:R-:W3:Y:S01]  /*4ec40*/  LDL.LU R8, [R1+0x920] ;  /* 0x0009200001087983 */ /* 0x000ee20000300800 */
[----:B------:R-:W3:Y:S04]  /*4ec50*/  LDL.LU R9, [R1+0x924] ;  /* 0x0009240001097983 */ /* 0x000ee80000300800 */
[----:B0-----:R-:W3:Y:S01]  /*4ec60*/  LDL.LU R10, [R1+0x928] ;  /* 0x00092800010a7983 */ /* 0x001ee20000300800 */
[----:B-1----:R-:W3:Y:S01]  /*4ec70*/  LDL.LU R11, [R1+0x92c] ;  /* 0x00092c00010b7983 */ /* 0x002ee20000300800 */
[----:B--2---:R-:W-:Y:S01]  /*4ec80*/  HMMA.16816.F32.BF16 R16, R24, R4, R16 ;  /* 0x000000041810723c */ /* 0x004fe20000041810 */
[----:B------:R-:W-:-:S02]  /*4ec90*/  IMAD.MOV.U32 R2, RZ, RZ, R4 ;  /* 0x000000ffff027224 */ /* 0x000fc400078e0004 */
[----:B------:R-:W-:Y:S11]  /*4eca0*/  IMAD.MOV.U32 R0, RZ, RZ, R5 ;  /* 0x000000ffff007224 */ /* 0x000ff600078e0005 */
[----:B------:R-:W-:Y:S09]  /*4ecb0*/  @!UPT UIADD3 URZ, URZ, URZ, URZ ;  /* 0x0000003f3f3ff290 */ /* 0x000ff2000fffe03f */
[----:B------:R0:W-:Y:S01]  /*4ecc0*/  STL.64 [R1+0xe20], R16 ;  /* 0x000e201001007387 */ /* 0x0001e20000100a00 */
[----:B------:R-:W-:Y:S03]  /*4ecd0*/  STL.64 [R1+0xe28], R18 ;  /* 0x000e281201007387 */ /* 0x000fe60000100a00 */
[----:B0-----:R-:W2:Y:S01]  /*4ece0*/  LDL.LU.64 R16, [R1+0x3b30] ;  /* 0x003b300001107983 */ /* 0x001ea20000300a00 */
[----:B------:R-:W3:Y:S02]  /*4ecf0*/  LDL.LU.64 R4, [R1+0x3b28] ;  /* 0x003b280001047983 */ /* 0x000ee40000300a00 */
[C---:B---3--:R-:W-:Y:S11]  /*4ed00*/  HMMA.16816.F32.BF16 R8, R24.reuse, R4, R8 ;  /* 0x000000041808723c */ /* 0x048ff60000041808 */
[----:B------:R-:W-:Y:S11]  /*4ed10*/  @!UPT UIADD3 URZ, URZ, URZ, URZ ;  /* 0x0000003f3f3ff290 */ /* 0x000ff6000fffe03f */
[----:B------:R-:W-:Y:S01]  /*4ed20*/  @!UPT UIADD3 URZ, URZ, URZ, URZ ;  /* 0x0000003f3f3ff290 */ /* 0x000fe2000fffe03f */
[----:B------:R-:W-:Y:S01]  /*4ed30*/  STL.64 [R1+0xe10], R8 ;  /* 0x000e100801007387 */ /* 0x000fe20000100a00 */
[----:B------:R0:W-:Y:S02]  /*4ed40*/  STL.64 [R1+0xe18], R10 ;  /* 0x000e180a01007387 */ /* 0x0001e40000100a00 */
[----:B0-----:R-:W-:Y:S02]  /*4ed50*/  IMAD.MOV.U32 R10, RZ, RZ, R4 ;  /* 0x000000ffff0a7224 */ /* 0x001fe400078e0004 */
[----:B------:R-:W-:Y:S02]  /*4ed60*/  IMAD.MOV.U32 R11, RZ, RZ, R5 ;  /* 0x000000ffff0b7224 */ /* 0x000fe400078e0005 */
[----:B------:R-:W3:Y:S01]  /*4ed70*/  LDL.LU.64 R4, [R1+0x3b20] ;  /* 0x003b200001047983 */ /* 0x000ee20000300a00 */
[----:B--2---:R-:W-:Y:S11]  /*4ed80*/  HMMA.16816.F32.BF16 R20, R24, R16, R20 ;  /* 0x000000101814723c */ /* 0x004ff60000041814 */
[----:B------:R-:W-:Y:S11]  /*4ed90*/  @!UPT UIADD3 URZ, URZ, URZ, URZ ;  /* 0x0000003f3f3ff290 */ /* 0x000ff6000fffe03f */
[----:B------:R-:W-:Y:S01]  /*4eda0*/  @!UPT UIADD3 URZ, URZ, URZ, URZ ;  /* 0x0000003f3f3ff290 */ /* 0x000fe2000fffe03f */
[----:B------:R-:W-:Y:S01]  /*4edb0*/  STL.64 [R1+0xe00], R20 ;  /* 0x000e001401007387 */ /* 0x000fe20000100a00 */
[----:B------:R-:W-:Y:S02]  /*4edc0*/  STL.64 [R1+0xe08], R22 ;  /* 0x000e081601007387 */ /* 0x000fe40000100a00 */
[----:B------:R-:W0:Y:S04]  /*4edd0*/  LDSM.16.MT88.4 R20, [R3+0x8300] ;  /* 0x008300000314783b */ /* 0x000e280000004200 */
[----:B------:R-:W-:Y:S02]  /*4ede0*/  IMAD.MOV.U32 R6, RZ, RZ, R16 ;  /* 0x000000ffff067224 */ /* 0x000fe400078e0010 */
[----:B------:R-:W-:-:S05]  /*4edf0*/  IMAD.MOV.U32 R7, RZ, RZ, R17 ;  /* 0x000000ffff077224 */ /* 0x000fca00078e0011 */
[----:B------:R-:W-:Y:S04]  /*4ee00*/  STL.64 [R1+0x3a78], R6 ;  /* 0x003a780601007387 */ /* 0x000fe80000100a00 */
[----:B---3--:R-:W-:Y:S01]  /*4ee10*/  STL.64 [R1+0x3a70], R4 ;  /* 0x003a700401007387 */ /* 0x008fe20000100a00 */
[----:B0-----:R-:W-:Y:S02]  /*4ee20*/  STL.64 [R1+0x3930], R22 ;  /* 0x0039301601007387 */ /* 0x001fe40000100a00 */
[----:B------:R0:W-:Y:S02]  /*4ee30*/  STL.64 [R1+0x3928], R20 ;  /* 0x0039281401007387 */ /* 0x0001e40000100a00 */
[----:B0-----:R-:W-:Y:S02]  /*4ee40*/  IMAD.MOV.U32 R20, RZ, RZ, R15 ;  /* 0x000000ffff147224 */ /* 0x001fe400078e000f */
[----:B------:R-:W-:-:S05]  /*4ee50*/  IMAD.MOV.U32 R21, RZ, RZ, R14 ;  /* 0x000000ffff157224 */ /* 0x000fca00078e000e */
[----:B------:R-:W-:Y:S01]  /*4ee60*/  STL.64 [R1+0x3b18], R20 ;  /* 0x003b181401007387 */ /* 0x000fe20000100a00 */
[----:B------:R-:W2:Y:S02]  /*4ee70*/  LDL.LU R12, [R1+0x8a0] ;  /* 0x0008a000010c7983 */ /* 0x000ea40000300800 */
        /* <DEDUP_REMOVED lines=11> */
[----:B------:R-:W4:Y:S02]  /*4ef30*/  LDL.LU R22, [R1+0x908] ;  /* 0x0009080001167983 */ /* 0x000f240000300800 */
[----:B------:R-:W4:Y:S01]  /*4ef40*/  LDL.LU R23, [R1+0x90c] ;  /* 0x00090c0001177983 */ /* 0x000f220000300800 */
[----:B---3--:R-:W-:Y:S01]  /*4ef50*/  STL.64 [R1+0x3ad0], R14 ;  /* 0x003ad00e01007387 */ /* 0x008fe20000100a00 */
[----:B--2---:R0:W-:Y:S03]  /*4ef60*/  STL.64 [R1+0x3ac8], R12 ;  /* 0x003ac80c01007387 */ /* 0x0041e60000100a00 */
[----:B0-----:R-:W2:Y:S04]  /*4ef70*/  LDL.64 R12, [R1+0x30] ;  /* 0x00003000010c7983 */ /* 0x001ea80000100a00 */
[----:B--2---:R0:W-:Y:S04]  /*4ef80*/  STL.64 [R1+0x3ae8], R12 ;  /* 0x003ae80c01007387 */ /* 0x0041e80000100a00 */
[----:B0-----:R-:W2:Y:S01]  /*4ef90*/  LDL.LU R12, [R1+0x8e0] ;  /* 0x0008e000010c7983 */ /* 0x001ea20000300800 */
[----:B------:R-:W2:Y:S02]  /*4efa0*/  LDL.LU R13, [R1+0x8e4] ;  /* 0x0008e400010d7983 */ /* 0x000ea40000300800 */
[----:B------:R-:W3:Y:S02]  /*4efb0*/  LDL.LU R14, [R1+0x8e8] ;  /* 0x0008e800010e7983 */ /* 0x000ee40000300800 */
[----:B------:R-:W3:Y:S02]  /*4efc0*/  LDL.LU R15, [R1+0x8ec] ;  /* 0x0008ec00010f7983 */ /* 0x000ee40000300800 */
[----:B---3--:R-:W-:Y:S01]  /*4efd0*/  STL.64 [R1+0x3af8], R14 ;  /* 0x003af80e01007387 */ /* 0x008fe20000100a00 */
[----:B--2---:R0:W-:Y:S03]  /*4efe0*/  STL.64 [R1+0x3af0], R12 ;  /* 0x003af00c01007387 */ /* 0x0041e60000100a00 */
[----:B0-----:R-:W2:Y:S04]  /*4eff0*/  LDL.64 R12, [R1+0x50] ;  /* 0x00005000010c7983 */ /* 0x001ea80000100a00 */
[----:B--2---:R0:W-:Y:S04]  /*4f000*/  STL.64 [R1+0x3b10], R12 ;  /* 0x003b100c01007387 */ /* 0x0041e80000100a00 */
[----:B0-----:R-:W4:Y:S01]  /*4f010*/  LDL.64 R12, [R1+0x60] ;  /* 0x00006000010c7983 */ /* 0x001f220000100a00 */
        /* <DEDUP_REMOVED lines=15> */
[----:B------:R-:W2:Y:S02]  /*4f110*/  LDL.LU R18, [R1+0x8f8] ;  /* 0x0008f80001127983 */ /* 0x000ea40000300800 */
[----:B------:R-:W2:Y:S01]  /*4f120*/  LDL.LU R19, [R1+0x8fc] ;  /* 0x0008fc0001137983 */ /* 0x000ea20000300800 */
[----:B------:R-:W3:Y:S01]  /*4f130*/  LDL.64 R8, [R1+0x10] ;  /* 0x0000100001087983 */ /* 0x000ee20000100a00 */
[----:B------:R-:W4:Y:S02]  /*4f140*/  LDL.LU R4, [R1+0x890] ;  /* 0x0008900001047983 */ /* 0x000f240000300800 */
[----:B------:R-:W4:Y:S02]  /*4f150*/  LDL.LU R5, [R1+0x894] ;  /* 0x0008940001057983 */ /* 0x000f240000300800 */
[----:B------:R-:W4:Y:S01]  /*4f160*/  LDL.LU R6, [R1+0x898] ;  /* 0x0008980001067983 */ /* 0x000f220000300800 */
[----:B------:R-:W4:Y:S06]  /*4f170*/  LDL.LU R7, [R1+0x89c] ;  /* 0x00089c0001077983 */ /* 0x000f2c0000300800 */
[----:B------:R0:W-:Y:S02]  /*4f180*/  STL.64 [R1+0xdf0], R20 ;  /* 0x000df01401007387 */ /* 0x0001e40000100a00 */
[----:B------:R1:W-:Y:S01]  /*4f190*/  STL.64 [R1+0xdf8], R22 ;  /* 0x000df81601007387 */ /* 0x0003e20000100a00 */
[----:B0-----:R-:W2:Y:S01]  /*4f1a0*/  LDL.LU.64 R20, [R1+0x3b18] ;  /* 0x003b180001147983 */ /* 0x001ea20000300a00 */
[----:B-1----:R-:W-:-:S02]  /*4f1b0*/  IMAD.MOV.U32 R23, RZ, RZ, R12 ;  /* 0x000000ffff177224 */ /* 0x002fc400078e000c */
[----:B------:R-:W-:Y:S02]  /*4f1c0*/  IMAD.MOV.U32 R22, RZ, RZ, R13 ;  /* 0x000000ffff167224 */ /* 0x000fe400078e000d */
        /* <DEDUP_REMOVED lines=17> */
[----:B------:R0:W-:Y:S01]  /*4f2e0*/  STL.64 [R1+0x39b8], R20 ;  /* 0x0039b81401007387 */ /* 0x0001e20000100a00 */
[----:B--2---:R-:W-:Y:S01]  /*4f2f0*/  HMMA.16816.F32.BF16 R16, R24, R12, R16 ;  /* 0x0000000c1810723c */ /* 0x004fe20000041810 */
[----:B0-----:R-:W-:Y:S02]  /*4f300*/  IMAD.MOV.U32 R21, RZ, RZ, R12 ;  /* 0x000000ffff157224 */ /* 0x001fe400078e000c */
[----:B------:R-:W-:Y:S11]  /*4f310*/  IMAD.MOV.U32 R20, RZ, RZ, R13 ;  /* 0x000000ffff147224 */ /* 0x000ff600078e000d */
[----:B------:R-:W-:Y:S09]  /*4f320*/  @!UPT UIADD3 URZ, URZ, URZ, URZ ;  /* 0x0000003f3f3ff290 */ /* 0x000ff2000fffe03f */
[----:B------:R-:W-:Y:S01]  /*4f330*/  STL.64 [R1+0xdc0], R16 ;  /* 0x000dc01001007387 */ /* 0x000fe20000100a00 */
[----:B------:R0:W-:Y:S03]  /*4f340*/  STL.64 [R1+0xdc8], R18 ;  /* 0x000dc81201007387 */ /* 0x0001e60000100a00 */
[----:B0-----:R-:W3:Y:S01]  /*4f350*/  LDL.LU.64 R18, [R1+0x3ae0] ;  /* 0x003ae00001127983 */ /* 0x001ee20000300a00 */
[----:B------:R-:W3:Y:S02]  /*4f360*/  LDL.LU.64 R16, [R1+0x3ad8] ;  /* 0x003ad80001107983 */ /* 0x000ee40000300a00 */
[----:B------:R-:W2:Y:S02]  /*4f370*/  LDL.LU.64 R14, [R1+0x3ad0] ;  /* 0x003ad000010e7983 */ /* 0x000ea40000300a00 */
[----:B------:R-:W2:Y:S01]  /*4f380*/  LDL.LU.64 R12, [R1+0x3ac8] ;  /* 0x003ac800010c7983 */ /* 0x000ea20000300a00 */
[----:B------:R-:W-:Y:S01]  /*4f390*/  STL.64 [R1+0x39f8], R22 ;  /* 0x0039f81601007387 */ /* 0x000fe20000100a00 */
[----:B------:R0:W-:Y:S02]  /*4f3a0*/  STL.64 [R1+0x39f0], R20 ;  /* 0x0039f01401007387 */ /* 0x0001e40000100a00 */
[----:B0-----:R-:W-:-:S02]  /*4f3b0*/  IMAD.MOV.U32 R20, RZ, RZ, R10 ;  /* 0x000000ffff147224 */ /* 0x001fc400078e000a */
[----:B------:R-:W-:Y:S01]  /*4f3c0*/  IMAD.MOV.U32 R21, RZ, RZ, R11 ;  /* 0x000000ffff157224 */ /* 0x000fe200078e000b */
[----:B------:R-:W2:Y:S01]  /*4f3d0*/  LDL.LU R10, [R1+0x3ac4] ;  /* 0x003ac400010a7983 */ /* 0x000ea20000300800 */
[----:B------:R-:W2:Y:S03]  /*4f3e0*/  LDL.LU R11, [R1+0x3ac0] ;  /* 0x003ac000010b7983 */ /* 0x000ea60000300800 */
[----:B------:R0:W-:Y:S02]  /*4f3f0*/  STL.64 [R1+0x3a08], R20 ;  /* 0x003a081401007387 */ /* 0x0001e40000100a00 */
[----:B0-----:R-:W-:Y:S02]  /*4f400*/  IMAD.MOV.U32 R20, RZ, RZ, R2 ;  /* 0x000000ffff147224 */ /* 0x001fe400078e0002 */
[----:B------:R-:W-:-:S05]  /*4f410*/  IMAD.MOV.U32 R21, RZ, RZ, R0 ;  /* 0x000000ffff157224 */ /* 0x000fca00078e0000 */
[----:B------:R0:W-:Y:S04]  /*4f420*/  STL.64 [R1+0x3a20], R20 ;  /* 0x003a201401007387 */ /* 0x0001e80000100a00 */
[----:B0-----:R-:W2:Y:S01]  /*4f430*/  LDL.64 R20, [R1+0x20] ;  /* 0x0000200001147983 */ /* 0x001ea20000100a00 */
[C---:B---3--:R-:W-:Y:S08]  /*4f440*/  HMMA.16816.F32.BF16 R16, R24.reuse, R8, R16 ;  /* 0x000000081810723c */ /* 0x048ff00000041810 */
[----:B--2---:R-:W-:Y:S01]  /*4f450*/  HMMA.16816.F32.BF16 R12, R24, R20, R12 ;  /* 0x00000014180c723c */ /* 0x004fe2000004180c */
[----:B------:R-:W-:-:S02]  /*4f460*/  IMAD.MOV.U32 R2, RZ, RZ, R20 ;  /* 0x000000ffff027224 */ /* 0x000fc400078e0014 */
[----:B------:R-:W-:-:S04]  /*4f470*/  IMAD.MOV.U32 R0, RZ, RZ, R21 ;  /* 0x000000ffff007224 */ /* 0x000fc800078e0015 */
[----:B------:R-:W-:Y:S02]  /*4f480*/  IMAD.MOV.U32 R20, RZ, RZ, R11 ;  /* 0x000000ffff147224 */ /* 0x000fe400078e000b */
[----:B------:R-:W-:Y:S11]  /*4f490*/  IMAD.MOV.U32 R21, RZ, RZ, R10 ;  /* 0x000000ffff157224 */ /* 0x000ff600078e000a */
[----:B------:R-:W-:Y:S03]  /*4f4a0*/  @!UPT UIADD3 URZ, URZ, URZ, URZ ;  /* 0x0000003f3f3ff290 */ /* 0x000fe6000fffe03f */
[----:B------:R-:W-:Y:S01]  /*4f4b0*/  STL.64 [R1+0xdb0], R12 ;  /* 0x000db00c01007387 */ /* 0x000fe20000100a00 */
[----:B------:R0:W-:Y:S03]  /*4f4c0*/  STL.64 [R1+0xdb8], R14 ;  /* 0x000db80e01007387 */ /* 0x0001e60000100a00 */
[----:B0-----:R-:W2:Y:S01]  /*4f4d0*/  LDL.LU.64 R14, [R1+0x3ab8] ;  /* 0x003ab800010e7983 */ /* 0x001ea20000300a00 */
[----:B------:R-:W2:Y:S02]  /*4f4e0*/  LDL.LU.64 R12, [R1+0x3ab0] ;  /* 0x003ab000010c7983 */ /* 0x000ea40000300a00 */
[----:B------:R0:W-:Y:S02]  /*4f4f0*/  STL.64 [R1+0x3a38], R20 ;  /* 0x003a381401007387 */ /* 0x0001e40000100a00 */
[----:B0-----:R-:W2:Y:S01]  /*4f500*/  LDL.64 R20, [R1] ;  /* 0x0000000001147983 */ /* 0x001ea20000100a00 */
[----:B------:R0:W-:Y:S02]  /*4f510*/  STL.64 [R1+0xda0], R16 ;  /* 0x000da01001007387 */ /* 0x0001e40000100a00 */
[----:B------:R1:W-:Y:S01]  /*4f520*/  STL.64 [R1+0xda8], R18 ;  /* 0x000da81201007387 */ /* 0x0003e20000100a00 */
[----:B0-----:R-:W4:Y:S01]  /*4f530*/  LDL.LU.64 R16, [R1+0x3aa8] ;  /* 0x003aa80001107983 */ /* 0x001f220000300a00 */
[----:B------:R-:W3:Y:S02]  /*4f540*/  LDL.LU.64 R10, [R1+0x3aa0] ;  /* 0x003aa000010a7983 */ /* 0x000ee40000300a00 */
[----:B-1----:R-:W-:-:S02]  /*4f550*/  IMAD.MOV.U32 R19, RZ, RZ, R8 ;  /* 0x000000ffff137224 */ /* 0x002fc400078e0008 */
[----:B------:R-:W-:Y:S02]  /*4f560*/  IMAD.MOV.U32 R18, RZ, RZ, R9 ;  /* 0x000000ffff127224 */ /* 0x000fe400078e0009 */
[----:B------:R-:W3:Y:S01]  /*4f570*/  LDL.LU.64 R8, [R1+0x3a98] ;  /* 0x003a980001087983 */ /* 0x000ee20000300a00 */
[C---:B--2---:R-:W-:Y:S08]  /*4f580*/  HMMA.16816.F32.BF16 R12, R24.reuse, R20, R12 ;  /* 0x00000014180c723c */ /* 0x044ff0000004180c */
[----:B----4-:R-:W-:Y:S11]  /*4f590*/  HMMA.16816.F32.BF16 R4, R24, R16, R4 ;  /* 0x000000101804723c */ /* 0x010ff60000041804 */
[----:B------:R-:W-:Y:S04]  /*4f5a0*/  @!UPT UIADD3 URZ, URZ, URZ, URZ ;  /* 0x0000003f3f3ff290 */ /* 0x000fe8000fffe03f */
[----:B------:R0:W-:Y:S01]  /*4f5b0*/  STL.64 [R1+0xd90], R12 ;  /* 0x000d900c01007387 */ /* 0x0001e20000100a00 */
[----:B------:R1:W-:Y:S03]  /*4f5c0*/  STL.64 [R1+0xd98], R14 ;  /* 0x000d980e01007387 */ /* 0x0003e60000100a00 */
[----:B0-----:R-:W2:Y:S01]  /*4f5d0*/  LDL.LU.64 R12, [R1+0x3a90] ;  /* 0x003a9000010c7983 */ /* 0x001ea20000300a00 */
[----:B-1----:R-:W-:Y:S02]  /*4f5e0*/  IMAD.MOV.U32 R15, RZ, RZ, R20 ;  /* 0x000000ffff0f7224 */ /* 0x002fe400078e0014 */
[----:B------:R-:W-:Y:S02]  /*4f5f0*/  IMAD.MOV.U32 R14, RZ, RZ, R21 ;  /* 0x000000ffff0e7224 */ /* 0x000fe400078e0015 */
[----:B---3--:R-:W-:Y:S02]  /*4f600*/  IMAD.MOV.U32 R20, RZ, RZ, R11 ;  /* 0x000000ffff147224 */ /* 0x008fe400078e000b */
[----:B------:R-:W-:Y:S01]  /*4f610*/  IMAD.MOV.U32 R21, RZ, RZ, R10 ;  /* 0x000000ffff157224 */ /* 0x000fe200078e000a */
[----:B------:R0:W-:Y:S01]  /*4f620*/  STL.64 [R1+0xd80], R4 ;  /* 0x000d800401007387 */ /* 0x0001e20000100a00 */
[----:B------:R1:W-:Y:S03]  /*4f630*/  STL.64 [R1+0xd88], R6 ;  /* 0x000d880601007387 */ /* 0x0003e60000100a00 */
[----:B------:R3:W-:Y:S04]  /*4f640*/  STL.64 [R1+0x3a50], R20 ;  /* 0x003a501401007387 */ /* 0x0007e80000100a00 */
[----:B0-----:R-:W4:Y:S01]  /*4f650*/  LDL.LU R4, [R1+0x870] ;  /* 0x0008700001047983 */ /* 0x001f220000300800 */
[----:B------:R-:W4:Y:S02]  /*4f660*/  LDL.LU R5, [R1+0x874] ;  /* 0x0008740001057983 */ /* 0x000f240000300800 */
[----:B-1----:R-:W4:Y:S02]  /*4f670*/  LDL.LU R6, [R1+0x878] ;  /* 0x0008780001067983 */ /* 0x002f240000300800 */
[----:B------:R-:W4:Y:S02]  /*4f680*/  LDL.LU R7, [R1+0x87c] ;  /* 0x00087c0001077983 */ /* 0x000f240000300800 */
[----:B---3--:R-:W-:-:S02]  /*4f690*/  IMAD.MOV.U32 R21, RZ, RZ, R8 ;  /* 0x000000ffff157224 */ /* 0x008fc400078e0008 */
[----:B------:R-:W-:Y:S01]  /*4f6a0*/  IMAD.MOV.U32 R20, RZ, RZ, R9 ;  /* 0x000000ffff147224 */ /* 0x000fe200078e0009 */
[----:B------:R-:W2:Y:S01]  /*4f6b0*/  LDL.LU R8, [R1+0x880] ;  /* 0x0008800001087983 */ /* 0x000ea20000300800 */
[----:B------:R-:W2:Y:S02]  /*4f6c0*/  LDL.LU R9, [R1+0x884] ;  /* 0x0008840001097983 */ /* 0x000ea40000300800 */
[----:B------:R-:W2:Y:S02]  /*4f6d0*/  LDL.LU R10, [R1+0x888] ;  /* 0x00088800010a7983 */ /* 0x000ea40000300800 */
[----:B------:R-:W2:Y:S01]  /*4f6e0*/  LDL.LU R11, [R1+0x88c] ;  /* 0x00088c00010b7983 */ /* 0x000ea20000300800 */
[----:B------:R0:W-:Y:S01]  /*4f6f0*/  STL.64 [R1+0x3950], R16 ;  /* 0x0039501001007387 */ /* 0x0001e20000100a00 */
[----:B------:R1:W-:Y:S03]  /*4f700*/  STL.64 [R1+0x3a00], R18 ;  /* 0x003a001201007387 */ /* 0x0003e60000100a00 */
[----:B0-----:R-:W3:Y:S01]  /*4f710*/  LDL.LU R16, [R1+0x820] ;  /* 0x0008200001107983 */ /* 0x001ee20000300800 */
[----:B------:R-:W3:Y:S02]  /*4f720*/  LDL.LU R17, [R1+0x824] ;  /* 0x0008240001117983 */ /* 0x000ee40000300800 */
[----:B-1----:R-:W2:Y:S02]  /*4f730*/  LDL.LU R18, [R1+0x828] ;  /* 0x0008280001127983 */ /* 0x002ea40000300800 */
[----:B------:R-:W2:Y:S02]  /*4f740*/  LDL.LU R19, [R1+0x82c] ;  /* 0x00082c0001137983 */ /* 0x000ea40000300800 */
[----:B--2---:R-:W-:Y:S01]  /*4f750*/  STL.64 [R1+0x3a18], R18 ;  /* 0x003a181201007387 */ /* 0x004fe20000100a00 */
[----:B---3--:R0:W-:Y:S03]  /*4f760*/  STL.64 [R1+0x3a10], R16 ;  /* 0x003a101001007387 */ /* 0x0081e60000100a00 */
        /* <DEDUP_REMOVED lines=10> */
[C---:B------:R-:W-:Y:S01]  /*4f810*/  HMMA.16816.F32.BF16 R8, R24.reuse, R12, R8 ;  /* 0x0000000c1808723c */ /* 0x040fe20000041808 */
        /* <DEDUP_REMOVED lines=18> */
[----:B------:R-:W4:Y:S01]  /*4f940*/  LDL.LU.64 R6, [R1+0x3a78] ;  /* 0x003a780001067983 */ /* 0x000f220000300a00 */
[----:B------:R-:W2:Y:S11]  /*4f950*/  LDL.LU.64 R4, [R1+0x3a70] ;  /* 0x003a700001047983 */ /* 0x000eb60000300a00 */
[----:B------:R-:W-:Y:S10]  /*4f960*/  @!UPT UIADD3 URZ, URZ, URZ, URZ ;  /* 0x0000003f3f3ff290 */ /* 0x000ff4000fffe03f */
[----:B------:R4:W-:Y:S01]  /*4f970*/  STL.64 [R1+0xd60], R24 ;  /* 0x000d601801007387 */ /* 0x0009e20000100a00 */
[----:B------:R-:W-:Y:S02]  /*4f980*/  STL.64 [R1+0xd68], R26 ;  /* 0x000d681a01007387 */ /* 0x000fe40000100a00 */
[----:B----4-:R-:W-:Y:S02]  /*4f990*/  IMAD.MOV.U32 R24, RZ, RZ, R6 ;  /* 0x000000ffff187224 */ /* 0x010fe400078e0006 */
[----:B------:R-:W-:Y:S01]  /*4f9a0*/  IMAD.MOV.U32 R25, RZ, RZ, R7 ;  /* 0x000000ffff197224 */ /* 0x000fe200078e0007 */
[----:B------:R-:W2:Y:S01]  /*4f9b0*/  LDL.LU R6, [R1+0x3a6c] ;  /* 0x003a6c0001067983 */ /* 0x000ea20000300800 */
[----:B------:R-:W2:Y:S02]  /*4f9c0*/  LDL.LU R7, [R1+0x3a68] ;  /* 0x003a680001077983 */ /* 0x000ea40000300800 */
        /* <DEDUP_REMOVED lines=34> */
[C---:B---3--:R-:W-:Y:S01]  /*4fbf0*/  HMMA.16816.F32.BF16 R8, R4.reuse, R24, R8 ;  /* 0x000000180408723c */ /* 0x048fe20000041808 */
[----:B------:R-:W0:Y:S07]  /*4fc00*/  LDSM.16.MT88.4 R24, [R3+0x8380] ;  /* 0x008380000318783b */ /* 0x000e2e0000004200 */
[----:B--2---:R-:W-:Y:S01]  /*4fc10*/  HMMA.16816.F32.BF16 R20, R4, R20, R16 ;  /* 0x000000140414723c */ /* 0x004fe20000041810 */
[----:B------:R-:W2:Y:S06]  /*4fc20*/  LDL.LU.64 R18, [R1+0x3a00] ;  /* 0x003a000001127983 */ /* 0x000eac0000300a00 */
[----:B------:R-:W-:-:S02]  /*4fc30*/  IMAD.MOV.U32 R16, RZ, RZ, R15 ;  /* 0x000000ffff107224 */ /* 0x000fc400078e000f */
[----:B------:R-:W-:Y:S11]  /*4fc40*/  IMAD.MOV.U32 R17, RZ, RZ, R14 ;  /* 0x000000ffff117224 */ /* 0x000ff600078e000e */
[----:B------:R-:W-:Y:S03]  /*4fc50*/  @!UPT UIADD3 URZ, URZ, URZ, URZ ;  /* 0x0000003f3f3ff290 */ /* 0x000fe6000fffe03f */
[----:B------:R-:W-:Y:S01]  /*4fc60*/  STL.64 [R1+0xd10], R20 ;  /* 0x000d101401007387 */ /* 0x000fe20000100a00 */
[----:B------:R1:W-:Y:S03]  /*4fc70*/  STL.64 [R1+0xd18], R22 ;  /* 0x000d181601007387 */ /* 0x0003e60000100a00 */
[----:B-1----:R-:W3:Y:S01]  /*4fc80*/  LDL.LU.64 R22, [R1+0x39f8] ;  /* 0x0039f80001167983 */ /* 0x002ee20000300a00 */
[----:B------:R-:W4:Y:S02]  /*4fc90*/  LDL.LU.64 R20, [R1+0x39f0] ;  /* 0x0039f00001147983 */ /* 0x000f240000300a00 */
[----:B------:R-:W-:Y:S02]  /*4fca0*/  STL.64 [R1+0xd00], R8 ;  /* 0x000d000801007387 */ /* 0x000fe40000100a00 */
[----:B------:R-:W-:Y:S01]  /*4fcb0*/  STL.64 [R1+0xd08], R10 ;  /* 0x000d080a01007387 */ /* 0x000fe20000100a00 */
[----:B------:R2:W-:Y:S01]  /*4fcc0*/  STL.64 [R1+0x3968], R16 ;  /* 0x0039681001007387 */ /* 0x0005e20000100a00 */
[----:B------:R-:W3:Y:S02]  /*4fcd0*/  LDL.LU R12, [R1+0x790] ;  /* 0x00079000010c7983 */ /* 0x000ee40000300800 */
[----:B------:R-:W3:Y:S02]  /*4fce0*/  LDL.LU R13, [R1+0x794] ;  /* 0x00079400010d7983 */ /* 0x000ee40000300800 */
[----:B------:R-:W3:Y:S01]  /*4fcf0*/  LDL.LU R14, [R1+0x798] ;  /* 0x00079800010e7983 */ /* 0x000ee20000300800 */
[----:B------:R-:W3:Y:S01]  /*4fd00*/  LDL.LU R15, [R1+0x79c] ;  /* 0x00079c00010f7983 */ /* 0x000ee20000300800 */
[----:B--2---:R-:W-:-:S02]  /*4fd10*/  IMAD.MOV.U32 R16, RZ, RZ, R19 ;  /* 0x000000ffff107224 */ /* 0x004fc400078e0013 */
[----:B------:R-:W-:-:S05]  /*4fd20*/  IMAD.MOV.U32 R17, RZ, RZ, R18 ;  /* 0x000000ffff117224 */ /* 0x000fca00078e0012 */
[----:B------:R1:W-:Y:S04]  /*4fd30*/  STL.64 [R1+0x3988], R16 ;  /* 0x0039881001007387 */ /* 0x0003e80000100a00 */
[----:B-1----:R-:W2:Y:S01]  /*4fd40*/  LDL.LU R16, [R1+0x7c0] ;  /* 0x0007c00001107983 */ /* 0x002ea20000300800 */
[----:B------:R-:W2:Y:S02]  /*4fd50*/  LDL.LU R17, [R1+0x7c4] ;  /* 0x0007c40001117983 */ /* 0x000ea40000300800 */
[----:B------:R-:W2:Y:S02]  /*4fd60*/  LDL.LU R18, [R1+0x7c8] ;  /* 0x0007c80001127983 */ /* 0x000ea40000300800 */
[----:B------:R-:W2:Y:S02]  /*4fd70*/  LDL.LU R19, [R1+0x7cc] ;  /* 0x0007cc0001137983 */ /* 0x000ea40000300800 */
[----:B--2---:R-:W-:Y:S01]  /*4fd80*/  STL.64 [R1+0x3998], R18 ;  /* 0x0039981201007387 */ /* 0x004fe20000100a00 */
[----:B------:R4:W-:Y:S02]  /*4fd90*/  STL.64 [R1+0x3990], R16 ;  /* 0x0039901001007387 */ /* 0x0009e40000100a00 */
[----:B----4-:R-:W-:-:S02]  /*4fda0*/  IMAD.MOV.U32 R16, RZ, RZ, R21 ;  /* 0x000000ffff107224 */ /* 0x010fc400078e0015 */
[----:B------:R-:W-:Y:S02]  /*4fdb0*/  IMAD.MOV.U32 R17, RZ, RZ, R20 ;  /* 0x000000ffff117224 */ /* 0x000fe400078e0014 */
[----:B------:R-:W-:Y:S02]  /*4fdc0*/  IMAD.MOV.U32 R20, RZ, RZ, R29 ;  /* 0x000000ffff147224 */ /* 0x000fe400078e001d */
[----:B------:R-:W-:Y:S01]  /*4fdd0*/  IMAD.MOV.U32 R21, RZ, RZ, R28 ;  /* 0x000000ffff157224 */ /* 0x000fe200078e001c */
[----:B------:R-:W2:Y:S01]  /*4fde0*/  LDL.LU R29, [R1+0x39ec] ;  /* 0x0039ec00011d7983 */ /* 0x000ea20000300800 */
[----:B------:R-:W4:Y:S03]  /*4fdf0*/  LDL.LU R28, [R1+0x39e8] ;  /* 0x0039e800011c7983 */ /* 0x000f260000300800 */
[----:B------:R-:W-:Y:S01]  /*4fe00*/  STL.64 [R1+0x39d0], R20 ;  /* 0x0039d01401007387 */ /* 0x000fe20000100a00 */
[----:B------:R1:W-:Y:S03]  /*4fe10*/  STL.64 [R1+0x39b0], R16 ;  /* 0x0039b01001007387 */ /* 0x0003e60000100a00 */
[----:B-1----:R-:W2:Y:S01]  /*4fe20*/  LDL.LU R16, [R1+0x7e0] ;  /* 0x0007e00001107983 */ /* 0x002ea20000300800 */
[----:B------:R-:W2:Y:S02]  /*4fe30*/  LDL.LU R17, [R1+0x7e4] ;  /* 0x0007e40001117983 */ /* 0x000ea40000300800 */
[----:B------:R-:W2:Y:S02]  /*4fe40*/  LDL.LU R18, [R1+0x7e8] ;  /* 0x0007e80001127983 */ /* 0x000ea40000300800 */
[----:B------:R-:W2:Y:S02]  /*4fe50*/  LDL.LU R19, [R1+0x7ec] ;  /* 0x0007ec0001137983 */ /* 0x000ea40000300800 */
[----:B--2---:R-:W-:Y:S01]  /*4fe60*/  STL.64 [R1+0x39c8], R18 ;  /* 0x0039c81201007387 */ /* 0x004fe20000100a00 */
        /* <DEDUP_REMOVED lines=15> */
[----:B------:R-:W2:Y:S02]  /*4ff60*/  LDL.LU R14, [R1+0x7a8] ;  /* 0x0007a800010e7983 */ /* 0x000ea40000300800 */
[----:B------:R-:W2:Y:S02]  /*4ff70*/  LDL.LU R15, [R1+0x7ac] ;  /* 0x0007ac00010f7983 */ /* 0x000ea40000300800 */
[----:B------:R-:W-:-:S02]  /*4ff80*/  IMAD.MOV.U32 R20, RZ, RZ, R23 ;  /* 0x000000ffff147224 */ /* 0x000fc400078e0017 */
[----:B------:R-:W-:Y:S01]  /*4ff90*/  IMAD.MOV.U32 R21, RZ, RZ, R22 ;  /* 0x000000ffff157224 */ /* 0x000fe200078e0016 */
[----:B--2---:R-:W-:Y:S01]  /*4ffa0*/  STL.64 [R1+0x3978], R14 ;  /* 0x0039780e01007387 */ /* 0x004fe20000100a00 */
[----:B---3--:R1:W-:Y:S03]  /*4ffb0*/  STL.64 [R1+0x3970], R12 ;  /* 0x0039700c01007387 */ /* 0x0083e60000100a00 */
[----:B-1----:R-:W2:Y:S01]  /*4ffc0*/  LDL.LU R12, [R1+0x7b0] ;  /* 0x0007b000010c7983 */ /* 0x002ea20000300800 */
[----:B------:R-:W2:Y:S02]  /*4ffd0*/  LDL.LU R13, [R1+0x7b4] ;  /* 0x0007b400010d7983 */ /* 0x000ea40000300800 */
[----:B------:R-:W3:Y:S02]  /*4ffe0*/  LDL.LU R14, [R1+0x7b8] ;  /* 0x0007b800010e7983 */ /* 0x000ee40000300800 */
[----:B------:R-:W3:Y:S01]  /*4fff0*/  LDL.LU R15, [R1+0x7bc] ;  /* 0x0007bc00010f7983 */ /* 0x000ee20000300800 */
[C---:B------:R-:W-:Y:S01]  /*50000*/  HMMA.16816.F32.BF16 R20, R4.reuse, R20, R16 ;  /* 0x000000140414723c */ /* 0x040fe20000041810 */
        /* <DEDUP_REMOVED lines=11> */
[----:B------:R-:W-:Y:S02]  /*500c0*/  STL.64 [R1+0x3808], R24 ;  /* 0x0038081801007387 */ /* 0x000fe40000100a00 */
        /* <DEDUP_REMOVED lines=17> */
[----:B0-----:R-:W3:Y:S01]  /*501e0*/  LDL.LU R20, [R1+0x770] ;  /* 0x0007700001147983 */ /* 0x001ee20000300800 */
[----:B------:R-:W3:Y:S02]  /*501f0*/  LDL.LU R21, [R1+0x774] ;  /* 0x0007740001157983 */ /* 0x000ee40000300800 */
[----:B-1----:R-:W3:Y:S02]  /*50200*/  LDL.LU R22, [R1+0x778] ;  /* 0x0007780001167983 */ /* 0x002ee40000300800 */
[----:B------:R-:W3:Y:S01]  /*50210*/  LDL.LU R23, [R1+0x77c] ;  /* 0x00077c0001177983 */ /* 0x000ee20000300800 */
[----:B--2---:R-:W-:Y:S01]  /*50220*/  HMMA.16816.F32.BF16 R16, R4, R16, R12 ;  /* 0x000000100410723c */ /* 0x004fe2000004180c */
[----:B------:R-:W2:Y:S01]  /*50230*/  LDL.LU.64 R14, [R1+0x39a8] ;  /* 0x0039a800010e7983 */ /* 0x000ea20000300a00 */
[----:B------:R-:W2:Y:S11]  /*50240*/  LDL.LU.64 R12, [R1+0x39a0] ;  /* 0x0039a000010c7983 */ /* 0x000eb60000300a00 */
[----:B------:R-:W-:Y:S10]  /*50250*/  @!UPT UIADD3 URZ, URZ, URZ, URZ ;  /* 0x0000003f3f3ff290 */ /* 0x000ff4000fffe03f */
[----:B------:R-:W-:Y:S01]  /*50260*/  STL.64 [R1+0xcc0], R16 ;  /* 0x000cc01001007387 */ /* 0x000fe20000100a00 */
[----:B------:R0:W-:Y:S03]  /*50270*/  STL.64 [R1+0xcc8], R18 ;  /* 0x000cc81201007387 */ /* 0x0001e60000100a00 */
[----:B0-----:R-:W2:Y:S01]  /*50280*/  LDL.LU.64 R18, [R1+0x3998] ;  /* 0x0039980001127983 */ /* 0x001ea20000300a00 */
[----:B------:R-:W2:Y:S02]  /*50290*/  LDL.LU.64 R16, [R1+0x3990] ;  /* 0x0039900001107983 */ /* 0x000ea40000300a00 */
[----:B------:R-:W-:Y:S02]  /*502a0*/  IMAD.MOV.U32 R24, RZ, RZ, R2 ;  /* 0x000000ffff187224 */ /* 0x000fe400078e0002 */
[----:B------:R-:W-:-:S07]  /*502b0*/  IMAD.MOV.U32 R25, RZ, RZ, R0 ;  /* 0x000000ffff197224 */ /* 0x000fce00078e0000 */
[C---:B--2---:R-:W-:Y:S01]  /*502c0*/  HMMA.16816.F32.BF16 R24, R4.reuse, R24, R16 ;  /* 0x000000180418723c */ /* 0x044fe20000041810 */
[----:B------:R-:W2:Y:S11]  /*502d0*/  LDL.LU.64 R16, [R1+0x3988] ;  /* 0x0039880001107983 */ /* 0x000eb60000300a00 */
[----:B------:R-:W-:Y:S11]  /*502e0*/  @!UPT UIADD3 URZ, URZ, URZ, URZ ;  /* 0x0000003f3f3ff290 */ /* 0x000ff6000fffe03f */
[----:B------:R0:W-:Y:S01]  /*502f0*/  STL.64 [R1+0xcb0], R24 ;  /* 0x000cb01801007387 */ /* 0x0001e20000100a00 */
[----:B------:R1:W-:Y:S03]  /*50300*/  STL.64 [R1+0xcb8], R26 ;  /* 0x000cb81a01007387 */ /* 0x0003e60000100a00 */
[----:B0-----:R-:W2:Y:S01]  /*50310*/  LDL.LU R24, [R1+0x740] ;  /* 0x0007400001187983 */ /* 0x001ea20000300800 */
[----:B------:R-:W2:Y:S02]  /*50320*/  LDL.LU R25, [R1+0x744] ;  /* 0x0007440001197983 */ /* 0x000ea40000300800 */
[----:B-1----:R-:W2:Y:S02]  /*50330*/  LDL.LU R26, [R1+0x748] ;  /* 0x00074800011a7983 */ /* 0x002ea40000300800 */
[----:B----4-:R-:W-:Y:S02]  /*50340*/  IMAD.MOV.U32 R27, RZ, RZ, R28 ;  /* 0x000000ffff1b7224 */ /* 0x010fe400078e001c */
[----:B------:R-:W4:Y:S04]  /*50350*/  LDL.LU R28, [R1+0x3980] ;  /* 0x00398000011c7983 */ /* 0x000f280000300800 */
[----:B--2---:R-:W-:Y:S01]  /*50360*/  STL.64 [R1+0x3910], R26 ;  /* 0x0039101a01007387 */ /* 0x004fe20000100a00 */
[----:B------:R0:W-:Y:S03]  /*50370*/  STL.64 [R1+0x3908], R24 ;  /* 0x0039081801007387 */ /* 0x0001e60000100a00 */
[----:B0-----:R-:W2:Y:S01]  /*50380*/  LDL.LU.64 R24, [R1+0xb0] ;  /* 0x0000b00001187983 */ /* 0x001ea20000300a00 */
[C---:B------:R-:W-:Y:S03]  /*50390*/  HMMA.16816.F32.BF16 R16, R4.reuse, R16, R12 ;  /* 0x000000100410723c */ /* 0x040fe6000004180c */
[----:B--2---:R0:W-:Y:S04]  /*503a0*/  STL.64 [R1+0x3918], R24 ;  /* 0x0039181801007387 */ /* 0x0041e80000100a00 */
[----:B0-----:R-:W2:Y:S01]  /*503b0*/  LDL.LU R24, [R1+0x760] ;  /* 0x0007600001187983 */ /* 0x001ea20000300800 */
[----:B------:R-:W2:Y:S02]  /*503c0*/  LDL.LU R25, [R1+0x764] ;  /* 0x0007640001197983 */ /* 0x000ea40000300800 */
[----:B------:R-:W2:Y:S02]  /*503d0*/  LDL.LU R26, [R1+0x768] ;  /* 0x00076800011a7983 */ /* 0x000ea40000300800 */
[----:B------:R-:W2:Y:S01]  /*503e0*/  LDL.LU.64 R14, [R1+0x3978] ;  /* 0x00397800010e7983 */ /* 0x000ea20000300a00 */
[----:B------:R-:W2:Y:S10]  /*503f0*/  LDL.LU.64 R12, [R1+0x3970] ;  /* 0x00397000010c7983 */ /* 0x000eb40000300a00 */
[----:B------:R0:W-:Y:S02]  /*50400*/  STL.64 [R1+0xca0], R16 ;  /* 0x000ca01001007387 */ /* 0x0001e40000100a00 */
[----:B------:R2:W-:Y:S01]  /*50410*/  STL.64 [R1+0xca8], R18 ;  /* 0x000ca81201007387 */ /* 0x0005e20000100a00 */
        /* <DEDUP_REMOVED lines=13> */
[----:B0-----:R-:W3:Y:S01]  /*504f0*/  LDL.LU.64 R12, [R1+0x3948] ;  /* 0x00394800010c7983 */ /* 0x001ee20000300a00 */
[----:B------:R0:W-:Y:S03]  /*50500*/  STL.64 [R1+0x3898], R16 ;  /* 0x0038981001007387 */ /* 0x0001e60000100a00 */
[----:B0-----:R-:W2:Y:S01]  /*50510*/  LDL.LU.64 R16, [R1+0x90] ;  /* 0x0000900001107983 */ /* 0x001ea20000300a00 */
[----:B----4-:R-:W-:Y:S01]  /*50520*/  IMAD.MOV.U32 R27, RZ, RZ, R28 ;  /* 0x000000ffff1b7224 */ /* 0x010fe200078e001c */
[C---:B---3--:R-:W-:Y:S02]  /*50530*/  HMMA.16816.F32.BF16 R8, R4.reuse, R12, R8 ;  /* 0x0000000c0408723c */ /* 0x048fe40000041808 */
[----:B--2---:R0:W-:Y:S04]  /*50540*/  STL.64 [R1+0x3920], R16 ;  /* 0x0039201001007387 */ /* 0x0041e80000100a00 */
[----:B0-----:R-:W2:Y:S11]  /*50550*/  LDL.LU.64 R16, [R1+0xc0] ;  /* 0x0000c00001107983 */ /* 0x001eb60000300a00 */
[----:B------:R-:W-:Y:S06]  /*50560*/  @!UPT UIADD3 URZ, URZ, URZ, URZ ;  /* 0x0000003f3f3ff290 */ /* 0x000fec000fffe03f */
[----:B------:R-:W-:Y:S02]  /*50570*/  STL.64 [R1+0xc70], R8 ;  /* 0x000c700801007387 */ /* 0x000fe40000100a00 */
[----:B------:R0:W-:Y:S02]  /*50580*/  STL [R1+0xc78], R10 ;  /* 0x000c780a01007387 */ /* 0x0001e40000100800 */
[----:B------:R-:W-:Y:S02]  /*50590*/  IMAD.MOV.U32 R28, RZ, RZ, R11 ;  /* 0x000000ffff1c7224 */ /* 0x000fe400078e000b */
        /* <DEDUP_REMOVED lines=8> */
[----:B------:R-:W-:Y:S01]  /*50620*/  STL [R1+0x2728], R28 ;  /* 0x0027281c01007387 */ /* 0x000fe20000100800 */
[----:B----4-:R-:W-:Y:S03]  /*50630*/  HMMA.16816.F32.BF16 R4, R4, R8, R20 ;  /* 0x000000080404723c */ /* 0x010fe60000041814 */
[----:B------:R-:W4:Y:S01]  /*50640*/  LDL.LU.64 R22, [R1+0x3930] ;  /* 0x0039300001167983 */ /* 0x000f220000300a00 */
[----:B------:R-:W4:Y:S11]  /*50650*/  LDL.LU.64 R20, [R1+0x3928] ;  /* 0x0039280001147983 */ /* 0x000f360000300a00 */
[----:B------:R-:W-:Y:S08]  /*50660*/  @!UPT UIADD3 URZ, URZ, URZ, URZ ;  /* 0x0000003f3f3ff290 */ /* 0x000ff0000fffe03f */
[----:B------:R0:W-:Y:S01]  /*50670*/  STL.64 [R1+0xc60], R4 ;  /* 0x000c600401007387 */ /* 0x0001e20000100a00 */
[----:B------:R-:W-:Y:S03]  /*50680*/  STL.64 [R1+0xc68], R6 ;  /* 0x000c680601007387 */ /* 0x000fe60000100a00 */
[----:B0-----:R-:W4:Y:S01]  /*50690*/  LDL.LU.64 R4, [R1+0xa0] ;  /* 0x0000a00001047983 */ /* 0x001f220000300a00 */
[----:B---3--:R-:W-:Y:S02]  /*506a0*/  STL.64 [R1+0x3820], R10 ;  /* 0x0038200a01007387 */ /* 0x008fe40000100a00 */
[----:B------:R2:W-:Y:S02]  /*506b0*/  STL.64 [R1+0x3818], R8 ;  /* 0x0038180801007387 */ /* 0x0005e40000100a00 */
[----:B--2---:R-:W-:Y:S02]  /*506c0*/  IMAD.MOV.U32 R9, RZ, RZ, R16 ;  /* 0x000000ffff097224 */ /* 0x004fe400078e0010 */
[----:B------:R-:W-:Y:S01]  /*506d0*/  IMAD.MOV.U32 R8, RZ, RZ, R17 ;  /* 0x000000ffff087224 */ /* 0x000fe200078e0011 */
[----:B----4-:R-:W-:Y:S01]  /*506e0*/  HMMA.16816.F32.BF16 R24, R20, R16, R24 ;  /* 0x000000101418723c */ /* 0x010fe20000041818 */
[----:B------:R-:W2:Y:S11]  /*506f0*/  LDL.LU.64 R16, [R1+0x3920] ;  /* 0x0039200001107983 */ /* 0x000eb60000300a00 */
[----:B------:R-:W-:Y:S11]  /*50700*/  @!UPT UIADD3 URZ, URZ, URZ, URZ ;  /* 0x0000003f3f3ff290 */ /* 0x000ff6000fffe03f */
[----:B------:R0:W-:Y:S01]  /*50710*/  STL.64 [R1+0xc50], R24 ;  /* 0x000c501801007387 */ /* 0x0001e20000100a00 */
[----:B------:R-:W-:Y:S03]  /*50720*/  STL [R1+0xc58], R26 ;  /* 0x000c581a01007387 */ /* 0x000fe60000100800 */
[----:B0-----:R-:W3:Y:S01]  /*50730*/  LDL.LU.64 R24, [R1+0x3918] ;  /* 0x0039180001187983 */ /* 0x001ee20000300a00 */
[----:B------:R0:W-:Y:S02]  /*50740*/  STL [R1+0x3844], R8 ;  /* 0x0038440801007387 */ /* 0x0001e40000100800 */
[----:B------:R1:W-:Y:S01]  /*50750*/  STL [R1+0x3840], R9 ;  /* 0x0038400901007387 */ /* 0x0003e20000100800 */
[----:B0-----:R-:W3:Y:S01]  /*50760*/  LDL.LU R8, [R1+0x750] ;  /* 0x0007500001087983 */ /* 0x001ee20000300800 */
[----:B-1----:R-:W3:Y:S02]  /*50770*/  LDL.LU R9, [R1+0x754] ;  /* 0x0007540001097983 */ /* 0x002ee40000300800 */
[----:B------:R-:W3:Y:S02]  /*50780*/  LDL.LU R10, [R1+0x758] ;  /* 0x00075800010a7983 */ /* 0x000ee40000300800 */
[----:B------:R-:W3:Y:S02]  /*50790*/  LDL.LU R11, [R1+0x75c] ;  /* 0x00075c00010b7983 */ /* 0x000ee40000300800 */
[----:B------:R-:W-:-:S05]  /*507a0*/  IMAD.MOV.U32 R28, RZ, RZ, R27 ;  /* 0x000000ffff1c7224 */ /* 0x000fca00078e001b */
[----:B------:R-:W-:Y:S01]  /*507b0*/  STL [R1+0x2868], R28 ;  /* 0x0028681c01007387 */ /* 0x000fe20000100800 */
[C---:B---3--:R-:W-:Y:S11]  /*507c0*/  HMMA.16816.F32.BF16 R8, R20.reuse, R24, R8 ;  /* 0x000000181408723c */ /* 0x048ff60000041808 */
[----:B------:R-:W-:Y:S11]  /*507d0*/  @!UPT UIADD3 URZ, URZ, URZ, URZ ;  /* 0x0000003f3f3ff290 */ /* 0x000ff6000fffe03f */
[----:B------:R-:W-:Y:S01]  /*507e0*/  @!UPT UIADD3 URZ, URZ, URZ, URZ ;  /* 0x0000003f3f3ff290 */ /* 0x000fe2000fffe03f */
[----:B------:R-:W-:Y:S01]  /*507f0*/  STL.64 [R1+0xc40], R8 ;  /* 0x000c400801007387 */ /* 0x000fe20000100a00 */
[----:B------:R0:W-:Y:S02]  /*50800*/  STL.64 [R1+0xc48], R10 ;  /* 0x000c480a01007387 */ /* 0x0001e40000100a00 */
[----:B------:R-:W3:Y:S02]  /*50810*/  LDL.LU.64 R26, [R1+0x3910] ;  /* 0x00391000011a7983 */ /* 0x000ee40000300a00 */
[----:B0-----:R-:W-:Y:S02]  /*50820*/  IMAD.MOV.U32 R11, RZ, RZ, R24 ;  /* 0x000000ffff0b7224 */ /* 0x001fe400078e0018 */
[----:B------:R-:W-:Y:S02]  /*50830*/  IMAD.MOV.U32 R10, RZ, RZ, R25 ;  /* 0x000000ffff0a7224 */ /* 0x000fe400078e0019 */
[----:B------:R-:W3:Y:S03]  /*50840*/  LDL.LU.64 R24, [R1+0x3908] ;  /* 0x0039080001187983 */ /* 0x000ee60000300a00 */
[----:B------:R-:W-:Y:S02]  /*50850*/  STL [R1+0x385c], R10 ;  /* 0x00385c0a01007387 */ /* 0x000fe40000100800 */
[----:B------:R3:W-:Y:S02]  /*50860*/  STL [R1+0x3858], R11 ;  /* 0x0038580b01007387 */ /* 0x0007e40000100800 */
[----:B---3--:R-:W-:Y:S07]  /*50870*/  HMMA.16816.F32.BF16 R8, R20, R4, R24 ;  /* 0x000000041408723c */ /* 0x008fee0000041818 */
[----:B------:R-:W-:-:S02]  /*50880*/  IMAD.MOV.U32 R25, RZ, RZ, R4 ;  /* 0x000000ffff197224 */ /* 0x000fc400078e0004 */
[----:B------:R-:W-:Y:S02]  /*50890*/  IMAD.MOV.U32 R24, RZ, RZ, R5 ;  /* 0x000000ffff187224 */ /* 0x000fe400078e0005 */
[----:B--2---:R-:W-:Y:S01]  /*508a0*/  HMMA.16816.F32.BF16 R4, R20, R16, R12 ;  /* 0x000000101404723c */ /* 0x004fe2000004180c */
[----:B------:R-:W-:Y:S02]  /*508b0*/  IMAD.MOV.U32 R27, RZ, RZ, R16 ;  /* 0x000000ffff1b7224 */ /* 0x000fe400078e0010 */
[----:B------:R-:W-:-:S09]  /*508c0*/  IMAD.MOV.U32 R26, RZ, RZ, R17 ;  /* 0x000000ffff1a7224 */ /* 0x000fd200078e0011 */
[----:B------:R-:W-:Y:S01]  /*508d0*/  STL.64 [R1+0xc30], R8 ;  /* 0x000c300801007387 */ /* 0x000fe20000100a00 */
[----:B------:R-:W-:Y:S10]  /*508e0*/  STL.64 [R1+0xc38], R10 ;  /* 0x000c380a01007387 */ /* 0x000ff40000100a00 */
[----:B------:R-:W-:Y:S01]  /*508f0*/  STL.64 [R1+0xc20], R4 ;  /* 0x000c200401007387 */ /* 0x000fe20000100a00 */
[----:B------:R-:W-:Y:S02]  /*50900*/  STL.64 [R1+0xc28], R6 ;  /* 0x000c280601007387 */ /* 0x000fe40000100a00 */
[----:B------:R-:W-:Y:S02]  /*50910*/  STL.64 [R1+0x3850], R26 ;  /* 0x0038501a01007387 */ /* 0x000fe40000100a00 */
[----:B------:R0:W-:Y:S02]  /*50920*/  STL.64 [R1+0x3848], R24 ;  /* 0x0038481801007387 */ /* 0x0001e40000100a00 */
        /* <DEDUP_REMOVED lines=21> */
[----:B------:R-:W2:Y:S02]  /*50a80*/  LDL.LU R15, [R1+0x71c] ;  /* 0x00071c00010f7983 */ /* 0x000ea40000300800 */
[----:B--2---:R-:W-:Y:S01]  /*50a90*/  STL.64 [R1+0x38f8], R14 ;  /* 0x0038f80e01007387 */ /* 0x004fe20000100a00 */
[----:B------:R0:W-:Y:S03]  /*50aa0*/  STL.64 [R1+0x38f0], R12 ;  /* 0x0038f00c01007387 */ /* 0x0001e60000100a00 */
[----:B0-----:R-:W2:Y:S01]  /*50ab0*/  LDL.LU.64 R12, [R1+0x80] ;  /* 0x00008000010c7983 */ /* 0x001ea20000300a00 */
[----:B------:R-:W2:Y:S03]  /*50ac0*/  LDL.LU.64 R4, [R1+0x60] ;  /* 0x0000600001047983 */ /* 0x000ea60000300a00 */
[----:B--2---:R0:W-:Y:S04]  /*50ad0*/  STL.64 [R1+0x38e8], R4 ;  /* 0x0038e80401007387 */ /* 0x0041e80000100a00 */
[----:B0-----:R-:W2:Y:S04]  /*50ae0*/  LDL.LU.64 R4, [R1+0x70] ;  /* 0x0000700001047983 */ /* 0x001ea80000300a00 */
[----:B--2---:R0:W-:Y:S04]  /*50af0*/  STL.64 [R1+0x3900], R4 ;  /* 0x0039000401007387 */ /* 0x0041e80000100a00 */
[----:B0-----:R-:W2:Y:S01]  /*50b00*/  LDL.LU R4, [R1+0x720] ;  /* 0x0007200001047983 */ /* 0x001ea20000300800 */
[----:B------:R-:W2:Y:S02]  /*50b10*/  LDL.LU R5, [R1+0x724] ;  /* 0x0007240001057983 */ /* 0x000ea40000300800 */
[----:B------:R-:W2:Y:S02]  /*50b20*/  LDL.LU R6, [R1+0x728] ;  /* 0x0007280001067983 */ /* 0x000ea40000300800 */
[----:B------:R-:W2:Y:S01]  /*50b30*/  LDL.LU R7, [R1+0x72c] ;  /* 0x00072c0001077983 */ /* 0x000ea20000300800 */
[----:B------:R-:W-:Y:S01]  /*50b40*/  STL.64 [R1+0x38b8], R10 ;  /* 0x0038b80a01007387 */ /* 0x000fe20000100a00 */
[----:B------:R0:W-:Y:S03]  /*50b50*/  STL.64 [R1+0x38b0], R8 ;  /* 0x0038b00801007387 */ /* 0x0001e60000100a00 */
[----:B0-----:R-:W2:Y:S04]  /*50b60*/  LDL.LU.64 R8, [R1+0x40] ;  /* 0x0000400001087983 */ /* 0x001ea80000300a00 */
        /* <DEDUP_REMOVED lines=8> */
[----:B----4-:R0:W-:Y:S03]  /*50bf0*/  STL.64 [R1+0x38a0], R16 ;  /* 0x0038a01001007387 */ /* 0x0101e60000100a00 */
[----:B0-----:R-:W4:Y:S04]  /*50c00*/  LDL.LU.64 R16, [R1+0x30] ;  /* 0x0000300001107983 */ /* 0x001f280000300a00 */
[----:B----4-:R0:W-:Y:S04]  /*50c10*/  STL.64 [R1+0x38c0], R16 ;  /* 0x0038c01001007387 */ /* 0x0101e80000100a00 */
[----:B0-----:R-:W4:Y:S01]  /*50c20*/  LDL.LU R16, [R1+0x6e0] ;  /* 0x0006e00001107983 */ /* 0x001f220000300800 */
[----:B------:R-:W4:Y:S02]  /*50c30*/  LDL.LU R17, [R1+0x6e4] ;  /* 0x0006e40001117983 */ /* 0x000f240000300800 */
[----:B------:R-:W2:Y:S02]  /*50c40*/  LDL.LU R18, [R1+0x6e8] ;  /* 0x0006e80001127983 */ /* 0x000ea40000300800 */
[----:B------:R-:W2:Y:S01]  /*50c50*/  LDL.LU R19, [R1+0x6ec] ;  /* 0x0006ec0001137983 */ /* 0x000ea20000300800 */
[----:B------:R-:W-:Y:S01]  /*50c60*/  HMMA.16816.F32.BF16 R4, R20, R12, R4 ;  /* 0x0000000c1404723c */ /* 0x000fe20000041804 */
[----:B--2---:R-:W-:Y:S01]  /*50c70*/  STL.64 [R1+0x38d8], R18 ;  /* 0x0038d81201007387 */ /* 0x004fe20000100a00 */
[----:B----4-:R0:W-:Y:S03]  /*50c80*/  STL.64 [R1+0x38d0], R16 ;  /* 0x0038d01001007387 */ /* 0x0101e60000100a00 */
[----:B0-----:R-:W2:Y:S01]  /*50c90*/  LDL.LU R16, [R1+0x6f0] ;  /* 0x0006f00001107983 */ /* 0x001ea20000300800 */
[----:B------:R-:W2:Y:S02]  /*50ca0*/  LDL.LU R17, [R1+0x6f4] ;  /* 0x0006f40001117983 */ /* 0x000ea40000300800 */
[----:B------:R-:W2:Y:S02]  /*50cb0*/  LDL.LU R18, [R1+0x6f8] ;  /* 0x0006f80001127983 */ /* 0x000ea40000300800 */
[----:B------:R-:W2:Y:S01]  /*50cc0*/  LDL.LU R19, [R1+0x6fc] ;  /* 0x0006fc0001137983 */ /* 0x000ea20000300800 */
[----:B---3--:R-:W-:Y:S01]  /*50cd0*/  STL.64 [R1+0x3878], R26 ;  /* 0x0038781a01007387 */ /* 0x008fe20000100a00 */
[----:B------:R0:W-:Y:S03]  /*50ce0*/  STL.64 [R1+0x3870], R24 ;  /* 0x0038701801007387 */ /* 0x0001e60000100a00 */
[----:B0-----:R-:W3:Y:S01]  /*50cf0*/  LDL.LU.64 R24, [R1+0x10] ;  /* 0x0000100001187983 */ /* 0x001ee20000300a00 */
[----:B------:R-:W-:-:S02]  /*50d00*/  IMAD.MOV.U32 R3, RZ, RZ, R12 ;  /* 0x000000ffff037224 */ /* 0x000fc400078e000c */
[----:B------:R-:W-:Y:S01]  /*50d10*/  IMAD.MOV.U32 R2, RZ, RZ, R13 ;  /* 0x000000ffff027224 */ /* 0x000fe200078e000d */
[----:B---3--:R0:W-:Y:S04]  /*50d20*/  STL.64 [R1+0x3890], R24 ;  /* 0x0038901801007387 */ /* 0x0081e80000100a00 */
[----:B0-----:R-:W3:Y:S01]  /*50d30*/  LDL.LU.64 R24, [R1+0x20] ;  /* 0x0000200001187983 */ /* 0x001ee20000300a00 */
[----:B------:R0:W-:Y:S02]  /*50d40*/  STL.64 [R1+0xc10], R4 ;  /* 0x000c100401007387 */ /* 0x0001e40000100a00 */
[----:B------:R-:W-:Y:S01]  /*50d50*/  STL.64 [R1+0xc18], R6 ;  /* 0x000c180601007387 */ /* 0x000fe20000100a00 */
[----:B0-----:R-:W4:Y:S01]  /*50d60*/  LDL.LU.64 R4, [R1+0x3900] ;  /* 0x0039000001047983 */ /* 0x001f220000300a00 */
[----:B------:R-:W4:Y:S02]  /*50d70*/  LDL.LU.64 R14, [R1+0x38f8] ;  /* 0x0038f800010e7983 */ /* 0x000f240000300a00 */
[----:B------:R-:W4:Y:S02]  /*50d80*/  LDL.LU.64 R12, [R1+0x38f0] ;  /* 0x0038f000010c7983 */ /* 0x000f240000300a00 */
[C---:B----4-:R-:W-:Y:S11]  /*50d90*/  HMMA.16816.F32.BF16 R12, R20.reuse, R4, R12 ;  /* 0x00000004140c723c */ /* 0x050ff6000004180c */
        /* <DEDUP_REMOVED lines=18> */
[----:B0-----:R-:W4:Y:S01]  /*50ec0*/  LDL.LU R4, [R1] ;  /* 0x0000000001047983 */ /* 0x001f220000300800 */
[----:B------:R-:W4:Y:S01]  /*50ed0*/  LDL.LU R5, [R1+0x4] ;  /* 0x0000040001057983 */ /* 0x000f220000300800 */
        /* <DEDUP_REMOVED lines=10> */
[----:B----4-:R0:W-:Y:S04]  /*50f80*/  STL.64 [R1+0x3880], R4 ;  /* 0x0038800401007387 */ /* 0x0101e80000100a00 */
[----:B0-----:R-:W4:Y:S01]  /*50f90*/  LDL.LU R4, [R1+0x6b0] ;  /* 0x0006b00001047983 */ /* 0x001f220000300800 */
[----:B------:R-:W4:Y:S02]  /*50fa0*/  LDL.LU R5, [R1+0x6b4] ;  /* 0x0006b40001057983 */ /* 0x000f240000300800 */
[----:B------:R-:W4:Y:S02]  /*50fb0*/  LDL.LU R6, [R1+0x6b8] ;  /* 0x0006b80001067983 */ /* 0x000f240000300800 */
[----:B------:R-:W4:Y:S01]  /*50fc0*/  LDL.LU R7, [R1+0x6bc] ;  /* 0x0006bc0001077983 */ /* 0x000f220000300800 */
[----:B--2---:R-:W-:Y:S01]  /*50fd0*/  HMMA.16816.F32.BF16 R16, R20, R8, R16 ;  /* 0x000000081410723c */ /* 0x004fe20000041810 */
[----:B------:R-:W-:-:S02]  /*50fe0*/  IMAD.MOV.U32 R12, RZ, RZ, R8 ;  /* 0x000000ffff0c7224 */ /* 0x000fc400078e0008 */
[----:B------:R-:W-:Y:S11]  /*50ff0*/  IMAD.MOV.U32 R13, RZ, RZ, R9 ;  /* 0x000000ffff0d7224 */ /* 0x000ff600078e0009 */
[----:B------:R-:W-:Y:S09]  /*51000*/  @!UPT UIADD3 URZ, URZ, URZ, URZ ;  /* 0x0000003f3f3ff290 */ /* 0x000ff2000fffe03f */
[----:B------:R0:W-:Y:S01]  /*51010*/  STL.64 [R1+0xbd0], R16 ;  /* 0x000bd01001007387 */ /* 0x0001e20000100a00 */
        /* <DEDUP_REMOVED lines=8> */
[----:B------:R-:W-:Y:S02]  /*510a0*/  STL.64 [R1+0xbc8], R10 ;  /* 0x000bc80a01007387 */ /* 0x000fe40000100a00 */
[----:B-1----:R-:W3:Y:S02]  /*510b0*/  LDL.LU.64 R18, [R1+0x38a8] ;  /* 0x0038a80001127983 */ /* 0x002ee40000300a00 */
[----:B0-----:R-:W-:Y:S02]  /*510c0*/  IMAD.MOV.U32 R8, RZ, RZ, R16 ;  /* 0x000000ffff087224 */ /* 0x001fe400078e0010 */
[----:B------:R-:W-:Y:S02]  /*510d0*/  IMAD.MOV.U32 R9, RZ, RZ, R17 ;  /* 0x000000ffff097224 */ /* 0x000fe400078e0011 */
        /* <DEDUP_REMOVED lines=16> */
[----:B0-----:R-:W3:Y:S01]  /*511e0*/  LDL.LU.64 R6, [R1+0x3888] ;  /* 0x0038880001067983 */ /* 0x001ee20000300a00 */
[----:B------:R-:W4:Y:S02]  /*511f0*/  LDL.LU.64 R4, [R1+0x3880] ;  /* 0x0038800001047983 */ /* 0x000f240000300a00 */
[----:B------:R-:W4:Y:S02]  /*51200*/  LDL.LU.64 R26, [R1+0x3878] ;  /* 0x00387800011a7983 */ /* 0x000f240000300a00 */
[----:B------:R-:W4:Y:S02]  /*51210*/  LDL.LU.64 R24, [R1+0x3870] ;  /* 0x0038700001187983 */ /* 0x000f240000300a00 */
[----:B----4-:R-:W-:Y:S11]  /*51220*/  HMMA.16816.F32.BF16 R24, R20, R4, R24 ;  /* 0x000000041418723c */ /* 0x010ff60000041818 */
[----:B------:R-:W-:Y:S11]  /*51230*/  @!UPT UIADD3 URZ, URZ, URZ, URZ ;  /* 0x0000003f3f3ff290 */ /* 0x000ff6000fffe03f */
[----:B------:R-:W-:Y:S01]  /*51240*/  @!UPT UIADD3 URZ, URZ, URZ, URZ ;  /* 0x0000003f3f3ff290 */ /* 0x000fe2000fffe03f */
[----:B------:R-:W-:Y:S01]  /*51250*/  STL.64 [R1+0xb90], R24 ;  /* 0x000b901801007387 */ /* 0x000fe20000100a00 */
[----:B------:R0:W-:Y:S03]  /*51260*/  STL.64 [R1+0xb98], R26 ;  /* 0x000b981a01007387 */ /* 0x0001e60000100a00 */
[----:B0-----:R-:W2:Y:S01]  /*51270*/  LDL.LU.64 R26, [R1+0x3868] ;  /* 0x00386800011a7983 */ /* 0x001ea20000300a00 */
[----:B------:R-:W2:Y:S02]  /*51280*/  LDL.LU.64 R24, [R1+0x3860] ;  /* 0x0038600001187983 */ /* 0x000ea40000300a00 */
[----:B------:R0:W-:Y:S02]  /*51290*/  STL.64 [R1+0x36e8], R4 ;  /* 0x0036e80401007387 */ /* 0x0001e40000100a00 */
[----:B0-----:R-:W-:Y:S02]  /*512a0*/  IMAD.MOV.U32 R4, RZ, RZ, R10 ;  /* 0x000000ffff047224 */ /* 0x001fe400078e000a */
[----:B------:R-:W-:Y:S01]  /*512b0*/  IMAD.MOV.U32 R5, RZ, RZ, R11 ;  /* 0x000000ffff057224 */ /* 0x000fe200078e000b */
[----:B------:R-:W4:Y:S01]  /*512c0*/  LDL.LU R10, [R1+0x385c] ;  /* 0x00385c00010a7983 */ /* 0x000f220000300800 */
[----:B------:R-:W3:Y:S03]  /*512d0*/  LDL.LU R11, [R1+0x3858] ;  /* 0x00385800010b7983 */ /* 0x000ee60000300800 */
[----:B------:R0:W-:Y:S02]  /*512e0*/  STL.64 [R1+0x3700], R4 ;  /* 0x0037000401007387 */ /* 0x0001e40000100a00 */
[----:B0-----:R-:W-:-:S02]  /*512f0*/  IMAD.MOV.U32 R4, RZ, RZ, R19 ;  /* 0x000000ffff047224 */ /* 0x001fc400078e0013 */
[----:B------:R-:W-:Y:S01]  /*51300*/  IMAD.MOV.U32 R5, RZ, RZ, R18 ;  /* 0x000000ffff057224 */ /* 0x000fe200078e0012 */
[----:B--2---:R-:W-:Y:S11]  /*51310*/  HMMA.16816.F32.BF16 R24, R20, R16, R24 ;  /* 0x000000101418723c */ /* 0x004ff60000041818 */
        /* <DEDUP_REMOVED lines=8> */
[----:B0-----:R-:W2:Y:S01]  /*513a0*/  LDL.LU R16, [R1+0x5a0] ;  /* 0x0005a00001107983 */ /* 0x001ea20000300800 */
[----:B------:R-:W2:Y:S02]  /*513b0*/  LDL.LU R17, [R1+0x5a4] ;  /* 0x0005a40001117983 */ /* 0x000ea40000300800 */
[----:B------:R-:W2:Y:S02]  /*513c0*/  LDL.LU R18, [R1+0x5a8] ;  /* 0x0005a80001127983 */ /* 0x000ea40000300800 */
[----:B------:R-:W2:Y:S02]  /*513d0*/  LDL.LU R19, [R1+0x5ac] ;  /* 0x0005ac0001137983 */ /* 0x000ea40000300800 */
[----:B------:R-:W-:-:S02]  /*513e0*/  IMAD.MOV.U32 R4, RZ, RZ, R8 ;  /* 0x000000ffff047224 */ /* 0x000fc400078e0008 */
[----:B------:R-:W-:Y:S01]  /*513f0*/  IMAD.MOV.U32 R5, RZ, RZ, R9 ;  /* 0x000000ffff057224 */ /* 0x000fe200078e0009 */
[----:B------:R-:W4:Y:S01]  /*51400*/  LDL.LU R8, [R1+0x3844] ;  /* 0x0038440001087983 */ /* 0x000f220000300800 */
[----:B------:R-:W4:Y:S03]  /*51410*/  LDL.LU R9, [R1+0x3840] ;  /* 0x0038400001097983 */ /* 0x000f260000300800 */
[----:B------:R0:W-:Y:S02]  /*51420*/  STL.64 [R1+0x3730], R4 ;  /* 0x0037300401007387 */ /* 0x0001e40000100a00 */
[----:B0-----:R-:W-:Y:S02]  /*51430*/  IMAD.MOV.U32 R4, RZ, RZ, R12 ;  /* 0x000000ffff047224 */ /* 0x001fe400078e000c */
[----:B------:R-:W-:Y:S01]  /*51440*/  IMAD.MOV.U32 R5, RZ, RZ, R13 ;  /* 0x000000ffff057224 */ /* 0x000fe200078e000d */
[----:B------:R-:W4:Y:S01]  /*51450*/  LDL.LU R12, [R1+0x383c] ;  /* 0x00383c00010c7983 */ /* 0x000f220000300800 */
[----:B------:R-:W4:Y:S03]  /*51460*/  LDL.LU R13, [R1+0x3838] ;  /* 0x00383800010d7983 */ /* 0x000f260000300800 */
[----:B------:R3:W-:Y:S02]  /*51470*/  STL.64 [R1+0x3748], R4 ;  /* 0x0037480401007387 */ /* 0x0007e40000100a00 */
[----:B---3--:R-:W-:-:S02]  /*51480*/  IMAD.MOV.U32 R4, RZ, RZ, R7 ;  /* 0x000000ffff047224 */ /* 0x008fc400078e0007 */
[----:B------:R-:W-:Y:S01]  /*51490*/  IMAD.MOV.U32 R5, RZ, RZ, R6 ;  /* 0x000000ffff057224 */ /* 0x000fe200078e0006 */
[----:B--2---:R-:W-:Y:S01]  /*514a0*/  STL.64 [R1+0x36f8], R18 ;  /* 0x0036f81201007387 */ /* 0x004fe20000100a00 */
[----:B------:R0:W-:Y:S03]  /*514b0*/  STL.64 [R1+0x36f0], R16 ;  /* 0x0036f01001007387 */ /* 0x0001e60000100a00 */
[----:B0-----:R-:W2:Y:S01]  /*514c0*/  LDL.LU R16, [R1+0x5b0] ;  /* 0x0005b00001107983 */ /* 0x001ea20000300800 */
[----:B------:R-:W2:Y:S02]  /*514d0*/  LDL.LU R17, [R1+0x5b4] ;  /* 0x0005b40001117983 */ /* 0x000ea40000300800 */
[----:B------:R-:W3:Y:S02]  /*514e0*/  LDL.LU R18, [R1+0x5b8] ;  /* 0x0005b80001127983 */ /* 0x000ee40000300800 */
[----:B------:R-:W3:Y:S01]  /*514f0*/  LDL.LU R19, [R1+0x5bc] ;  /* 0x0005bc0001137983 */ /* 0x000ee20000300800 */
[----:B------:R0:W-:Y:S04]  /*51500*/  STL.64 [R1+0x3760], R4 ;  /* 0x0037600401007387 */ /* 0x0001e80000100a00 */
        /* <DEDUP_REMOVED lines=8> */
[----:B------:R-:W2:Y:S01]  /*51590*/  LDL.LU R14, [R1+0x3834] ;  /* 0x00383400010e7983 */ /* 0x000ea20000300800 */
[----:B------:R-:W2:Y:S03]  /*515a0*/  LDL.LU R15, [R1+0x3830] ;  /* 0x00383000010f7983 */ /* 0x000ea60000300800 */
[----:B------:R-:W-:Y:S01]  /*515b0*/  STL.64 [R1+0x3788], R4 ;  /* 0x0037880401007387 */ /* 0x000fe20000100a00 */
[----:B---3--:R-:W-:Y:S02]  /*515c0*/  STL.64 [R1+0x3710], R18 ;  /* 0x0037101201007387 */ /* 0x008fe40000100a00 */
[----:B------:R0:W-:Y:S02]  /*515d0*/  STL.64 [R1+0x3708], R16 ;  /* 0x0037081001007387 */ /* 0x0001e40000100a00 */
[----:B0-----:R-:W3:Y:S01]  /*515e0*/  LDL.LU R16, [R1+0x5c0] ;  /* 0x0005c00001107983 */ /* 0x001ee20000300800 */
[----:B------:R-:W3:Y:S02]  /*515f0*/  LDL.LU R17, [R1+0x5c4] ;  /* 0x0005c40001117983 */ /* 0x000ee40000300800 */
[----:B------:R-:W2:Y:S02]  /*51600*/  LDL.LU R18, [R1+0x5c8] ;  /* 0x0005c80001127983 */ /* 0x000ea40000300800 */
[----:B------:R-:W2:Y:S02]  /*51610*/  LDL.LU R19, [R1+0x5cc] ;  /* 0x0005cc0001137983 */ /* 0x000ea40000300800 */
[----:B------:R-:W-:-:S02]  /*51620*/  IMAD.MOV.U32 R4, RZ, RZ, R3 ;  /* 0x000000ffff047224 */ /* 0x000fc400078e0003 */
[----:B------:R-:W-:Y:S01]  /*51630*/  IMAD.MOV.U32 R5, RZ, RZ, R2 ;  /* 0x000000ffff057224 */ /* 0x000fe200078e0002 */
[----:B------:R-:W4:Y:S01]  /*51640*/  LDL.LU R3, [R1+0x382c] ;  /* 0x00382c0001037983 */ /* 0x000f220000300800 */
[----:B------:R-:W4:Y:S03]  /*51650*/  LDL.LU R2, [R1+0x3828] ;  /* 0x0038280001027983 */ /* 0x000f260000300800 */
[----:B------:R-:W-:Y:S04]  /*51660*/  STL.64 [R1+0x37a0], R4 ;  /* 0x0037a00401007387 */ /* 0x000fe80000100a00 */
[----:B--2---:R-:W-:Y:S01]  /*51670*/  STL.64 [R1+0x3728], R18 ;  /* 0x0037281201007387 */ /* 0x004fe20000100a00 */
[----:B---3--:R0:W-:Y:S03]  /*51680*/  STL.64 [R1+0x3720], R16 ;  /* 0x0037201001007387 */ /* 0x0081e60000100a00 */
        /* <DEDUP_REMOVED lines=15> */
[----:B------:R0:W-:Y:S02]  /*51780*/  STL.64 [R1+0x37d0], R4 ;  /* 0x0037d00401007387 */ /* 0x0001e40000100a00 */
[----:B0-----:R-:W-:Y:S02]  /*51790*/  IMAD.MOV.U32 R4, RZ, RZ, R11 ;  /* 0x000000ffff047224 */ /* 0x001fe400078e000b */
[----:B----4-:R-:W-:-:S05]  /*517a0*/  IMAD.MOV.U32 R5, RZ, RZ, R10 ;  /* 0x000000ffff057224 */ /* 0x010fca00078e000a */
[----:B------:R-:W-:Y:S04]  /*517b0*/  STL.64 [R1+0x37e8], R4 ;  /* 0x0037e80401007387 */ /* 0x000fe80000100a00 */
        /* <DEDUP_REMOVED lines=15> */
[----:B------:R-:W-:Y:S01]  /*518b0*/  IMAD.MOV.U32 R5, RZ, RZ, R8 ;  /* 0x000000ffff057224 */ /* 0x000fe200078e0008 */
[----:B------:R-:W4:Y:S01]  /*518c0*/  LDL.LU R27, [R1+0x67c] ;  /* 0x00067c00011b7983 */ /* 0x000f220000300800 */
[----:B------:R-:W-:-:S02]  /*518d0*/  IMAD.MOV.U32 R4, RZ, RZ, R9 ;  /* 0x000000ffff047224 */ /* 0x000fc400078e0009 */
[----:B------:R-:W4:Y:S02]  /*518e0*/  LDL.LU R8, [R1+0x680] ;  /* 0x0006800001087983 */ /* 0x000f240000300800 */
[----:B------:R-:W4:Y:S01]  /*518f0*/  LDL.LU R9, [R1+0x684] ;  /* 0x0006840001097983 */ /* 0x000f220000300800 */
        /* <DEDUP_REMOVED lines=42> */
[----:B------:R-:W-:Y:S02]  /*51ba0*/  STL.64 [R1+0xb68], R22 ;  /* 0x000b681601007387 */ /* 0x000fe40000100a00 */
[----:B0-----:R-:W-:Y:S02]  /*51bb0*/  IMAD.MOV.U32 R20, RZ, RZ, R0 ;  /* 0x000000ffff147224 */ /* 0x001fe400078e0000 */
[----:B------:R-:W4:Y:S01]  /*51bc0*/  LDL.LU R0, [R1+0x3800] ;  /* 0x0038000001007983 */ /* 0x000f220000300800 */
        /* <DEDUP_REMOVED lines=48> */
[----:B------:R-:W-:Y:S02]  /*51ed0*/  STL.64 [R1+0xaf8], R22 ;  /* 0x000af81601007387 */ /* 0x000fe40000100a00 */
[----:B------:R-:W0:Y:S02]  /*51ee0*/  LDSM.16.MT88.4 R20, [R29+0xc080] ;  /* 0x00c080001d14783b */ /* 0x000e240000004200 */
[----:B0-----:R-:W-:Y:S02]  /*51ef0*/  STL.64 [R1+0x35a8], R22 ;  /* 0x0035a81601007387 */ /* 0x001fe40000100a00 */
        /* <DEDUP_REMOVED lines=45> */
[----:B0-----:R-:W2:Y:S01]  /*521d0*/  LDL.LU R4, [R1+0x2f0] ;  /* 0x0002f00001047983 */ /* 0x001ea20000300800 */
[----:B------:R-:W2:Y:S02]  /*521e0*/  LDL.LU R5, [R1+0x2f4] ;  /* 0x0002f40001057983 */ /* 0x000ea40000300800 */
[----:B-1----:R-:W2:Y:S02]  /*521f0*/  LDL.LU R6, [R1+0x2f8] ;  /* 0x0002f80001067983 */ /* 0x002ea40000300800 */
[----:B----4-:R-:W-:Y:S01]  /*52200*/  IMAD.MOV.U32 R7, RZ, RZ, R0 ;  /* 0x000000ffff077224 */ /* 0x010fe200078e0000 */
[----:B---3--:R-:W-:Y:S11]  /*52210*/  HMMA.16816.F32.BF16 R16, R24, R16, R20 ;  /* 0x000000101810723c */ /* 0x008ff60000041814 */
[----:B------:R-:W-:Y:S11]  /*52220*/  @!UPT UIADD3 URZ, URZ, URZ, URZ ;  /* 0x0000003f3f3ff290 */ /* 0x000ff6000fffe03f */
[----:B------:R-:W-:Y:S01]  /*52230*/  @!UPT UIADD3 URZ, URZ, URZ, URZ ;  /* 0x0000003f3f3ff290 */ /* 0x000fe2000fffe03f */
[----:B------:R0:W-:Y:S01]  /*52240*/  STL.64 [R1+0xa80], R16 ;  /* 0x000a801001007387 */ /* 0x0001e20000100a00 */
[----:B------:R1:W-:Y:S02]  /*52250*/  STL [R1+0xa88], R18 ;  /* 0x000a881201007387 */ /* 0x0003e40000100800 */
[----:B------:R-:W-:Y:S01]  /*52260*/  IMAD.MOV.U32 R0, RZ, RZ, R19 ;  /* 0x000000ffff007224 */ /* 0x000fe200078e0013 */
[----:B0-----:R-:W3:Y:S01]  /*52270*/  LDL.LU R16, [R1+0x580] ;  /* 0x0005800001107983 */ /* 0x001ee20000300800 */
[----:B------:R-:W3:Y:S02]  /*52280*/  LDL.LU R17, [R1+0x584] ;  /* 0x0005840001117983 */ /* 0x000ee40000300800 */
[----:B-1----:R-:W3:Y:S02]  /*52290*/  LDL.LU R18, [R1+0x588] ;  /* 0x0005880001127983 */ /* 0x002ee40000300800 */
[----:B------:R-:W3:Y:S01]  /*522a0*/  LDL.LU R19, [R1+0x58c] ;  /* 0x00058c0001137983 */ /* 0x000ee20000300800 */
[----:B------:R-:W4:Y:S01]  /*522b0*/  LDL.64 R22, [R1+0x78] ;  /* 0x0000780001167983 */ /* 0x000f220000100a00 */
[----:B------:R-:W-:-:S02]  /*522c0*/  IMAD.MOV.U32 R20, RZ, RZ, R10 ;  /* 0x000000ffff147224 */ /* 0x000fc400078e000a */
[----:B------:R-:W-:Y:S01]  /*522d0*/  IMAD.MOV.U32 R21, RZ, RZ, R2 ;  /* 0x000000ffff157224 */ /* 0x000fe200078e0002 */
[----:B----4-:R0:W-:Y:S01]  /*522e0*/  STL.64 [R1+0x3660], R22 ;  /* 0x0036601601007387 */ /* 0x0101e20000100a00 */
[----:B------:R-:W4:Y:S02]  /*522f0*/  LDL.LU R10, [R1+0x36dc] ;  /* 0x0036dc00010a7983 */ /* 0x000f240000300800 */
[----:B------:R-:W2:Y:S02]  /*52300*/  LDL.LU R2, [R1+0x36d8] ;  /* 0x0036d80001027983 */ /* 0x000ea40000300800 */
[----:B0-----:R-:W-:Y:S02]  /*52310*/  IMAD.MOV.U32 R22, RZ, RZ, R3 ;  /* 0x000000ffff167224 */ /* 0x001fe400078e0003 */
[----:B------:R-:W-:Y:S01]  /*52320*/  IMAD.MOV.U32 R23, RZ, RZ, R11 ;  /* 0x000000ffff177224 */ /* 0x000fe200078e000b */
[----:B------:R-:W2:Y:S01]  /*52330*/  LDL.LU R3, [R1+0x36d4] ;  /* 0x0036d40001037983 */ /* 0x000ea20000300800 */
[----:B------:R-:W2:Y:S03]  /*52340*/  LDL.LU R11, [R1+0x36d0] ;  /* 0x0036d000010b7983 */ /* 0x000ea60000300800 */
[----:B------:R0:W-:Y:S01]  /*52350*/  STL.64 [R1+0x3670], R22 ;  /* 0x0036701601007387 */ /* 0x0001e20000100a00 */
[----:B------:R-:W-:Y:S03]  /*52360*/  STL.64 [R1+0x3668], R20 ;  /* 0x0036681401007387 */ /* 0x000fe60000100a00 */
[----:B0-----:R-:W2:Y:S04]  /*52370*/  LDL.64 R22, [R1+0x98] ;  /* 0x0000980001167983 */ /* 0x001ea80000100a00 */
[----:B--2---:R0:W-:Y:S04]  /*52380*/  STL.64 [R1+0x3680], R22 ;  /* 0x0036801601007387 */ /* 0x0041e80000100a00 */
[----:B0-----:R-:W2:Y:S01]  /*52390*/  LDL.64 R22, [R1+0xa8] ;  /* 0x0000a80001167983 */ /* 0x001ea20000100a00 */
[----:B---3--:R-:W-:Y:S03]  /*523a0*/  HMMA.16816.F32.BF16 R16, R24, R12, R16 ;  /* 0x0000000c1810723c */ /* 0x008fe60000041810 */
[----:B--2---:R0:W-:Y:S04]  /*523b0*/  STL.64 [R1+0x3698], R22 ;  /* 0x0036981601007387 */ /* 0x0041e80000100a00 */
[----:B0-----:R-:W2:Y:S04]  /*523c0*/  LDL.64 R22, [R1+0xb8] ;  /* 0x0000b80001167983 */ /* 0x001ea80000100a00 */
[----:B--2---:R0:W-:Y:S04]  /*523d0*/  STL.64 [R1+0x36a0], R22 ;  /* 0x0036a01601007387 */ /* 0x0041e80000100a00 */
[----:B0-----:R-:W2:Y:S01]  /*523e0*/  LDL.64 R22, [R1+0xc8] ;  /* 0x0000c80001167983 */ /* 0x001ea20000100a00 */
[----:B------:R-:W-:Y:S07]  /*523f0*/  STL [R1+0x2610], R0 ;  /* 0x0026100001007387 */ /* 0x000fee0000100800 */
[----:B------:R0:W-:Y:S02]  /*52400*/  STL.64 [R1+0xa70], R16 ;  /* 0x000a701001007387 */ /* 0x0001e40000100a00 */
[----:B------:R-:W-:Y:S02]  /*52410*/  STL [R1+0xa78], R18 ;  /* 0x000a781201007387 */ /* 0x000fe40000100800 */
[----:B0-----:R-:W-:-:S05]  /*52420*/  IMAD.MOV.U32 R16, RZ, RZ, R19 ;  /* 0x000000ffff107224 */ /* 0x001fca00078e0013 */
[----:B------:R0:W-:Y:S04]  /*52430*/  STL [R1+0x2d10], R16 ;  /* 0x002d101001007387 */ /* 0x0001e80000100800 */
[----:B0-----:R-:W3:Y:S01]  /*52440*/  LDL.LU R16, [R1+0x2d0] ;  /* 0x0002d00001107983 */ /* 0x001ee20000300800 */
[----:B------:R-:W3:Y:S02]  /*52450*/  LDL.LU R17, [R1+0x2d4] ;  /* 0x0002d40001117983 */ /* 0x000ee40000300800 */
[----:B------:R-:W2:Y:S02]  /*52460*/  LDL.LU R18, [R1+0x2d8] ;  /* 0x0002d80001127983 */ /* 0x000ea40000300800 */
[----:B----4-:R-:W-:Y:S02]  /*52470*/  IMAD.MOV.U32 R19, RZ, RZ, R10 ;  /* 0x000000ffff137224 */ /* 0x010fe400078e000a */
[----:B------:R-:W4:Y:S01]  /*52480*/  LDL.LU R10, [R1+0x36cc] ;  /* 0x0036cc00010a7983 */ /* 0x000f220000300800 */
[----:B------:R-:W-:Y:S03]  /*52490*/  HMMA.16816.F32.BF16 R24, R24, R8, R4 ;  /* 0x000000081818723c */ /* 0x000fe60000041804 */
[----:B--2---:R-:W-:Y:S01]  /*524a0*/  STL.64 [R1+0x36b0], R18 ;  /* 0x0036b01201007387 */ /* 0x004fe20000100a00 */
[----:B---3--:R0:W-:Y:S02]  /*524b0*/  STL.64 [R1+0x36a8], R16 ;  /* 0x0036a81001007387 */ /* 0x0081e40000100a00 */
[----:B0-----:R-:W-:-:S02]  /*524c0*/  IMAD.MOV.U32 R16, RZ, RZ, R11 ;  /* 0x000000ffff107224 */ /* 0x001fc400078e000b */
[----:B------:R-:W4:Y:S01]  /*524d0*/  LDL.LU R11, [R1+0x36c8] ;  /* 0x0036c800010b7983 */ /* 0x000f220000300800 */
[----:B------:R-:W2:Y:S02]  /*524e0*/  LDL.LU R17, [R1+0x2e4] ;  /* 0x0002e40001117983 */ /* 0x000ea40000300800 */
[----:B------:R-:W2:Y:S02]  /*524f0*/  LDL.LU.64 R6, [R1+0x36c0] ;  /* 0x0036c00001067983 */ /* 0x000ea40000300a00 */
[----:B------:R-:W2:Y:S02]  /*52500*/  LDL.LU.64 R4, [R1+0x36b8] ;  /* 0x0036b80001047983 */ /* 0x000ea40000300a00 */
[----:B------:R-:W-:Y:S02]  /*52510*/  IMAD.MOV.U32 R18, RZ, RZ, R3 ;  /* 0x000000ffff127224 */ /* 0x000fe400078e0003 */
[----:B------:R-:W-:Y:S01]  /*52520*/  IMAD.MOV.U32 R19, RZ, RZ, R2 ;  /* 0x000000ffff137224 */ /* 0x000fe200078e0002 */
[----:B----4-:R0:W-:Y:S01]  /*52530*/  STL.64 [R1+0x3678], R10 ;  /* 0x0036780a01007387 */ /* 0x0101e20000100a00 */
[----:B------:R-:W3:Y:S02]  /*52540*/  LDL.LU R8, [R1+0x2b0] ;  /* 0x0002b00001087983 */ /* 0x000ee40000300800 */
[----:B------:R-:W3:Y:S01]  /*52550*/  LDL.LU R9, [R1+0x2b4] ;  /* 0x0002b40001097983 */ /* 0x000ee20000300800 */
[----:B0-----:R-:W4:Y:S01]  /*52560*/  LDL.LU R10, [R1+0x2b8] ;  /* 0x0002b800010a7983 */ /* 0x001f220000300800 */
[----:B------:R-:W4:Y:S01]  /*52570*/  LDL.LU R11, [R1+0x2bc] ;  /* 0x0002bc00010b7983 */ /* 0x000f220000300800 */
[----:B--2---:R-:W-:Y:S01]  /*52580*/  HMMA.16816.F32.BF16 R16, R4, R22, R16 ;  /* 0x000000160410723c */ /* 0x004fe20000041810 */
[----:B------:R-:W-:-:S02]  /*52590*/  IMAD.MOV.U32 R13, RZ, RZ, R24 ;  /* 0x000000ffff0d7224 */ /* 0x000fc400078e0018 */
[----:B------:R-:W-:Y:S02]  /*525a0*/  IMAD.MOV.U32 R2, RZ, RZ, R27 ;  /* 0x000000ffff027224 */ /* 0x000fe400078e001b */
[----:B------:R-:W-:Y:S02]  /*525b0*/  IMAD.MOV.U32 R12, RZ, RZ, R25 ;  /* 0x000000ffff0c7224 */ /* 0x000fe400078e0019 */
[----:B------:R-:W-:Y:S02]  /*525c0*/  IMAD.MOV.U32 R3, RZ, RZ, R26 ;  /* 0x000000ffff037224 */ /* 0x000fe400078e001a */
[----:B------:R-:W-:Y:S01]  /*525d0*/  IMAD.MOV.U32 R28, RZ, RZ, R23 ;  /* 0x000000ffff1c7224 */ /* 0x000fe200078e0017 */
[----:B----4-:R-:W-:Y:S01]  /*525e0*/  STL.64 [R1+0x3690], R10 ;  /* 0x0036900a01007387 */ /* 0x010fe20000100a00 */
        /* <DEDUP_REMOVED lines=9> */
[----:B------:R-:W-:Y:S01]  /*52680*/  STL [R1+0x2620], R2 ;  /* 0x0026200201007387 */ /* 0x000fe20000100800 */
[----:B------:R-:W-:Y:S02]  /*52690*/  STL [R1+0x261c], R3 ;  /* 0x00261c0301007387 */ /* 0x000fe40000100800 */
[----:B------:R-:W-:Y:S02]  /*526a0*/  STL [R1+0x2618], R12 ;  /* 0x0026180c01007387 */ /* 0x000fe40000100800 */
[----:B------:R-:W-:Y:S01]  /*526b0*/  STL [R1+0x2614], R13 ;  /* 0x0026140d01007387 */ /* 0x000fe20000100800 */
        /* <DEDUP_REMOVED lines=8> */
[----:B------:R0:W-:Y:S01]  /*52740*/  STL.64 [R1+0x1620], R16 ;  /* 0x0016201001007387 */ /* 0x0001e20000100a00 */
[----:B------:R-:W-:Y:S02]  /*52750*/  STL.64 [R1+0x1628], R18 ;  /* 0x0016281201007387 */ /* 0x000fe40000100a00 */
[----:B0-----:R-:W-:Y:S02]  /*52760*/  IMAD.MOV.U32 R16, RZ, RZ, R22 ;  /* 0x000000ffff107224 */ /* 0x001fe400078e0016 */
        /* <DEDUP_REMOVED lines=17> */
[----:B------:R-:W4:Y:S02]  /*52880*/  LDL.LU.64 R22, [R1+0x3670] ;  /* 0x0036700001167983 */ /* 0x000f240000300a00 */
[----:B------:R-:W4:Y:S02]  /*52890*/  LDL.LU.64 R20, [R1+0x3668] ;  /* 0x0036680001147983 */ /* 0x000f240000300a00 */
[----:B------:R0:W-:Y:S01]  /*528a0*/  STL.64 [R1+0x3650], R18 ;  /* 0x0036501201007387 */ /* 0x0001e20000100a00 */
[----:B------:R-:W-:Y:S04]  /*528b0*/  STL [R1+0x3648], R16 ;  /* 0x0036481001007387 */ /* 0x000fe80000100800 */
[----:B0-----:R-:W4:Y:S02]  /*528c0*/  LDL.64 R18, [R1+0x88] ;  /* 0x0000880001127983 */ /* 0x001f240000100a00 */
[C---:B----4-:R-:W-:Y:S11]  /*528d0*/  HMMA.16816.F32.BF16 R20, R4.reuse, R18, R20 ;  /* 0x000000120414723c */ /* 0x050ff60000041814 */
[----:B------:R-:W-:Y:S11]  /*528e0*/  @!UPT UIADD3 URZ, URZ, URZ, URZ ;  /* 0x0000003f3f3ff290 */ /* 0x000ff6000fffe03f */
[----:B------:R-:W-:Y:S01]  /*528f0*/  @!UPT UIADD3 URZ, URZ, URZ, URZ ;  /* 0x0000003f3f3ff290 */ /* 0x000fe2000fffe03f */
[----:B------:R-:W-:Y:S01]  /*52900*/  STL.64 [R1+0xa50], R20 ;  /* 0x000a501401007387 */ /* 0x000fe20000100a00 */
[----:B------:R0:W-:Y:S03]  /*52910*/  STL.64 [R1+0xa58], R22 ;  /* 0x000a581601007387 */ /* 0x0001e60000100a00 */
[----:B0-----:R-:W3:Y:S01]  /*52920*/  LDL.LU.64 R22, [R1+0x3660] ;  /* 0x0036600001167983 */ /* 0x001ee20000300a00 */
[----:B------:R-:W-:Y:S02]  /*52930*/  IMAD.MOV.U32 R9, RZ, RZ, R18 ;  /* 0x000000ffff097224 */ /* 0x000fe400078e0012 */
[----:B------:R-:W-:Y:S02]  /*52940*/  IMAD.MOV.U32 R8, RZ, RZ, R19 ;  /* 0x000000ffff087224 */ /* 0x000fe400078e0013 */
[----:B--2---:R-:W-:Y:S03]  /*52950*/  STL.64 [R1+0x35b8], R10 ;  /* 0x0035b80a01007387 */ /* 0x004fe60000100a00 */
[----:B------:R3:W-:Y:S02]  /*52960*/  STL.64 [R1+0x35b0], R8 ;  /* 0x0035b00801007387 */ /* 0x0007e40000100a00 */
[----:B---3--:R-:W-:Y:S02]  /*52970*/  HMMA.16816.F32.BF16 R8, R4, R22, R24 ;  /* 0x000000160408723c */ /* 0x008fe40000041818 */
[----:B------:R-:W0:Y:S01]  /*52980*/  LDSM.16.MT88.4 R24, [R29+0xc100] ;  /* 0x00c100001d18783b */ /* 0x000e220000004200 */
[----:B------:R-:W-:-:S02]  /*52990*/  IMAD.MOV.U32 R13, RZ, RZ, R22 ;  /* 0x000000ffff0d7224 */ /* 0x000fc400078e0016 */
[----:B------:R-:W-:Y:S11]  /*529a0*/  IMAD.MOV.U32 R12, RZ, RZ, R23 ;  /* 0x000000ffff0c7224 */ /* 0x000ff600078e0017 */
[----:B------:R-:W-:Y:S07]  /*529b0*/  @!UPT UIADD3 URZ, URZ, URZ, URZ ;  /* 0x0000003f3f3ff290 */ /* 0x000fee000fffe03f */
[----:B------:R-:W-:Y:S01]  /*529c0*/  STL.64 [R1+0xa40], R8 ;  /* 0x000a400801007387 */ /* 0x000fe20000100a00 */
[----:B------:R-:W-:Y:S02]  /*529d0*/  STL.64 [R1+0xa48], R10 ;  /* 0x000a480a01007387 */ /* 0x000fe40000100a00 */
[----:B------:R-:W-:Y:S02]  /*529e0*/  STL.64 [R1+0x35d8], R14 ;  /* 0x0035d80e01007387 */ /* 0x000fe40000100a00 */
[----:B------:R-:W-:Y:S01]  /*529f0*/  STL.64 [R1+0x35d0], R12 ;  /* 0x0035d00c01007387 */ /* 0x000fe20000100a00 */
[----:B0-----:R0:W-:Y:S01]  /*52a00*/  STL.64 [R1+0x3498], R26 ;  /* 0x0034981a01007387 */ /* 0x0011e20000100a00 */
[----:B------:R1:W-:Y:S03]  /*52a10*/  STL.64 [R1+0x3490], R24 ;  /* 0x0034901801007387 */ /* 0x0003e60000100a00 */
[----:B0-----:R-:W2:Y:S04]  /*52a20*/  LDL R26, [R1+0x48] ;  /* 0x00004800011a7983 */ /* 0x001ea80000100800 */
[----:B------:R-:W2:Y:S04]  /*52a30*/  LDL R27, [R1+0x4c] ;  /* 0x00004c00011b7983 */ /* 0x000ea80000100800 */
[----:B--2---:R0:W-:Y:S01]  /*52a40*/  STL.64 [R1+0x3658], R26 ;  /* 0x0036581a01007387 */ /* 0x0041e20000100a00 */
[----:B------:R-:W2:Y:S02]  /*52a50*/  LDL R10, [R1+0x8] ;  /* 0x00000800010a7983 */ /* 0x000ea40000100800 */
[----:B------:R-:W2:Y:S02]  /*52a60*/  LDL R11, [R1+0xc] ;  /* 0x00000c00010b7983 */ /* 0x000ea40000100800 */
[----:B--2---:R-:W-:Y:S01]  /*52a70*/  STL.64 [R1+0x35e0], R10 ;  /* 0x0035e00a01007387 */ /* 0x004fe20000100a00 */
[----:B------:R-:W2:Y:S02]  /*52a80*/  LDL.LU R20, [R1+0x500] ;  /* 0x0005000001147983 */ /* 0x000ea40000300800 */
[----:B------:R-:W2:Y:S02]  /*52a90*/  LDL.LU R21, [R1+0x504] ;  /* 0x0005040001157983 */ /* 0x000ea40000300800 */
[----:B------:R-:W3:Y:S01]  /*52aa0*/  LDL.LU R22, [R1+0x508] ;  /* 0x0005080001167983 */ /* 0x000ee20000300800 */
[----:B------:R-:W3:Y:S04]  /*52ab0*/  LDL.LU R23, [R1+0x50c] ;  /* 0x00050c0001177983 */ /* 0x000ee80000300800 */
[----:B---3--:R-:W-:Y:S01]  /*52ac0*/  STL.64 [R1+0x35f0], R22 ;  /* 0x0035f01601007387 */ /* 0x008fe20000100a00 */
[----:B--2---:R-:W-:Y:S02]  /*52ad0*/  STL.64 [R1+0x35e8], R20 ;  /* 0x0035e81401007387 */ /* 0x004fe40000100a00 */
[----:B------:R-:W2:Y:S02]  /*52ae0*/  LDL R14, [R1+0x18] ;  /* 0x00001800010e7983 */ /* 0x000ea40000100800 */
[----:B------:R-:W2:Y:S01]  /*52af0*/  LDL R15, [R1+0x1c] ;  /* 0x00001c00010f7983 */ /* 0x000ea20000100800 */
[----:B-1----:R-:W3:Y:S01]  /*52b00*/  LDL.LU R24, [R1+0x570] ;  /* 0x0005700001187983 */ /* 0x002ee20000300800 */
[----:B------:R-:W3:Y:S02]  /*52b10*/  LDL.LU R25, [R1+0x574] ;  /* 0x0005740001197983 */ /* 0x000ee40000300800 */
[----:B0-----:R-:W3:Y:S02]  /*52b20*/  LDL.LU R26, [R1+0x578] ;  /* 0x00057800011a7983 */ /* 0x001ee40000300800 */
[----:B------:R-:W3:Y:S01]  /*52b30*/  LDL.LU R27, [R1+0x57c] ;  /* 0x00057c00011b7983 */ /* 0x000ee20000300800 */
[----:B------:R-:W3:Y:S04]  /*52b40*/  LDL.64 R18, [R1+0x68] ;  /* 0x0000680001127983 */ /* 0x000ee80000100a00 */
[----:B--2---:R0:W-:Y:S01]  /*52b50*/  STL.64 [R1+0x35f8], R14 ;  /* 0x0035f80e01007387 */ /* 0x0041e20000100a00 */
[----:B------:R-:W2:Y:S02]  /*52b60*/  LDL.LU R12, [R1+0x530] ;  /* 0x00053000010c7983 */ /* 0x000ea40000300800 */
[----:B------:R-:W2:Y:S01]  /*52b70*/  LDL.LU R13, [R1+0x534] ;  /* 0x00053400010d7983 */ /* 0x000ea20000300800 */
[----:B0-----:R-:W4:Y:S01]  /*52b80*/  LDL.LU R14, [R1+0x538] ;  /* 0x00053800010e7983 */ /* 0x001f220000300800 */
[----:B------:R-:W4:Y:S03]  /*52b90*/  LDL.LU R15, [R1+0x53c] ;  /* 0x00053c00010f7983 */ /* 0x000f260000300800 */
        /* <DEDUP_REMOVED lines=11> */
[----:B------:R-:W4:Y:S02]  /*52c50*/  LDL.LU R15, [R1+0x55c] ;  /* 0x00055c00010f7983 */ /* 0x000f240000300800 */
[----:B----4-:R0:W-:Y:S01]  /*52c60*/  STL.64 [R1+0x3638], R14 ;  /* 0x0036380e01007387 */ /* 0x0101e20000100a00 */
[----:B--2---:R-:W-:Y:S02]  /*52c70*/  STL.64 [R1+0x3630], R12 ;  /* 0x0036300c01007387 */ /* 0x004fe40000100a00 */
[----:B------:R-:W2:Y:S01]  /*52c80*/  LDL.64 R22, [R1+0x28] ;  /* 0x0000280001167983 */ /* 0x000ea20000100a00 */
[----:B0-----:R-:W4:Y:S04]  /*52c90*/  LDL R14, [R1+0x58] ;  /* 0x00005800010e7983 */ /* 0x001f280000100800 */
[----:B------:R-:W4:Y:S04]  /*52ca0*/  LDL R15, [R1+0x5c] ;  /* 0x00005c00010f7983 */ /* 0x000f280000100800 */
[----:B--2---:R0:W-:Y:S01]  /*52cb0*/  STL.64 [R1+0x3640], R22 ;  /* 0x0036401601007387 */ /* 0x0041e20000100a00 */
[----:B------:R-:W4:Y:S02]  /*52cc0*/  LDL.LU R20, [R1+0x560] ;  /* 0x0005600001147983 */ /* 0x000f240000300800 */
[----:B------:R-:W4:Y:S01]  /*52cd0*/  LDL.LU R21, [R1+0x564] ;  /* 0x0005640001157983 */ /* 0x000f220000300800 */
[----:B0-----:R-:W4:Y:S01]  /*52ce0*/  LDL.LU R22, [R1+0x568] ;  /* 0x0005680001167983 */ /* 0x001f220000300800 */
[----:B------:R-:W4:Y:S01]  /*52cf0*/  LDL.LU R23, [R1+0x56c] ;  /* 0x00056c0001177983 */ /* 0x000f220000300800 */
[C---:B---3--:R-:W-:Y:S01]  /*52d00*/  HMMA.16816.F32.BF16 R24, R4.reuse, R18, R24 ;  /* 0x000000120418723c */ /* 0x048fe20000041818 */
[----:B------:R-:W2:Y:S01]  /*52d10*/  LDL.LU R8, [R1+0x520] ;  /* 0x0005200001087983 */ /* 0x000ea20000300800 */
[----:B------:R-:W2:Y:S01]  /*52d20*/  LDL.LU R9, [R1+0x524] ;  /* 0x0005240001097983 */ /* 0x000ea20000300800 */
[----:B------:R-:W2:Y:S02]  /*52d30*/  LDL.LU R10, [R1+0x528] ;  /* 0x00052800010a7983 */ /* 0x000ea40000300800 */
[----:B------:R-:W2:Y:S02]  /*52d40*/  LDL.LU R11, [R1+0x52c] ;  /* 0x00052c00010b7983 */ /* 0x000ea40000300800 */
[----:B------:R-:W-:Y:S11]  /*52d50*/  IMAD.MOV.U32 R17, RZ, RZ, R19 ;  /* 0x000000ffff117224 */ /* 0x000ff600078e0013 */
[----:B------:R-:W-:Y:S05]  /*52d60*/  @!UPT UIADD3 URZ, URZ, URZ, URZ ;  /* 0x0000003f3f3ff290 */ /* 0x000fea000fffe03f */
[----:B------:R0:W-:Y:S01]  /*52d70*/  STL.64 [R1+0xa30], R24 ;  /* 0x000a301801007387 */ /* 0x0001e20000100a00 */
[----:B------:R1:W-:Y:S02]  /*52d80*/  STL.64 [R1+0xa38], R26 ;  /* 0x000a381a01007387 */ /* 0x0003e40000100a00 */
[----:B0-----:R-:W-:Y:S01]  /*52d90*/  IMAD.MOV.U32 R24, RZ, RZ, R18 ;  /* 0x000000ffff187224 */ /* 0x001fe200078e0012 */
[----:B-1----:R-:W3:Y:S01]  /*52da0*/  LDL.LU.64 R26, [R1+0x3658] ;  /* 0x00365800011a7983 */ /* 0x002ee20000300a00 */
[----:B------:R-:W2:Y:S02]  /*52db0*/  LDL.LU.64 R18, [R1+0x3650] ;  /* 0x0036500001127983 */ /* 0x000ea40000300a00 */
[----:B------:R-:W2:Y:S01]  /*52dc0*/  LDL.LU R16, [R1+0x3648] ;  /* 0x0036480001107983 */ /* 0x000ea20000300800 */
[C---:B----4-:R-:W-:Y:S01]  /*52dd0*/  HMMA.16816.F32.BF16 R12, R4.reuse, R14, R20 ;  /* 0x0000000e040c723c */ /* 0x050fe20000041814 */
[----:B------:R-:W4:Y:S11]  /*52de0*/  LDL.LU.64 R22, [R1+0x3640] ;  /* 0x0036400001167983 */ /* 0x000f360000300a00 */
[----:B------:R-:W-:Y:S11]  /*52df0*/  @!UPT UIADD3 URZ, URZ, URZ, URZ ;  /* 0x0000003f3f3ff290 */ /* 0x000ff6000fffe03f */
[----:B------:R-:W-:Y:S01]  /*52e00*/  STL.64 [R1+0xa20], R12 ;  /* 0x000a200c01007387 */ /* 0x000fe20000100a00 */
[----:B------:R0:W-:Y:S03]  /*52e10*/  STL.64 [R1+0xa28], R14 ;  /* 0x000a280e01007387 */ /* 0x0001e60000100a00 */
[----:B0-----:R-:W3:Y:S01]  /*52e20*/  LDL.LU.64 R14, [R1+0x3638] ;  /* 0x00363800010e7983 */ /* 0x001ee20000300a00 */
[----:B------:R-:W3:Y:S02]  /*52e30*/  LDL.LU.64 R12, [R1+0x3630] ;  /* 0x00363000010c7983 */ /* 0x000ee40000300a00 */
[----:B---3--:R-:W-:Y:S11]  /*52e40*/  HMMA.16816.F32.BF16 R12, R4, R26, R12 ;  /* 0x0000001a040c723c */ /* 0x008ff6000004180c */
[----:B------:R-:W-:Y:S11]  /*52e50*/  @!UPT UIADD3 URZ, URZ, URZ, URZ ;  /* 0x0000003f3f3ff290 */ /* 0x000ff6000fffe03f */
[----:B------:R-:W-:Y:S01]  /*52e60*/  @!UPT UIADD3 URZ, URZ, URZ, URZ ;  /* 0x0000003f3f3ff290 */ /* 0x000fe2000fffe03f */
[----:B------:R-:W-:Y:S01]  /*52e70*/  STL.64 [R1+0xa10], R12 ;  /* 0x000a100c01007387 */ /* 0x000fe20000100a00 */
[----:B------:R0:W-:Y:S03]  /*52e80*/  STL.64 [R1+0xa18], R14 ;  /* 0x000a180e01007387 */ /* 0x0001e60000100a00 */
[----:B0-----:R-:W3:Y:S01]  /*52e90*/  LDL.LU.64 R14, [R1+0x3628] ;  /* 0x00362800010e7983 */ /* 0x001ee20000300a00 */
[----:B------:R-:W3:Y:S02]  /*52ea0*/  LDL.LU.64 R12, [R1+0x3620] ;  /* 0x00362000010c7983 */ /* 0x000ee40000300a00 */
[----:B------:R-:W-:Y:S02]  /*52eb0*/  STL.64 [R1+0x3508], R26 ;  /* 0x0035081a01007387 */ /* 0x000fe40000100a00 */
[----:B------:R0:W-:Y:S02]  /*52ec0*/  STL [R1+0x3538], R24 ;  /* 0x0035381801007387 */ /* 0x0001e40000100800 */
[----:B0-----:R-:W2:Y:S01]  /*52ed0*/  LDL.LU R24, [R1+0x230] ;  /* 0x0002300001187983 */ /* 0x001ea20000300800 */
[----:B------:R-:W2:Y:S02]  /*52ee0*/  LDL.LU R25, [R1+0x234] ;  /* 0x0002340001197983 */ /* 0x000ea40000300800 */
[----:B------:R-:W2:Y:S02]  /*52ef0*/  LDL.LU R26, [R1+0x238] ;  /* 0x00023800011a7983 */ /* 0x000ea40000300800 */
[----:B------:R-:W2:Y:S02]  /*52f00*/  LDL.LU R27, [R1+0x23c] ;  /* 0x00023c00011b7983 */ /* 0x000ea40000300800 */
        /* <DEDUP_REMOVED lines=10> */
[----:B0-----:R-:W3:Y:S02]  /*52fb0*/  LDL.64 R26, [R1+0x38] ;  /* 0x00003800011a7983 */ /* 0x001ee40000100a00 */
[----:B---3--:R-:W-:Y:S11]  /*52fc0*/  HMMA.16816.F32.BF16 R12, R4, R26, R12 ;  /* 0x0000001a040c723c */ /* 0x008ff6000004180c */
[----:B------:R-:W-:Y:S11]  /*52fd0*/  @!UPT UIADD3 URZ, URZ, URZ, URZ ;  /* 0x0000003f3f3ff290 */ /* 0x000ff6000fffe03f */
[----:B------:R-:W-:Y:S01]  /*52fe0*/  @!UPT UIADD3 URZ, URZ, URZ, URZ ;  /* 0x0000003f3f3ff290 */ /* 0x000fe2000fffe03f */
[----:B------:R-:W-:Y:S01]  /*52ff0*/  STL.64 [R1+0xa00], R12 ;  /* 0x000a000c01007387 */ /* 0x000fe20000100a00 */
[----:B------:R0:W-:Y:S03]  /*53000*/  STL.64 [R1+0xa08], R14 ;  /* 0x000a080e01007387 */ /* 0x0001e60000100a00 */
[----:B0-----:R-:W4:Y:S01]  /*53010*/  LDL.LU.64 R14, [R1+0x3610] ;  /* 0x00361000010e7983 */ /* 0x001f220000300a00 */
[----:B------:R-:W4:Y:S02]  /*53020*/  LDL.LU.64 R12, [R1+0x3608] ;  /* 0x00360800010c7983 */ /* 0x000f240000300a00 */
[----:B------:R-:W-:Y:S02]  /*53030*/  IMAD.MOV.U32 R2, RZ, RZ, R26 ;  /* 0x000000ffff027224 */ /* 0x000fe400078e001a */
[----:B------:R-:W-:Y:S02]  /*53040*/  IMAD.MOV.U32 R0, RZ, RZ, R27 ;  /* 0x000000ffff007224 */ /* 0x000fe400078e001b */
[----:B------:R-:W-:-:S02]  /*53050*/  IMAD.MOV.U32 R26, RZ, RZ, R16 ;  /* 0x000000ffff1a7224 */ /* 0x000fc400078e0010 */
[----:B------:R-:W-:-:S05]  /*53060*/  IMAD.MOV.U32 R27, RZ, RZ, R3 ;  /* 0x000000ffff1b7224 */ /* 0x000fca00078e0003 */
[----:B------:R2:W-:Y:S01]  /*53070*/  STL.64 [R1+0x3588], R26 ;  /* 0x0035881a01007387 */ /* 0x0005e20000100a00 */
[----:B------:R-:W3:Y:S02]  /*53080*/  LDL.LU R24, [R1+0x510] ;  /* 0x0005100001187983 */ /* 0x000ee40000300800 */
[----:B------:R-:W3:Y:S02]  /*53090*/  LDL.LU R25, [R1+0x514] ;  /* 0x0005140001197983 */ /* 0x000ee40000300800 */
[----:B--2---:R-:W-:Y:S02]  /*530a0*/  IMAD.MOV.U32 R26, RZ, RZ, R18 ;  /* 0x000000ffff1a7224 */ /* 0x004fe400078e0012 */
[----:B------:R-:W-:Y:S01]  /*530b0*/  IMAD.MOV.U32 R27, RZ, RZ, R19 ;  /* 0x000000ffff1b7224 */ /* 0x000fe200078e0013 */
[----:B------:R-:W2:Y:S01]  /*530c0*/  LDL.LU R18, [R1+0x3604] ;  /* 0x0036040001127983 */ /* 0x000ea20000300800 */
[----:B------:R-:W2:Y:S01]  /*530d0*/  LDL.LU R19, [R1+0x3600] ;  /* 0x0036000001137983 */ /* 0x000ea20000300800 */
[C---:B----4-:R-:W-:Y:S11]  /*530e0*/  HMMA.16816.F32.BF16 R12, R4.reuse, R22, R12 ;  /* 0x00000016040c723c */ /* 0x050ff6000004180c */
        /* <DEDUP_REMOVED lines=9> */
[C---:B----4-:R-:W-:Y:S02]  /*53180*/  HMMA.16816.F32.BF16 R12, R4.reuse, R14, R8 ;  /* 0x0000000e040c723c */ /* 0x050fe40000041808 */
[----:B------:R-:W3:Y:S06]  /*53190*/  LDL.LU.64 R10, [R1+0x35e0] ;  /* 0x0035e000010a7983 */ /* 0x000eec0000300a00 */
[C---:B--2---:R-:W-:Y:S11]  /*531a0*/  HMMA.16816.F32.BF16 R20, R4.reuse, R18, R20 ;  /* 0x000000120414723c */ /* 0x044ff60000041814 */
[----:B------:R-:W-:Y:S04]  /*531b0*/  @!UPT UIADD3 URZ, URZ, URZ, URZ ;  /* 0x0000003f3f3ff290 */ /* 0x000fe8000fffe03f */
[----:B------:R-:W-:Y:S01]  /*531c0*/  STL.64 [R1+0x9e0], R12 ;  /* 0x0009e00c01007387 */ /* 0x000fe20000100a00 */
[----:B------:R0:W-:Y:S03]  /*531d0*/  STL.64 [R1+0x9e8], R14 ;  /* 0x0009e80e01007387 */ /* 0x0001e60000100a00 */
[----:B0-----:R-:W2:Y:S01]  /*531e0*/  LDL.LU.64 R14, [R1+0x35d8] ;  /* 0x0035d800010e7983 */ /* 0x001ea20000300a00 */
[----:B------:R-:W4:Y:S02]  /*531f0*/  LDL.LU.64 R12, [R1+0x35d0] ;  /* 0x0035d000010c7983 */ /* 0x000f240000300a00 */
[----:B------:R-:W2:Y:S01]  /*53200*/  LDL.LU R8, [R1+0x4f0] ;  /* 0x0004f00001087983 */ /* 0x000ea20000300800 */
[----:B---3--:R-:W-:Y:S11]  /*53210*/  HMMA.16816.F32.BF16 R24, R4, R10, R24 ;  /* 0x0000000a0418723c */ /* 0x008ff60000041818 */
[----:B------:R-:W-:Y:S11]  /*53220*/  @!UPT UIADD3 URZ, URZ, URZ, URZ ;  /* 0x0000003f3f3ff290 */ /* 0x000ff6000fffe03f */
[----:B------:R-:W-:Y:S01]  /*53230*/  @!UPT UIADD3 URZ, URZ, URZ, URZ ;  /* 0x0000003f3f3ff290 */ /* 0x000fe2000fffe03f */
[----:B------:R-:W-:Y:S01]  /*53240*/  STL.64 [R1+0x9b0], R24 ;  /* 0x0009b01801007387 */ /* 0x000fe20000100a00 */
[----:B------:R-:W-:Y:S02]  /*53250*/  STL.64 [R1+0x9b8], R26 ;  /* 0x0009b81a01007387 */ /* 0x000fe40000100a00 */
[----:B------:R0:W-:Y:S02]  /*53260*/  STL.64 [R1+0x9a0], R20 ;  /* 0x0009a01401007387 */ /* 0x0001e40000100a00 */
[----:B------:R1:W-:Y:S01]  /*53270*/  STL.64 [R1+0x9a8], R22 ;  /* 0x0009a81601007387 */ /* 0x0003e20000100a00 */
[----:B------:R-:W3:Y:S01]  /*53280*/  LDL.LU R9, [R1+0x4f4] ;  /* 0x0004f40001097983 */ /* 0x000ee20000300800 */
[----:B------:R-:W3:Y:S02]  /*53290*/  LDL.LU R10, [R1+0x4f8] ;  /* 0x0004f800010a7983 */ /* 0x000ee40000300800 */
[----:B------:R-:W3:Y:S01]  /*532a0*/  LDL.LU R11, [R1+0x4fc] ;  /* 0x0004fc00010b7983 */ /* 0x000ee20000300800 */
[----:B0-----:R-:W3:Y:S01]  /*532b0*/  LDL.LU R20, [R1+0x280] ;  /* 0x0002800001147983 */ /* 0x001ee20000300800 */
[----:B------:R-:W3:Y:S02]  /*532c0*/  LDL.LU R21, [R1+0x284] ;  /* 0x0002840001157983 */ /* 0x000ee40000300800 */
[----:B-1----:R-:W3:Y:S02]  /*532d0*/  LDL.LU R22, [R1+0x288] ;  /* 0x0002880001167983 */ /* 0x002ee40000300800 */
[----:B------:R-:W3:Y:S01]  /*532e0*/  LDL.LU R23, [R1+0x28c] ;  /* 0x00028c0001177983 */ /* 0x000ee20000300800 */
[----:B------:R-:W3:Y:S01]  /*532f0*/  LDL R26, [R1+0xc8] ;  /* 0x0000c800011a7983 */ /* 0x000ee20000100800 */
[----:B------:R-:W-:Y:S02]  /*53300*/  STL.64 [R1+0x34b8], R18 ;  /* 0x0034b81201007387 */ /* 0x000fe40000100a00 */
[----:B------:R0:W-:Y:S02]  /*53310*/  STL.64 [R1+0x3550], R16 ;  /* 0x0035501001007387 */ /* 0x0001e40000100a00 */
[----:B0-----:R-:W3:Y:S01]  /*53320*/  LDL.LU R16, [R1+0x240] ;  /* 0x0002400001107983 */ /* 0x001ee20000300800 */
[----:B------:R-:W3:Y:S02]  /*53330*/  LDL.LU R17, [R1+0x244] ;  /* 0x0002440001117983 */ /* 0x000ee40000300800 */
[----:B--2---:R-:W-:-:S02]  /*53340*/  IMAD.MOV.U32 R18, RZ, RZ, R15 ;  /* 0x000000ffff127224 */ /* 0x004fc400078e000f */
[----:B------:R-:W-:Y:S01]  /*53350*/  IMAD.MOV.U32 R19, RZ, RZ, R14 ;  /* 0x000000ffff137224 */ /* 0x000fe200078e000e */
[----:B------:R-:W2:Y:S01]  /*53360*/  LDL.LU R15, [R1+0x35cc] ;  /* 0x0035cc00010f7983 */ /* 0x000ea20000300800 */
[----:B------:R-:W2:Y:S03]  /*53370*/  LDL.LU R14, [R1+0x35c8] ;  /* 0x0035c800010e7983 */ /* 0x000ea60000300800 */
[----:B------:R-:W-:Y:S04]  /*53380*/  STL.64 [R1+0x3568], R18 ;  /* 0x0035681201007387 */ /* 0x000fe80000100a00 */
[----:B---3--:R0:W-:Y:S04]  /*53390*/  STL.64 [R1+0x3560], R16 ;  /* 0x0035601001007387 */ /* 0x0081e80000100a00 */
[----:B0-----:R-:W3:Y:S01]  /*533a0*/  LDL.LU R16, [R1+0x250] ;  /* 0x0002500001107983 */ /* 0x001ee20000300800 */
[----:B------:R-:W3:Y:S02]  /*533b0*/  LDL.LU R17, [R1+0x254] ;  /* 0x0002540001117983 */ /* 0x000ee40000300800 */
[----:B------:R-:W2:Y:S02]  /*533c0*/  LDL.LU R18, [R1+0x258] ;  /* 0x0002580001127983 */ /* 0x000ea40000300800 */
[----:B------:R-:W2:Y:S02]  /*533d0*/  LDL.LU R19, [R1+0x25c] ;  /* 0x00025c0001137983 */ /* 0x000ea40000300800 */
[----:B--2---:R0:W-:Y:S01]  /*533e0*/  STL.64 [R1+0x3580], R18 ;  /* 0x0035801201007387 */ /* 0x0041e20000100a00 */
[----:B---3--:R1:W-:Y:S02]  /*533f0*/  STL.64 [R1+0x3578], R16 ;  /* 0x0035781001007387 */ /* 0x0083e40000100a00 */
[----:B0-----:R-:W-:Y:S01]  /*53400*/  IMAD.MOV.U32 R18, RZ, RZ, R14 ;  /* 0x000000ffff127224 */ /* 0x001fe200078e000e */
[----:B-1----:R-:W2:Y:S01]  /*53410*/  LDL.LU R16, [R1+0x260] ;  /* 0x0002600001107983 */ /* 0x002ea20000300800 */
[----:B------:R-:W2:Y:S02]  /*53420*/  LDL.LU R17, [R1+0x264] ;  /* 0x0002640001117983 */ /* 0x000ea40000300800 */
[----:B------:R-:W3:Y:S02]  /*53430*/  LDL.LU R14, [R1+0x35c4] ;  /* 0x0035c400010e7983 */ /* 0x000ee40000300800 */
[----:B------:R-:W-:-:S02]  /*53440*/  IMAD.MOV.U32 R19, RZ, RZ, R15 ;  /* 0x000000ffff137224 */ /* 0x000fc400078e000f */
[----:B------:R-:W3:Y:S03]  /*53450*/  LDL.LU R15, [R1+0x35c0] ;  /* 0x0035c000010f7983 */ /* 0x000ee60000300800 */
[----:B------:R-:W-:Y:S01]  /*53460*/  STL.64 [R1+0x3598], R18 ;  /* 0x0035981201007387 */ /* 0x000fe20000100a00 */
[C---:B---3--:R-:W-:Y:S01]  /*53470*/  HMMA.16816.F32.BF16 R8, R4.reuse, R14, R8 ;  /* 0x0000000e0408723c */ /* 0x048fe20000041808 */
        /* <DEDUP_REMOVED lines=10> */
[----:B------:R-:W-:Y:S02]  /*53520*/  STL.64 [R1+0x34c0], R14 ;  /* 0x0034c00e01007387 */ /* 0x000fe40000100a00 */
[----:B------:R-:W-:Y:S01]  /*53530*/  IMAD.MOV.U32 R27, RZ, RZ, R28 ;  /* 0x000000ffff1b7224 */ /* 0x000fe200078e001c */
[----:B---3--:R-:W-:Y:S01]  /*53540*/  HMMA.16816.F32.BF16 R4, R4, R10, R20 ;  /* 0x0000000a0404723c */ /* 0x008fe20000041814 */
[----:B------:R-:W2:Y:S01]  /*53550*/  LDL.LU.64 R22, [R1+0x35a8] ;  /* 0x0035a80001167983 */ /* 0x000ea20000300a00 */
        /* <DEDUP_REMOVED lines=8> */
[----:B------:R-:W-:Y:S01]  /*535e0*/  STL.64 [R1+0x34a0], R10 ;  /* 0x0034a00a01007387 */ /* 0x000fe20000100a00 */
[C---:B--2---:R-:W-:Y:S03]  /*535f0*/  HMMA.16816.F32.BF16 R24, R20.reuse, R26, R16 ;  /* 0x0000001a1418723c */ /* 0x044fe60000041810 */
[----:B------:R-:W2:Y:S01]  /*53600*/  LDL.LU.64 R18, [R1+0x3598] ;  /* 0x0035980001127983 */ /* 0x000ea20000300a00 */
[----:B------:R-:W2:Y:S11]  /*53610*/  LDL.LU.64 R16, [R1+0x3590] ;  /* 0x0035900001107983 */ /* 0x000eb60000300a00 */
[----:B------:R-:W-:Y:S08]  /*53620*/  @!UPT UIADD3 URZ, URZ, URZ, URZ ;  /* 0x0000003f3f3ff290 */ /* 0x000ff0000fffe03f */
        /* <DEDUP_REMOVED lines=17> */
[----:B--2---:R-:W-:Y:S02]  /*53740*/  HMMA.16816.F32.BF16 R24, R20, R26, R16 ;  /* 0x0000001a1418723c */ /* 0x004fe40000041810 */
[----:B------:R-:W2:Y:S11]  /*53750*/  LDL.LU.64 R16, [R1+0x3550] ;  /* 0x0035500001107983 */ /* 0x000eb60000300a00 */
[----:B------:R-:W-:Y:S10]  /*53760*/  @!UPT UIADD3 URZ, URZ, URZ, URZ ;  /* 0x0000003f3f3ff290 */ /* 0x000ff4000fffe03f */
[----:B------:R-:W-:Y:S01]  /*53770*/  STL.64 [R1+0x16b0], R24 ;  /* 0x0016b01801007387 */ /* 0x000fe20000100a00 */
[----:B------:R0:W-:Y:S03]  /*53780*/  STL.64 [R1+0x16b8], R26 ;  /* 0x0016b81a01007387 */ /* 0x0001e60000100a00 */
[----:B0-----:R-:W2:Y:S01]  /*53790*/  LDL.LU.64 R26, [R1+0x3548] ;  /* 0x00354800011a7983 */ /* 0x001ea20000300a00 */
[----:B------:R-:W2:Y:S02]  /*537a0*/  LDL.LU.64 R24, [R1+0x3540] ;  /* 0x0035400001187983 */ /* 0x000ea40000300a00 */
[----:B------:R-:W-:Y:S02]  /*537b0*/  IMAD.MOV.U32 R10, RZ, RZ, R9 ;  /* 0x000000ffff0a7224 */ /* 0x000fe400078e0009 */
[----:B------:R-:W-:Y:S02]  /*537c0*/  IMAD.MOV.U32 R11, RZ, RZ, R8 ;  /* 0x000000ffff0b7224 */ /* 0x000fe400078e0008 */
[----:B----4-:R-:W-:-:S02]  /*537d0*/  IMAD.MOV.U32 R14, RZ, RZ, R13 ;  /* 0x000000ffff0e7224 */ /* 0x010fc400078e000d */
[----:B------:R-:W-:-:S07]  /*537e0*/  IMAD.MOV.U32 R15, RZ, RZ, R12 ;  /* 0x000000ffff0f7224 */ /* 0x000fce00078e000c */
[C---:B---3--:R-:W-:Y:S08]  /*537f0*/  HMMA.16816.F32.BF16 R4, R20.reuse, R14, R4 ;  /* 0x0000000e1404723c */ /* 0x048ff00000041804 */
[----:B--2---:R-:W-:Y:S01]  /*53800*/  HMMA.16816.F32.BF16 R8, R20, R10, R24 ;  /* 0x0000000a1408723c */ /* 0x004fe20000041818 */
[----:B------:R-:W2:Y:S01]  /*53810*/  LDL.LU R24, [R1+0x3538] ;  /* 0x0035380001187983 */ /* 0x000ea20000300800 */
[----:B------:R-:W3:Y:S11]  /*53820*/  LDL.LU R12, [R1+0x480] ;  /* 0x00048000010c7983 */ /* 0x000ef60000300800 */
[----:B------:R-:W-:Y:S10]  /*53830*/  @!UPT UIADD3 URZ, URZ, URZ, URZ ;  /* 0x0000003f3f3ff290 */ /* 0x000ff4000fffe03f */
[----:B------:R0:W-:Y:S01]  /*53840*/  STL.64 [R1+0x970], R8 ;  /* 0x0009700801007387 */ /* 0x0001e20000100a00 */
[----:B------:R1:W-:Y:S02]  /*53850*/  STL.64 [R1+0x978], R10 ;  /* 0x0009780a01007387 */ /* 0x0003e40000100a00 */
[----:B------:R-:W-:Y:S02]  /*53860*/  STL.64 [R1+0x960], R4 ;  /* 0x0009600401007387 */ /* 0x000fe40000100a00 */
[----:B------:R-:W-:Y:S01]  /*53870*/  STL.64 [R1+0x968], R6 ;  /* 0x0009680601007387 */ /* 0x000fe20000100a00 */
[----:B------:R-:W3:Y:S01]  /*53880*/  LDL.LU R13, [R1+0x484] ;  /* 0x00048400010d7983 */ /* 0x000ee20000300800 */
[----:B------:R-:W4:Y:S02]  /*53890*/  LDL.LU R14, [R1+0x488] ;  /* 0x00048800010e7983 */ /* 0x000f240000300800 */
[----:B------:R-:W4:Y:S01]  /*538a0*/  LDL.LU R15, [R1+0x48c] ;  /* 0x00048c00010f7983 */ /* 0x000f220000300800 */
[----:B------:R-:W2:Y:S04]  /*538b0*/  LDSM.16.MT88.4 R4, [R29+0xc180] ;  /* 0x00c180001d04783b */ /* 0x000ea80000004200 */
        /* <DEDUP_REMOVED lines=12> */
[----:B------:R-:W2:Y:S02]  /*53980*/  LDL.64 R26, [R1+0x58] ;  /* 0x00005800011a7983 */ /* 0x000ea40000100a00 */
[----:B0-----:R-:W-:Y:S01]  /*53990*/  IMAD.MOV.U32 R10, RZ, RZ, R24 ;  /* 0x000000ffff0a7224 */ /* 0x001fe200078e0018 */
[----:B--2---:R0:W-:Y:S01]  /*539a0*/  STL.64 [R1+0x3530], R26 ;  /* 0x0035301a01007387 */ /* 0x0041e20000100a00 */
[----:B------:R-:W2:Y:S02]  /*539b0*/  LDL.LU R24, [R1+0x4e0] ;  /* 0x0004e00001187983 */ /* 0x000ea40000300800 */
[----:B------:R-:W2:Y:S01]  /*539c0*/  LDL.LU R25, [R1+0x4e4] ;  /* 0x0004e40001197983 */ /* 0x000ea20000300800 */
[----:B0-----:R-:W2:Y:S01]  /*539d0*/  LDL.LU R26, [R1+0x4e8] ;  /* 0x0004e800011a7983 */ /* 0x001ea20000300800 */
[----:B------:R-:W2:Y:S02]  /*539e0*/  LDL.LU R27, [R1+0x4ec] ;  /* 0x0004ec00011b7983 */ /* 0x000ea40000300800 */
[----:B----4-:R-:W-:Y:S02]  /*539f0*/  STL.64 [R1+0x34d0], R14 ;  /* 0x0034d00e01007387 */ /* 0x010fe40000100a00 */
[----:B---3--:R0:W-:Y:S02]  /*53a00*/  STL.64 [R1+0x34c8], R12 ;  /* 0x0034c80c01007387 */ /* 0x0081e40000100a00 */
[----:B0-----:R-:W3:Y:S01]  /*53a10*/  LDL.LU R12, [R1+0x490] ;  /* 0x00049000010c7983 */ /* 0x001ee20000300800 */
[----:B------:R-:W3:Y:S02]  /*53a20*/  LDL.LU R13, [R1+0x494] ;  /* 0x00049400010d7983 */ /* 0x000ee40000300800 */
[----:B------:R-:W4:Y:S02]  /*53a30*/  LDL.LU R14, [R1+0x498] ;  /* 0x00049800010e7983 */ /* 0x000f240000300800 */
[----:B------:R-:W4:Y:S02]  /*53a40*/  LDL.LU R15, [R1+0x49c] ;  /* 0x00049c00010f7983 */ /* 0x000f240000300800 */
[----:B----4-:R0:W-:Y:S01]  /*53a50*/  STL.64 [R1+0x34e0], R14 ;  /* 0x0034e00e01007387 */ /* 0x0101e20000100a00 */
[----:B---3--:R-:W-:Y:S02]  /*53a60*/  STL.64 [R1+0x34d8], R12 ;  /* 0x0034d80c01007387 */ /* 0x008fe40000100a00 */
[----:B0-----:R-:W-:-:S02]  /*53a70*/  IMAD.MOV.U32 R14, RZ, RZ, R16 ;  /* 0x000000ffff0e7224 */ /* 0x001fc400078e0010 */
[----:B------:R-:W-:-:S05]  /*53a80*/  IMAD.MOV.U32 R15, RZ, RZ, R3 ;  /* 0x000000ffff0f7224 */ /* 0x000fca00078e0003 */
[----:B------:R-:W-:Y:S01]  /*53a90*/  STL.64 [R1+0x34f0], R14 ;  /* 0x0034f00e01007387 */ /* 0x000fe20000100a00 */
[----:B------:R-:W3:Y:S02]  /*53aa0*/  LDL.64 R18, [R1+0x8] ;  /* 0x0000080001127983 */ /* 0x000ee40000100a00 */
[----:B------:R-:W-:-:S07]  /*53ab0*/  IMAD.MOV.U32 R11, RZ, RZ, R17 ;  /* 0x000000ffff0b7224 */ /* 0x000fce00078e0011 */
[C---:B--2---:R-:W-:Y:S01]  /*53ac0*/  HMMA.16816.F32.BF16 R8, R20.reuse, R10, R24 ;  /* 0x0000000a1408723c */ /* 0x044fe20000041818 */
        /* <DEDUP_REMOVED lines=11> */
[----:B------:R-:W-:Y:S01]  /*53b80*/  STL [R1+0x3460], R29 ;  /* 0x0034601d01007387 */ /* 0x000fe20000100800 */
[----:B------:R0:W-:Y:S02]  /*53b90*/  STL.64 [R1+0x3398], R6 ;  /* 0x0033980601007387 */ /* 0x0001e40000100a00 */
[----:B------:R-:W-:Y:S01]  /*53ba0*/  STL.64 [R1+0x3390], R4 ;  /* 0x0033900401007387 */ /* 0x000fe20000100a00 */
[----:B0-----:R-:W3:Y:S01]  /*53bb0*/  LDL.64 R6, [R1+0x18] ;  /* 0x0000180001067983 */ /* 0x001ee20000100a00 */
[----:B------:R-:W4:Y:S02]  /*53bc0*/  LDL.LU.64 R26, [R1+0x3530] ;  /* 0x00353000011a7983 */ /* 0x000f240000300a00 */
[----:B------:R-:W-:Y:S02]  /*53bd0*/  STL.64 [R1+0x950], R8 ;  /* 0x0009500801007387 */ /* 0x000fe40000100a00 */
[----:B------:R0:W-:Y:S02]  /*53be0*/  STL.64 [R1+0x958], R10 ;  /* 0x0009580a01007387 */ /* 0x0001e40000100a00 */
[----:B0-----:R-:W4:Y:S01]  /*53bf0*/  LDL.LU.64 R10, [R1+0x3528] ;  /* 0x00352800010a7983 */ /* 0x001f220000300a00 */
        /* <DEDUP_REMOVED lines=10> */
[----:B------:R-:W4:Y:S11]  /*53ca0*/  LDL.LU R8, [R1+0x460] ;  /* 0x0004600001087983 */ /* 0x000f360000300800 */
[----:B------:R-:W-:Y:S11]  /*53cb0*/  @!UPT UIADD3 URZ, URZ, URZ, URZ ;  /* 0x0000003f3f3ff290 */ /* 0x000ff6000fffe03f */
[----:B------:R-:W-:Y:S01]  /*53cc0*/  STL.64 [R1+0x930], R24 ;  /* 0x0009301801007387 */ /* 0x000fe20000100a00 */
[----:B------:R-:W-:Y:S02]  /*53cd0*/  STL.64 [R1+0x938], R26 ;  /* 0x0009381a01007387 */ /* 0x000fe40000100a00 */
[----:B------:R-:W4:Y:S02]  /*53ce0*/  LDL.LU R9, [R1+0x464] ;  /* 0x0004640001097983 */ /* 0x000f240000300800 */
[----:B------:R-:W3:Y:S01]  /*53cf0*/  LDL.LU R10, [R1+0x468] ;  /* 0x00046800010a7983 */ /* 0x000ee20000300800 */
[----:B------:R-:W3:Y:S01]  /*53d00*/  LDL.LU R11, [R1+0x46c] ;  /* 0x00046c00010b7983 */ /* 0x000ee20000300800 */
[----:B------:R-:W-:Y:S02]  /*53d10*/  IMAD.MOV.U32 R14, RZ, RZ, R2 ;  /* 0x000000ffff0e7224 */ /* 0x000fe400078e0002 */
[----:B------:R-:W-:-:S07]  /*53d20*/  IMAD.MOV.U32 R15, RZ, RZ, R0 ;  /* 0x000000ffff0f7224 */ /* 0x000fce00078e0000 */
[C---:B--2---:R-:W-:Y:S01]  /*53d30*/  HMMA.16816.F32.BF16 R12, R20.reuse, R14, R16 ;  /* 0x0000000e140c723c */ /* 0x044fe20000041810 */
        /* <DEDUP_REMOVED lines=10> */
[----:B------:R-:W4:Y:S01]  /*53de0*/  LDL.LU.64 R18, [R1+0x3500] ;  /* 0x0035000001127983 */ /* 0x000f220000300a00 */
[----:B------:R-:W4:Y:S05]  /*53df0*/  LDL.LU.64 R16, [R1+0x34f8] ;  /* 0x0034f80001107983 */ /* 0x000f2a0000300a00 */
[----:B------:R-:W-:Y:S02]  /*53e00*/  STL.64 [R1+0x920], R12 ;  /* 0x0009200c01007387 */ /* 0x000fe40000100a00 */
[----:B------:R0:W-:Y:S02]  /*53e10*/  STL.64 [R1+0x928], R14 ;  /* 0x0009280e01007387 */ /* 0x0001e40000100a00 */
        /* <DEDUP_REMOVED lines=15> */
[----:B------:R-:W3:Y:S02]  /*53f10*/  LDL.LU R4, [R1+0x200] ;  /* 0x0002000001047983 */ /* 0x000ee40000300800 */
[----:B------:R-:W-:Y:S01]  /*53f20*/  IMAD.MOV.U32 R2, RZ, RZ, R6 ;  /* 0x000000ffff027224 */ /* 0x000fe200078e0006 */
[----:B------:R-:W3:Y:S01]  /*53f30*/  LDL.LU R5, [R1+0x204] ;  /* 0x0002040001057983 */ /* 0x000ee20000300800 */
[----:B------:R-:W-:-:S02]  /*53f40*/  IMAD.MOV.U32 R0, RZ, RZ, R7 ;  /* 0x000000ffff007224 */ /* 0x000fc400078e0007 */
[----:B------:R-:W3:Y:S02]  /*53f50*/  LDL.LU R6, [R1+0x208] ;  /* 0x0002080001067983 */ /* 0x000ee40000300800 */
[----:B------:R-:W3:Y:S02]  /*53f60*/  LDL.LU R7, [R1+0x20c] ;  /* 0x00020c0001077983 */ /* 0x000ee40000300800 */
[----:B----4-:R-:W-:Y:S01]  /*53f70*/  IMAD.MOV.U32 R28, RZ, RZ, R18 ;  /* 0x000000ffff1c7224 */ /* 0x010fe200078e0012 */
[C---:B--2---:R-:W-:Y:S11]  /*53f80*/  HMMA.16816.F32.BF16 R12, R20.reuse, R18, R12 ;  /* 0x00000012140c723c */ /* 0x044ff6000004180c */
[----:B------:R-:W-:Y:S11]  /*53f90*/  @!UPT UIADD3 URZ, URZ, URZ, URZ ;  /* 0x0000003f3f3ff290 */ /* 0x000ff6000fffe03f */
[----:B------:R-:W-:Y:S01]  /*53fa0*/  @!UPT UIADD3 URZ, URZ, URZ, URZ ;  /* 0x0000003f3f3ff290 */ /* 0x000fe2000fffe03f */
[----:B------:R0:W-:Y:S01]  /*53fb0*/  STL.64 [R1+0x8d0], R12 ;  /* 0x0008d00c01007387 */ /* 0x0001e20000100a00 */
[----:B------:R1:W-:Y:S02]  /*53fc0*/  STL.64 [R1+0x8d8], R14 ;  /* 0x0008d80e01007387 */ /* 0x0003e40000100a00 */
[----:B0-----:R-:W-:Y:S01]  /*53fd0*/  IMAD.MOV.U32 R13, RZ, RZ, R19 ;  /* 0x000000ffff0d7224 */ /* 0x001fe200078e0013 */
[----:B-1----:R-:W2:Y:S01]  /*53fe0*/  LDL.LU.64 R14, [R1+0x34c0] ;  /* 0x0034c000010e7983 */ /* 0x002ea20000300a00 */
        /* <DEDUP_REMOVED lines=8> */
[----:B------:R0:W-:Y:S02]  /*54070*/  STL.64 [R1+0x33e8], R18 ;  /* 0x0033e81201007387 */ /* 0x0001e40000100a00 */
[----:B0-----:R-:W4:Y:S04]  /*54080*/  LDL.64 R18, [R1+0x88] ;  /* 0x0000880001127983 */ /* 0x001f280000100a00 */
[----:B----4-:R0:W-:Y:S01]  /*54090*/  STL.64 [R1+0x3468], R18 ;  /* 0x0034681201007387 */ /* 0x0101e20000100a00 */
[----:B------:R-:W4:Y:S02]  /*540a0*/  LDL.LU R16, [R1+0x1d0] ;  /* 0x0001d00001107983 */ /* 0x000f240000300800 */
[----:B------:R-:W4:Y:S01]  /*540b0*/  LDL.LU R17, [R1+0x1d4] ;  /* 0x0001d40001117983 */ /* 0x000f220000300800 */
[----:B0-----:R-:W2:Y:S01]  /*540c0*/  LDL.LU R18, [R1+0x1d8] ;  /* 0x0001d80001127983 */ /* 0x001ea20000300800 */
[----:B------:R-:W2:Y:S03]  /*540d0*/  LDL.LU R19, [R1+0x1dc] ;  /* 0x0001dc0001137983 */ /* 0x000ea60000300800 */
[----:B--2---:R0:W-:Y:S01]  /*540e0*/  STL.64 [R1+0x3478], R18 ;  /* 0x0034781201007387 */ /* 0x0041e20000100a00 */
[----:B----4-:R-:W-:Y:S03]  /*540f0*/  STL.64 [R1+0x3470], R16 ;  /* 0x0034701001007387 */ /* 0x010fe60000100a00 */
[----:B0-----:R-:W2:Y:S01]  /*54100*/  LDL.64 R18, [R1+0xa8] ;  /* 0x0000a80001127983 */ /* 0x001ea20000100a00 */
[C---:B------:R-:W-:Y:S03]  /*54110*/  HMMA.16816.F32.BF16 R8, R20.reuse, R14, R8 ;  /* 0x0000000e1408723c */ /* 0x040fe60000041808 */
[----:B--2---:R0:W-:Y:S04]  /*54120*/  STL.64 [R1+0x3480], R18 ;  /* 0x0034801201007387 */ /* 0x0041e80000100a00 */
[----:B0-----:R-:W2:Y:S04]  /*54130*/  LDL.64 R18, [R1+0xb8] ;  /* 0x0000b80001127983 */ /* 0x001ea80000100a00 */
[----:B--2---:R0:W-:Y:S04]  /*54140*/  STL.64 [R1+0x3488], R18 ;  /* 0x0034881201007387 */ /* 0x0041e80000100a00 */
[----:B0-----:R-:W2:Y:S08]  /*54150*/  LDL.64 R18, [R1+0xc8] ;  /* 0x0000c80001127983 */ /* 0x001eb00000100a00 */
[----:B------:R-:W-:Y:S02]  /*54160*/  STL.64 [R1+0x870], R8 ;  /* 0x0008700801007387 */ /* 0x000fe40000100a00 */
[----:B------:R0:W-:Y:S02]  /*54170*/  STL.64 [R1+0x878], R10 ;  /* 0x0008780a01007387 */ /* 0x0001e40000100a00 */
[----:B0-----:R-:W3:Y:S01]  /*54180*/  LDL.LU.64 R10, [R1+0x34a0] ;  /* 0x0034a000010a7983 */ /* 0x001ee20000300a00 */
[----:B------:R-:W-:Y:S02]  /*54190*/  STL [R1+0x33ac], R14 ;  /* 0x0033ac0e01007387 */ /* 0x000fe40000100800 */
[----:B------:R-:W-:Y:S01]  /*541a0*/  STL [R1+0x33a8], R15 ;  /* 0x0033a80f01007387 */ /* 0x000fe20000100800 */
[----:B---3--:R-:W-:Y:S01]  /*541b0*/  HMMA.16816.F32.BF16 R20, R20, R10, R24 ;  /* 0x0000000a1414723c */ /* 0x008fe20000041818 */
[----:B------:R-:W3:Y:S01]  /*541c0*/  LDL.LU.64 R26, [R1+0x3498] ;  /* 0x00349800011a7983 */ /* 0x000ee20000300a00 */
[----:B------:R-:W3:Y:S02]  /*541d0*/  LDL.LU.64 R24, [R1+0x3490] ;  /* 0x0034900001187983 */ /* 0x000ee40000300a00 */
[----:B--2---:R-:W-:Y:S11]  /*541e0*/  IMAD.MOV.U32 R3, RZ, RZ, R19 ;  /* 0x000000ffff037224 */ /* 0x004ff600078e0013 */
[----:B------:R-:W-:Y:S08]  /*541f0*/  @!UPT UIADD3 URZ, URZ, URZ, URZ ;  /* 0x0000003f3f3ff290 */ /* 0x000ff0000fffe03f */
        /* <DEDUP_REMOVED lines=10> */
[----:B------:R-:W4:Y:S01]  /*542a0*/  LDL.LU R11, [R1+0x1ec] ;  /* 0x0001ec00010b7983 */ /* 0x000f220000300800 */
[C---:B---3--:R-:W-:Y:S11]  /*542b0*/  HMMA.16816.F32.BF16 R4, R24.reuse, R18, R4 ;  /* 0x000000121804723c */ /* 0x048ff60000041804 */
[----:B------:R-:W-:Y:S11]  /*542c0*/  @!UPT UIADD3 URZ, URZ, URZ, URZ ;  /* 0x0000003f3f3ff290 */ /* 0x000ff6000fffe03f */
[----:B------:R-:W-:Y:S01]  /*542d0*/  @!UPT UIADD3 URZ, URZ, URZ, URZ ;  /* 0x0000003f3f3ff290 */ /* 0x000fe2000fffe03f */
[----:B------:R0:W-:Y:S01]  /*542e0*/  STL.64 [R1+0x910], R4 ;  /* 0x0009100401007387 */ /* 0x0001e20000100a00 */
[----:B------:R-:W-:Y:S02]  /*542f0*/  STL.64 [R1+0x918], R6 ;  /* 0x0009180601007387 */ /* 0x000fe40000100a00 */
[----:B0-----:R-:W-:Y:S02]  /*54300*/  IMAD.MOV.U32 R4, RZ, RZ, R18 ;  /* 0x000000ffff047224 */ /* 0x001fe400078e0012 */
[----:B------:R-:W3:Y:S01]  /*54310*/  LDL.LU.64 R18, [R1+0x3488] ;  /* 0x0034880001127983 */ /* 0x000ee20000300a00 */
[----:B------:R-:W-:Y:S02]  /*54320*/  STL [R1+0x33b4], R3 ;  /* 0x0033b40301007387 */ /* 0x000fe40000100800 */
[----:B------:R0:W-:Y:S02]  /*54330*/  STL [R1+0x33b0], R4 ;  /* 0x0033b00401007387 */ /* 0x0001e40000100800 */
        /* <DEDUP_REMOVED lines=10> */
[----:B-1----:R-:W-:Y:S02]  /*543e0*/  IMAD.MOV.U32 R6, RZ, RZ, R18 ;  /* 0x000000ffff067224 */ /* 0x002fe400078e0012 */
[----:B------:R-:W4:Y:S02]  /*543f0*/  LDL.LU.64 R18, [R1+0x3480] ;  /* 0x0034800001127983 */ /* 0x000f240000300a00 */
[C---:B----4-:R-:W-:Y:S01]  /*54400*/  HMMA.16816.F32.BF16 R8, R24.reuse, R18, R8 ;  /* 0x000000121808723c */ /* 0x050fe20000041808 */
[----:B------:R-:W-:Y:S11]  /*54410*/  IMAD.MOV.U32 R7, RZ, RZ, R19 ;  /* 0x000000ffff077224 */ /* 0x000ff600078e0013 */
[----:B------:R-:W-:Y:S11]  /*54420*/  @!UPT UIADD3 URZ, URZ, URZ, URZ ;  /* 0x0000003f3f3ff290 */ /* 0x000ff6000fffe03f */
[----:B------:R0:W-:Y:S01]  /*54430*/  STL.64 [R1+0x8a0], R8 ;  /* 0x0008a00801007387 */ /* 0x0001e20000100a00 */
[----:B------:R-:W-:Y:S02]  /*54440*/  STL.64 [R1+0x8a8], R10 ;  /* 0x0008a80a01007387 */ /* 0x000fe40000100a00 */
[----:B0-----:R-:W-:Y:S02]  /*54450*/  IMAD.MOV.U32 R8, RZ, RZ, R18 ;  /* 0x000000ffff087224 */ /* 0x001fe400078e0012 */
[----:B------:R-:W3:Y:S01]  /*54460*/  LDL.LU.64 R18, [R1+0x3478] ;  /* 0x0034780001127983 */ /* 0x000ee20000300a00 */
[----:B------:R-:W3:Y:S02]  /*54470*/  LDL.LU.64 R16, [R1+0x3470] ;  /* 0x0034700001107983 */ /* 0x000ee40000300a00 */
[----:B------:R0:W-:Y:S02]  /*54480*/  STL.64 [R1+0x33f8], R6 ;  /* 0x0033f80601007387 */ /* 0x0001e40000100a00 */
[----:B------:R-:W-:Y:S01]  /*54490*/  STL [R1+0x33f0], R5 ;  /* 0x0033f00501007387 */ /* 0x000fe20000100800 */
[----:B0-----:R-:W3:Y:S02]  /*544a0*/  LDL.64 R6, [R1+0x98] ;  /* 0x0000980001067983 */ /* 0x001ee40000100a00 */
[C---:B---3--:R-:W-:Y:S11]  /*544b0*/  HMMA.16816.F32.BF16 R16, R24.reuse, R6, R16 ;  /* 0x000000061810723c */ /* 0x048ff60000041810 */
[----:B------:R-:W-:Y:S11]  /*544c0*/  @!UPT UIADD3 URZ, URZ, URZ, URZ ;  /* 0x0000003f3f3ff290 */ /* 0x000ff6000fffe03f */
[----:B------:R-:W-:Y:S01]  /*544d0*/  @!UPT UIADD3 URZ, URZ, URZ, URZ ;  /* 0x0000003f3f3ff290 */ /* 0x000fe2000fffe03f */
[----:B------:R-:W-:Y:S01]  /*544e0*/  STL.64 [R1+0x880], R16 ;  /* 0x0008801001007387 */ /* 0x000fe20000100a00 */
[----:B------:R0:W-:Y:S03]  /*544f0*/  STL.64 [R1+0x888], R18 ;  /* 0x0008881201007387 */ /* 0x0001e60000100a00 */
[----:B0-----:R-:W2:Y:S01]  /*54500*/  LDL.LU.64 R18, [R1+0x3468] ;  /* 0x0034680001127983 */ /* 0x001ea20000300a00 */
[----:B------:R-:W-:Y:S02]  /*54510*/  IMAD.MOV.U32 R10, RZ, RZ, R6 ;  /* 0x000000ffff0a7224 */ /* 0x000fe400078e0006 */
[----:B------:R-:W-:Y:S02]  /*54520*/  IMAD.MOV.U32 R9, RZ, RZ, R7 ;  /* 0x000000ffff097224 */ /* 0x000fe400078e0007 */
[----:B--2---:R-:W-:Y:S01]  /*54530*/  HMMA.16816.F32.BF16 R4, R24, R18, R20 ;  /* 0x000000121804723c */ /* 0x004fe20000041814 */
[----:B------:R-:W-:-:S02]  /*54540*/  IMAD.MOV.U32 R12, RZ, RZ, R18 ;  /* 0x000000ffff0c7224 */ /* 0x000fc400078e0012 */
[----:B------:R-:W-:Y:S11]  /*54550*/  IMAD.MOV.U32 R11, RZ, RZ, R19 ;  /* 0x000000ffff0b7224 */ /* 0x000ff600078e0013 */
[----:B------:R-:W-:Y:S09]  /*54560*/  @!UPT UIADD3 URZ, URZ, URZ, URZ ;  /* 0x0000003f3f3ff290 */ /* 0x000ff2000fffe03f */
[----:B------:R-:W-:Y:S01]  /*54570*/  STL.64 [R1+0x850], R4 ;  /* 0x0008500401007387 */ /* 0x000fe20000100a00 */
[----:B------:R-:W-:Y:S02]  /*54580*/  STL.64 [R1+0x858], R6 ;  /* 0x0008580601007387 */ /* 0x000fe40000100a00 */
[----:B------:R-:W-:Y:S02]  /*54590*/  STL [R1+0x3440], R12 ;  /* 0x0034400c01007387 */ /* 0x000fe40000100800 */
[----:B------:R-:W2:Y:S01]  /*545a0*/  LDL.LU R16, [R1+0x410] ;  /* 0x0004100001107983 */ /* 0x000ea20000300800 */
[----:B------:R-:W2:Y:S01]  /*545b0*/  LDL.LU R17, [R1+0x414] ;  /* 0x0004140001117983 */ /* 0x000ea20000300800 */
        /* <DEDUP_REMOVED lines=8> */
[----:B---3--:R0:W-:Y:S01]  /*54640*/  STL.64 [R1+0x3418], R18 ;  /* 0x0034181201007387 */ /* 0x0081e20000100a00 */
[----:B--2---:R-:W-:Y:S03]  /*54650*/  STL.64 [R1+0x3410], R16 ;  /* 0x0034101001007387 */ /* 0x004fe60000100a00 */
[----:B0-----:R-:W2:Y:S04]  /*54660*/  LDL.64 R18, [R1+0x48] ;  /* 0x0000480001127983 */ /* 0x001ea80000100a00 */
[----:B--2---:R0:W-:Y:S04]  /*54670*/  STL.64 [R1+0x3428], R18 ;  /* 0x0034281201007387 */ /* 0x0041e80000100a00 */
[----:B0-----:R-:W2:Y:S01]  /*54680*/  LDL R18, [R1+0x58] ;  /* 0x0000580001127983 */ /* 0x001ea20000100800 */
[----:B------:R-:W-:-:S02]  /*54690*/  IMAD.MOV.U32 R19, RZ, RZ, R29 ;  /* 0x000000ffff137224 */ /* 0x000fc400078e001d */
[----:B------:R-:W3:Y:S02]  /*546a0*/  LDL.LU R29, [R1+0x3460] ;  /* 0x00346000011d7983 */ /* 0x000ee40000300800 */
[----:B------:R-:W4:Y:S01]  /*546b0*/  LDL.64 R22, [R1+0x78] ;  /* 0x0000780001167983 */ /* 0x000f220000100a00 */
[----:B--2---:R-:W-:Y:S01]  /*546c0*/  STL.64 [R1+0x3448], R18 ;  /* 0x0034481201007387 */ /* 0x004fe20000100a00 */
[----:B------:R-:W2:Y:S03]  /*546d0*/  LDL.64 R6, [R1+0x38] ;  /* 0x0000380001067983 */ /* 0x000ea60000100a00 */
[----:B--2---:R0:W-:Y:S01]  /*546e0*/  STL.64 [R1+0x3420], R6 ;  /* 0x0034200601007387 */ /* 0x0041e20000100a00 */
[----:B------:R-:W2:Y:S02]  /*546f0*/  LDL.LU R4, [R1+0x430] ;  /* 0x0004300001047983 */ /* 0x000ea40000300800 */
[----:B------:R-:W2:Y:S01]  /*54700*/  LDL.LU R5, [R1+0x434] ;  /* 0x0004340001057983 */ /* 0x000ea20000300800 */
[----:B0-----:R-:W2:Y:S01]  /*54710*/  LDL.LU R6, [R1+0x438] ;  /* 0x0004380001067983 */ /* 0x001ea20000300800 */
[----:B------:R-:W2:Y:S02]  /*54720*/  LDL.LU R7, [R1+0x43c] ;  /* 0x00043c0001077983 */ /* 0x000ea40000300800 */
[----:B------:R-:W2:Y:S02]  /*54730*/  LDL.LU R16, [R1+0x450] ;  /* 0x0004500001107983 */ /* 0x000ea40000300800 */
[----:B------:R-:W2:Y:S01]  /*54740*/  LDL.LU R17, [R1+0x454] ;  /* 0x0004540001117983 */ /* 0x000ea20000300800 */
[----:B------:R-:W2:Y:S01]  /*54750*/  LDL.LU R18, [R1+0x458] ;  /* 0x0004580001127983 */ /* 0x000ea20000300800 */
[----:B------:R-:W2:Y:S03]  /*54760*/  LDL.LU R19, [R1+0x45c] ;  /* 0x00045c0001137983 */ /* 0x000ea60000300800 */
[----:B--2---:R-:W-:Y:S01]  /*54770*/  STL.64 [R1+0x3458], R18 ;  /* 0x0034581201007387 */ /* 0x004fe20000100a00 */
[----:B------:R0:W-:Y:S03]  /*54780*/  STL.64 [R1+0x3450], R16 ;  /* 0x0034501001007387 */ /* 0x0001e60000100a00 */
[----:B0-----:R-:W4:Y:S01]  /*54790*/  LDL.LU R16, [R1+0x1b0] ;  /* 0x0001b00001107983 */ /* 0x001f220000300800 */
[----:B------:R-:W4:Y:S02]  /*547a0*/  LDL.LU R17, [R1+0x1b4] ;  /* 0x0001b40001117983 */ /* 0x000f240000300800 */
[----:B------:R-:W4:Y:S02]  /*547b0*/  LDL.LU R18, [R1+0x1b8] ;  /* 0x0001b80001127983 */ /* 0x000f240000300800 */
[----:B------:R-:W4:Y:S01]  /*547c0*/  LDL.LU R19, [R1+0x1bc] ;  /* 0x0001bc0001137983 */ /* 0x000f220000300800 */
[----:B------:R-:W2:Y:S01]  /*547d0*/  LDL.64 R14, [R1+0x68] ;  /* 0x00006800010e7983 */ /* 0x000ea20000100a00 */
[----:B------:R-:W-:Y:S02]  /*547e0*/  STL.64 [R1+0x3438], R6 ;  /* 0x0034380601007387 */ /* 0x000fe40000100a00 */
[----:B------:R0:W-:Y:S02]  /*547f0*/  STL.64 [R1+0x3430], R4 ;  /* 0x0034300401007387 */ /* 0x0001e40000100a00 */
        /* <DEDUP_REMOVED lines=9> */
[----:B------:R-:W2:Y:S01]  /*54890*/  LDL.LU R11, [R1+0x3fc] ;  /* 0x0003fc00010b7983 */ /* 0x000ea20000300800 */
[----:B----4-:R-:W-:Y:S01]  /*548a0*/  HMMA.16816.F32.BF16 R16, R24, R22, R16 ;  /* 0x000000161810723c */ /* 0x010fe20000041810 */
[----:B--2---:R0:W-:Y:S01]  /*548b0*/  STL.64 [R1+0x33d0], R10 ;  /* 0x0033d00a01007387 */ /* 0x0041e20000100a00 */
[----:B------:R-:W-:Y:S02]  /*548c0*/  STL.64 [R1+0x33c8], R8 ;  /* 0x0033c80801007387 */ /* 0x000fe40000100a00 */
[----:B0-----:R-:W-:-:S02]  /*548d0*/  IMAD.MOV.U32 R10, RZ, RZ, R2 ;  /* 0x000000ffff0a7224 */ /* 0x001fc400078e0002 */
[----:B------:R-:W-:-:S05]  /*548e0*/  IMAD.MOV.U32 R11, RZ, RZ, R0 ;  /* 0x000000ffff0b7224 */ /* 0x000fca00078e0000 */
[----:B------:R0:W-:Y:S04]  /*548f0*/  STL.64 [R1+0x33e0], R10 ;  /* 0x0033e00a01007387 */ /* 0x0001e80000100a00 */
[----:B0-----:R-:W2:Y:S08]  /*54900*/  LDL.64 R10, [R1+0x28] ;  /* 0x00002800010a7983 */ /* 0x001eb00000100a00 */
[----:B------:R-:W-:Y:S02]  /*54910*/  STL.64 [R1+0x840], R16 ;  /* 0x0008401001007387 */ /* 0x000fe40000100a00 */
[----:B------:R0:W-:Y:S02]  /*54920*/  STL.64 [R1+0x848], R18 ;  /* 0x0008481201007387 */ /* 0x0001e40000100a00 */
[----:B0-----:R-:W4:Y:S01]  /*54930*/  LDL.LU.64 R18, [R1+0x3458] ;  /* 0x0034580001127983 */ /* 0x001f220000300a00 */
[----:B------:R-:W4:Y:S02]  /*54940*/  LDL.LU.64 R16, [R1+0x3450] ;  /* 0x0034500001107983 */ /* 0x000f240000300a00 */
[----:B------:R-:W-:-:S02]  /*54950*/  IMAD.MOV.U32 R2, RZ, RZ, R22 ;  /* 0x000000ffff027224 */ /* 0x000fc400078e0016 */
[----:B------:R-:W-:Y:S02]  /*54960*/  IMAD.MOV.U32 R0, RZ, RZ, R23 ;  /* 0x000000ffff007224 */ /* 0x000fe400078e0017 */
[----:B---3--:R-:W0:Y:S04]  /*54970*/  LDSM.16.MT88.4 R20, [R29+0xc200] ;  /* 0x00c200001d14783b */ /* 0x008e280000004200 */
[----:B0-----:R0:W-:Y:S01]  /*54980*/  STL.64 [R1+0x3258], R22 ;  /* 0x0032581601007387 */ /* 0x0011e20000100a00 */
[----:B------:R1:W-:Y:S02]  /*54990*/  STL.64 [R1+0x3250], R20 ;  /* 0x0032501401007387 */ /* 0x0003e40000100a00 */
[----:B0-----:R-:W-:Y:S02]  /*549a0*/  IMAD.MOV.U32 R22, RZ, RZ, R28 ;  /* 0x000000ffff167224 */ /* 0x001fe400078e001c */
[----:B------:R-:W-:-:S05]  /*549b0*/  IMAD.MOV.U32 R23, RZ, RZ, R13 ;  /* 0x000000ffff177224 */ /* 0x000fca00078e000d */
[----:B------:R0:W-:Y:S01]  /*549c0*/  STL.64 [R1+0x33d8], R22 ;  /* 0x0033d81601007387 */ /* 0x0001e20000100a00 */
[----:B-1----:R-:W3:Y:S02]  /*549d0*/  LDL.LU R20, [R1+0x400] ;  /* 0x0004000001147983 */ /* 0x002ee40000300800 */
[----:B------:R-:W3:Y:S01]  /*549e0*/  LDL.LU R21, [R1+0x404] ;  /* 0x0004040001157983 */ /* 0x000ee20000300800 */
[----:B0-----:R-:W3:Y:S01]  /*549f0*/  LDL.LU R22, [R1+0x408] ;  /* 0x0004080001167983 */ /* 0x001ee20000300800 */
[----:B------:R-:W3:Y:S01]  /*54a00*/  LDL.LU R23, [R1+0x40c] ;  /* 0x00040c0001177983 */ /* 0x000ee20000300800 */
[C---:B----4-:R-:W-:Y:S11]  /*54a10*/  HMMA.16816.F32.BF16 R16, R24.reuse, R14, R16 ;  /* 0x0000000e1810723c */ /* 0x050ff60000041810 */
[----:B------:R-:W-:Y:S11]  /*54a20*/  @!UPT UIADD3 URZ, URZ, URZ, URZ ;  /* 0x0000003f3f3ff290 */ /* 0x000ff6000fffe03f */
[----:B------:R-:W-:Y:S01]  /*54a30*/  @!UPT UIADD3 URZ, URZ, URZ, URZ ;  /* 0x0000003f3f3ff290 */ /* 0x000fe2000fffe03f */
[----:B------:R-:W-:Y:S01]  /*54a40*/  STL.64 [R1+0x830], R16 ;  /* 0x0008301001007387 */ /* 0x000fe20000100a00 */
[----:B------:R0:W-:Y:S03]  /*54a50*/  STL.64 [R1+0x838], R18 ;  /* 0x0008381201007387 */ /* 0x0001e60000100a00 */
[----:B0-----:R-:W4:Y:S01]  /*54a60*/  LDL.LU.64 R18, [R1+0x3448] ;  /* 0x0034480001127983 */ /* 0x001f220000300a00 */
[----:B------:R-:W2:Y:S01]  /*54a70*/  LDL.LU R12, [R1+0x3440] ;  /* 0x00344000010c7983 */ /* 0x000ea20000300800 */
[C---:B----4-:R-:W-:Y:S02]  /*54a80*/  HMMA.16816.F32.BF16 R16, R24.reuse, R18, R4 ;  /* 0x000000121810723c */ /* 0x050fe40000041804 */
[----:B------:R-:W4:Y:S01]  /*54a90*/  LDL.LU.64 R6, [R1+0x3438] ;  /* 0x0034380001067983 */ /* 0x000f220000300a00 */
[----:B------:R-:W4:Y:S11]  /*54aa0*/  LDL.LU.64 R4, [R1+0x3430] ;  /* 0x0034300001047983 */ /* 0x000f360000300a00 */
[----:B------:R-:W-:Y:S09]  /*54ab0*/  @!UPT UIADD3 URZ, URZ, URZ, URZ ;  /* 0x0000003f3f3ff290 */ /* 0x000ff2000fffe03f */
[----:B------:R-:W-:Y:S01]  /*54ac0*/  STL.64 [R1+0x820], R16 ;  /* 0x0008201001007387 */ /* 0x000fe20000100a00 */
[----:B------:R0:W-:Y:S03]  /*54ad0*/  STL.64 [R1+0x828], R18 ;  /* 0x0008281201007387 */ /* 0x0001e60000100a00 */
[----:B0-----:R-:W4:Y:S01]  /*54ae0*/  LDL.LU.64 R18, [R1+0x3428] ;  /* 0x0034280001127983 */ /* 0x001f220000300a00 */
[----:B------:R-:W-:Y:S02]  /*54af0*/  IMAD.MOV.U32 R28, RZ, RZ, R14 ;  /* 0x000000ffff1c7224 */ /* 0x000fe400078e000e */
[----:B------:R-:W-:Y:S01]  /*54b00*/  IMAD.MOV.U32 R13, RZ, RZ, R15 ;  /* 0x000000ffff0d7224 */ /* 0x000fe200078e000f */
        /* <DEDUP_REMOVED lines=19> */
[----:B------:R-:W3:Y:S01]  /*54c40*/  LDL.LU R5, [R1+0x33f0] ;  /* 0x0033f00001057983 */ /* 0x000ee20000300800 */
        /* <DEDUP_REMOVED lines=8> */
[----:B------:R-:W3:Y:S02]  /*54cd0*/  LDL.LU.64 R10, [R1+0x33e0] ;  /* 0x0033e000010a7983 */ /* 0x000ee40000300a00 */
[C---:B---3--:R-:W-:Y:S01]  /*54ce0*/  HMMA.16816.F32.BF16 R8, R24.reuse, R10, R20 ;  /* 0x0000000a1808723c */ /* 0x048fe20000041814 */
[----:B------:R-:W3:Y:S11]  /*54cf0*/  LDL.LU.64 R22, [R1+0x33d8] ;  /* 0x0033d80001167983 */ /* 0x000ef60000300a00 */
[----:B------:R-:W-:Y:S11]  /*54d00*/  @!UPT UIADD3 URZ, URZ, URZ, URZ ;  /* 0x0000003f3f3ff290 */ /* 0x000ff6000fffe03f */
[----:B------:R-:W-:Y:S01]  /*54d10*/  STL.64 [R1+0x7e0], R8 ;  /* 0x0007e00801007387 */ /* 0x000fe20000100a00 */
[----:B------:R0:W-:Y:S03]  /*54d20*/  STL.64 [R1+0x7e8], R10 ;  /* 0x0007e80a01007387 */ /* 0x0001e60000100a00 */
[----:B0-----:R-:W3:Y:S01]  /*54d30*/  LDL.LU.64 R10, [R1+0x33d0] ;  /* 0x0033d000010a7983 */ /* 0x001ee20000300a00 */
[----:B------:R-:W3:Y:S02]  /*54d40*/  LDL.LU.64 R8, [R1+0x33c8] ;  /* 0x0033c80001087983 */ /* 0x000ee40000300a00 */
[C---:B---3--:R-:W-:Y:S01]  /*54d50*/  HMMA.16816.F32.BF16 R20, R24.reuse, R22, R8 ;  /* 0x000000161814723c */ /* 0x048fe20000041808 */
[----:B------:R-:W3:Y:S01]  /*54d60*/  LDL.LU.64 R10, [R1+0x33c0] ;  /* 0x0033c000010a7983 */ /* 0x000ee20000300a00 */
[----:B------:R-:W2:Y:S11]  /*54d70*/  LDL.LU.64 R8, [R1+0x33b8] ;  /* 0x0033b80001087983 */ /* 0x000eb60000300a00 */
[----:B------:R-:W-:Y:S10]  /*54d80*/  @!UPT UIADD3 URZ, URZ, URZ, URZ ;  /* 0x0000003f3f3ff290 */ /* 0x000ff4000fffe03f */
[----:B------:R0:W-:Y:S01]  /*54d90*/  STL.64 [R1+0x7d0], R20 ;  /* 0x0007d01401007387 */ /* 0x0001e20000100a00 */
[----:B------:R1:W-:Y:S03]  /*54da0*/  STL.64 [R1+0x7d8], R22 ;  /* 0x0007d81601007387 */ /* 0x0003e60000100a00 */
[----:B0-----:R-:W2:Y:S01]  /*54db0*/  LDL.LU R20, [R1+0x350] ;  /* 0x0003500001147983 */ /* 0x001ea20000300800 */
[----:B------:R-:W2:Y:S02]  /*54dc0*/  LDL.LU R21, [R1+0x354] ;  /* 0x0003540001157983 */ /* 0x000ea40000300800 */
[----:B-1----:R-:W2:Y:S02]  /*54dd0*/  LDL.LU R22, [R1+0x358] ;  /* 0x0003580001167983 */ /* 0x002ea40000300800 */
        /* <DEDUP_REMOVED lines=8> */
[----:B------:R-:W2:Y:S01]  /*54e60*/  LDL.LU R21, [R1+0x3e4] ;  /* 0x0003e40001157983 */ /* 0x000ea20000300800 */
[----:B0-----:R-:W2:Y:S01]  /*54e70*/  LDL.LU R22, [R1+0x3e8] ;  /* 0x0003e80001167983 */ /* 0x001ea20000300800 */
[----:B------:R-:W2:Y:S02]  /*54e80*/  LDL.LU R23, [R1+0x3ec] ;  /* 0x0003ec0001177983 */ /* 0x000ea40000300800 */
[----:B--2---:R-:W-:Y:S11]  /*54e90*/  HMMA.16816.F32.BF16 R20, R24, R18, R20 ;  /* 0x000000121814723c */ /* 0x004ff60000041814 */
[----:B------:R-:W-:Y:S11]  /*54ea0*/  @!UPT UIADD3 URZ, URZ, URZ, URZ ;  /* 0x0000003f3f3ff290 */ /* 0x000ff6000fffe03f */
[----:B------:R-:W-:Y:S01]  /*54eb0*/  @!UPT UIADD3 URZ, URZ, URZ, URZ ;  /* 0x0000003f3f3ff290 */ /* 0x000fe2000fffe03f */
[----:B------:R-:W-:Y:S01]  /*54ec0*/  STL.64 [R1+0x7c0], R20 ;  /* 0x0007c01401007387 */ /* 0x000fe20000100a00 */
[----:B------:R0:W-:Y:S02]  /*54ed0*/  STL.64 [R1+0x7c8], R22 ;  /* 0x0007c81601007387 */ /* 0x0001e40000100a00 */
[----:B0-----:R-:W-:Y:S02]  /*54ee0*/  IMAD.MOV.U32 R22, RZ, RZ, R17 ;  /* 0x000000ffff167224 */ /* 0x001fe400078e0011 */
[----:B------:R-:W-:-:S05]  /*54ef0*/  IMAD.MOV.U32 R23, RZ, RZ, R16 ;  /* 0x000000ffff177224 */ /* 0x000fca00078e0010 */
[----:B------:R-:W-:Y:S01]  /*54f00*/  STL.64 [R1+0x32a8], R22 ;  /* 0x0032a81601007387 */ /* 0x000fe20000100a00 */
[----:B------:R0:W-:Y:S02]  /*54f10*/  STL.64 [R1+0x3270], R18 ;  /* 0x0032701201007387 */ /* 0x0001e40000100a00 */
[----:B------:R-:W2:Y:S02]  /*54f20*/  LDL.LU R16, [R1+0x360] ;  /* 0x0003600001107983 */ /* 0x000ea40000300800 */
[----:B------:R-:W2:Y:S01]  /*54f30*/  LDL.LU R17, [R1+0x364] ;  /* 0x0003640001117983 */ /* 0x000ea20000300800 */
[----:B0-----:R-:W2:Y:S01]  /*54f40*/  LDL.LU R18, [R1+0x368] ;  /* 0x0003680001127983 */ /* 0x001ea20000300800 */
[----:B------:R-:W2:Y:S02]  /*54f50*/  LDL.LU R19, [R1+0x36c] ;  /* 0x00036c0001137983 */ /* 0x000ea40000300800 */
[----:B------:R-:W-:Y:S02]  /*54f60*/  IMAD.MOV.U32 R22, RZ, RZ, R3 ;  /* 0x000000ffff167224 */ /* 0x000fe400078e0003 */
        /* <DEDUP_REMOVED lines=20> */
[----:B------:R-:W2:Y:S01]  /*550b0*/  LDL.LU R19, [R1+0x38c] ;  /* 0x00038c0001137983 */ /* 0x000ea20000300800 */
[----:B------:R-:W2:Y:S04]  /*550c0*/  LDL.64 R22, [R1+0x58] ;  /* 0x0000580001167983 */ /* 0x000ea80000100a00 */
[----:B--2---:R0:W-:Y:S01]  /*550d0*/  STL.64 [R1+0x32f0], R22 ;  /* 0x0032f01601007387 */ /* 0x0041e20000100a00 */
[----:B------:R-:W-:Y:S02]  /*550e0*/  STL.64 [R1+0x32b8], R18 ;  /* 0x0032b81201007387 */ /* 0x000fe40000100a00 */
[----:B------:R1:W-:Y:S02]  /*550f0*/  STL.64 [R1+0x32b0], R16 ;  /* 0x0032b01001007387 */ /* 0x0003e40000100a00 */
[----:B0-----:R-:W-:-:S02]  /*55100*/  IMAD.MOV.U32 R22, RZ, RZ, R28 ;  /* 0x000000ffff167224 */ /* 0x001fc400078e001c */
[----:B------:R-:W-:Y:S01]  /*55110*/  IMAD.MOV.U32 R23, RZ, RZ, R13 ;  /* 0x000000ffff177224 */ /* 0x000fe200078e000d */
[----:B-1----:R-:W2:Y:S01]  /*55120*/  LDL.LU R16, [R1+0x390] ;  /* 0x0003900001107983 */ /* 0x002ea20000300800 */
[----:B------:R-:W2:Y:S02]  /*55130*/  LDL.LU R17, [R1+0x394] ;  /* 0x0003940001117983 */ /* 0x000ea40000300800 */
[----:B------:R-:W2:Y:S02]  /*55140*/  LDL.LU R18, [R1+0x398] ;  /* 0x0003980001127983 */ /* 0x000ea40000300800 */
[----:B------:R-:W2:Y:S01]  /*55150*/  LDL.LU R19, [R1+0x39c] ;  /* 0x00039c0001137983 */ /* 0x000ea20000300800 */
[----:B------:R0:W-:Y:S01]  /*55160*/  STL.64 [R1+0x3308], R22 ;  /* 0x0033081601007387 */ /* 0x0001e20000100a00 */
[----:B------:R-:W2:Y:S02]  /*55170*/  LDL.LU R20, [R1+0x140] ;  /* 0x0001400001147983 */ /* 0x000ea40000300800 */
[----:B------:R-:W2:Y:S01]  /*55180*/  LDL.LU R21, [R1+0x144] ;  /* 0x0001440001157983 */ /* 0x000ea20000300800 */
[----:B0-----:R-:W2:Y:S01]  /*55190*/  LDL.LU R22, [R1+0x148] ;  /* 0x0001480001167983 */ /* 0x001ea20000300800 */
[----:B------:R-:W2:Y:S03]  /*551a0*/  LDL.LU R23, [R1+0x14c] ;  /* 0x00014c0001177983 */ /* 0x000ea60000300800 */
[----:B--2---:R0:W-:Y:S01]  /*551b0*/  STL.64 [R1+0x3318], R22 ;  /* 0x0033181601007387 */ /* 0x0041e20000100a00 */
[----:B------:R-:W-:Y:S02]  /*551c0*/  STL.64 [R1+0x3310], R20 ;  /* 0x0033101401007387 */ /* 0x000fe40000100a00 */
[----:B0-----:R-:W-:-:S02]  /*551d0*/  IMAD.MOV.U32 R22, RZ, RZ, R12 ;  /* 0x000000ffff167224 */ /* 0x001fc400078e000c */
[----:B---3--:R-:W-:-:S05]  /*551e0*/  IMAD.MOV.U32 R23, RZ, RZ, R11 ;  /* 0x000000ffff177224 */ /* 0x008fca00078e000b */
[----:B------:R0:W-:Y:S02]  /*551f0*/  STL.64 [R1+0x3330], R22 ;  /* 0x0033301601007387 */ /* 0x0001e40000100a00 */
[----:B0-----:R-:W-:Y:S02]  /*55200*/  IMAD.MOV.U32 R22, RZ, RZ, R10 ;  /* 0x000000ffff167224 */ /* 0x001fe400078e000a */
[----:B------:R-:W-:-:S05]  /*55210*/  IMAD.MOV.U32 R23, RZ, RZ, R9 ;  /* 0x000000ffff177224 */ /* 0x000fca00078e0009 */
[----:B------:R-:W-:Y:S01]  /*55220*/  STL.64 [R1+0x3348], R22 ;  /* 0x0033481601007387 */ /* 0x000fe20000100a00 */
[----:B------:R-:W-:Y:S02]  /*55230*/  STL.64 [R1+0x32d0], R18 ;  /* 0x0032d01201007387 */ /* 0x000fe40000100a00 */
[----:B------:R0:W-:Y:S02]  /*55240*/  STL.64 [R1+0x32c8], R16 ;  /* 0x0032c81001007387 */ /* 0x0001e40000100a00 */
        /* <DEDUP_REMOVED lines=27> */
[----:B------:R-:W4:Y:S01]  /*55400*/  LDL.LU R8, [R1+0x3d0] ;  /* 0x0003d00001087983 */ /* 0x000f220000300800 */
[----:B------:R-:W4:Y:S02]  /*55410*/  LDL.LU R9, [R1+0x3d4] ;  /* 0x0003d40001097983 */ /* 0x000f240000300800 */
[----:B------:R-:W4:Y:S02]  /*55420*/  LDL.LU R10, [R1+0x3d8] ;  /* 0x0003d800010a7983 */ /* 0x000f240000300800 */
[----:B------:R-:W4:Y:S01]  /*55430*/  LDL.LU R11, [R1+0x3dc] ;  /* 0x0003dc00010b7983 */ /* 0x000f220000300800 */
        /* <DEDUP_REMOVED lines=34> */
[----:B------:R-:W-:Y:S01]  /*55660*/  IMAD.MOV.U32 R23, RZ, RZ, R3 ;  /* 0x000000ffff177224 */ /* 0x000fe200078e0003 */
[----:B---3--:R-:W-:Y:S02]  /*55670*/  HMMA.16816.F32.BF16 R24, R24, R10, R4 ;  /* 0x0000000a1818723c */ /* 0x008fe40000041804 */
[----:B------:R-:W2:Y:S01]  /*55680*/  LDL.LU.64 R6, [R1+0x3398] ;  /* 0x0033980001067983 */ /* 0x000ea20000300a00 */
[----:B------:R-:W2:Y:S11]  /*55690*/  LDL.LU.64 R4, [R1+0x3390] ;  /* 0x0033900001047983 */ /* 0x000eb60000300a00 */
[----:B------:R-:W-:Y:S09]  /*556a0*/  @!UPT UIADD3 URZ, URZ, URZ, URZ ;  /* 0x0000003f3f3ff290 */ /* 0x000ff2000fffe03f */
[----:B------:R-:W-:Y:S01]  /*556b0*/  STL.64 [R1+0x790], R24 ;  /* 0x0007901801007387 */ /* 0x000fe20000100a00 */
[----:B------:R-:W-:Y:S01]  /*556c0*/  STL.64 [R1+0x798], R26 ;  /* 0x0007981a01007387 */ /* 0x000fe20000100a00 */
        /* <DEDUP_REMOVED lines=34> */
[----:B0-----:R-:W3:Y:S01]  /*558f0*/  LDL.LU.64 R22, [R1+0x3318] ;  /* 0x0033180001167983 */ /* 0x001ee20000300a00 */
[----:B------:R-:W3:Y:S02]  /*55900*/  LDL.LU.64 R20, [R1+0x3310] ;  /* 0x0033100001147983 */ /* 0x000ee40000300a00 */
[----:B------:R-:W-:Y:S02]  /*55910*/  IMAD.MOV.U32 R26, RZ, RZ, R2 ;  /* 0x000000ffff1a7224 */ /* 0x000fe400078e0002 */
[----:B------:R-:W-:-:S07]  /*55920*/  IMAD.MOV.U32 R27, RZ, RZ, R0 ;  /* 0x000000ffff1b7224 */ /* 0x000fce00078e0000 */
[C---:B---3--:R-:W-:Y:S01]  /*55930*/  HMMA.16816.F32.BF16 R24, R4.reuse, R26, R20 ;  /* 0x0000001a0418723c */ /* 0x048fe20000041814 */
[----:B------:R-:W2:Y:S11]  /*55940*/  LDL.LU.64 R22, [R1+0x3308] ;  /* 0x0033080001167983 */ /* 0x000eb60000300a00 */
[----:B------:R-:W-:Y:S11]  /*55950*/  @!UPT UIADD3 URZ, URZ, URZ, URZ ;  /* 0x0000003f3f3ff290 */ /* 0x000ff6000fffe03f */
[----:B------:R-:W-:Y:S01]  /*55960*/  STL.64 [R1+0x740], R24 ;  /* 0x0007401801007387 */ /* 0x000fe20000100a00 */
[----:B------:R-:W-:Y:S02]  /*55970*/  STL.64 [R1+0x748], R26 ;  /* 0x0007481a01007387 */ /* 0x000fe40000100a00 */
[----:B------:R-:W0:Y:S04]  /*55980*/  LDSM.16.MT88.4 R24, [R29+0xc280] ;  /* 0x00c280001d18783b */ /* 0x000e280000004200 */
[----:B------:R-:W-:Y:S01]  /*55990*/  STL [R1+0x31e8], R29 ;  /* 0x0031e81d01007387 */ /* 0x000fe20000100800 */
[----:B0-----:R0:W-:Y:S01]  /*559a0*/  STL [R1+0x30f4], R24 ;  /* 0x0030f41801007387 */ /* 0x0011e20000100800 */
[----:B------:R1:W-:Y:S02]  /*559b0*/  STL [R1+0x30f0], R25 ;  /* 0x0030f01901007387 */ /* 0x0003e40000100800 */
[----:B------:R3:W-:Y:S02]  /*559c0*/  STL [R1+0x30ec], R26 ;  /* 0x0030ec1a01007387 */ /* 0x0007e40000100800 */
[----:B------:R4:W-:Y:S01]  /*559d0*/  STL [R1+0x30e8], R27 ;  /* 0x0030e81b01007387 */ /* 0x0009e20000100800 */
[----:B0-----:R-:W2:Y:S01]  /*559e0*/  LDL.LU R24, [R1+0x130] ;  /* 0x0001300001187983 */ /* 0x001ea20000300800 */
[----:B-1----:R-:W2:Y:S02]  /*559f0*/  LDL.LU R25, [R1+0x134] ;  /* 0x0001340001197983 */ /* 0x002ea40000300800 */
[----:B---3--:R-:W3:Y:S02]  /*55a00*/  LDL.LU R26, [R1+0x138] ;  /* 0x00013800011a7983 */ /* 0x008ee40000300800 */
[----:B----4-:R-:W3:Y:S01]  /*55a10*/  LDL.LU R27, [R1+0x13c] ;  /* 0x00013c00011b7983 */ /* 0x010ee20000300800 */
        /* <DEDUP_REMOVED lines=61> */
[----:B------:R-:W4:Y:S01]  /*55df0*/  LDL.LU R16, [R1+0x340] ;  /* 0x0003400001107983 */ /* 0x000f220000300800 */
[----:B------:R-:W4:Y:S04]  /*55e00*/  LDL.LU R17, [R1+0x344] ;  /* 0x0003440001117983 */ /* 0x000f280000300800 */
[----:B0-----:R-:W4:Y:S01]  /*55e10*/  LDL.LU R18, [R1+0x348] ;  /* 0x0003480001127983 */ /* 0x001f220000300800 */
[----:B------:R-:W4:Y:S02]  /*55e20*/  LDL.LU R19, [R1+0x34c] ;  /* 0x00034c0001137983 */ /* 0x000f240000300800 */
[----:B------:R0:W-:Y:S02]  /*55e30*/  STL.64 [R1+0x3230], R14 ;  /* 0x0032300e01007387 */ /* 0x0001e40000100a00 */
[----:B------:R-:W2:Y:S01]  /*55e40*/  LDL.LU R12, [R1+0x110] ;  /* 0x00011000010c7983 */ /* 0x000ea20000300800 */
[C---:B----4-:R-:W-:Y:S11]  /*55e50*/  HMMA.16816.F32.BF16 R16, R4.reuse, R14, R16 ;  /* 0x0000000e0410723c */ /* 0x050ff60000041810 */
[----:B------:R-:W-:Y:S11]  /*55e60*/  @!UPT UIADD3 URZ, URZ, URZ, URZ ;  /* 0x0000003f3f3ff290 */ /* 0x000ff6000fffe03f */
[----:B------:R-:W-:Y:S01]  /*55e70*/  @!UPT UIADD3 URZ, URZ, URZ, URZ ;  /* 0x0000003f3f3ff290 */ /* 0x000fe2000fffe03f */
[----:B------:R-:W-:Y:S01]  /*55e80*/  STL.64 [R1+0x6b0], R16 ;  /* 0x0006b01001007387 */ /* 0x000fe20000100a00 */
[----:B------:R-:W-:Y:S02]  /*55e90*/  STL.64 [R1+0x6b8], R18 ;  /* 0x0006b81201007387 */ /* 0x000fe40000100a00 */
[----:B------:R-:W2:Y:S02]  /*55ea0*/  LDL.LU R13, [R1+0x114] ;  /* 0x00011400010d7983 */ /* 0x000ea40000300800 */
[----:B0-----:R-:W4:Y:S01]  /*55eb0*/  LDL.LU R14, [R1+0x118] ;  /* 0x00011800010e7983 */ /* 0x001f220000300800 */
[----:B------:R-:W4:Y:S01]  /*55ec0*/  LDL.LU R15, [R1+0x11c] ;  /* 0x00011c00010f7983 */ /* 0x000f220000300800 */
[----:B---3--:R-:W-:Y:S03]  /*55ed0*/  HMMA.16816.F32.BF16 R4, R4, R10, R24 ;  /* 0x0000000a0404723c */ /* 0x008fe60000041818 */
[----:B----4-:R0:W-:Y:S01]  /*55ee0*/  STL.64 [R1+0x3240], R14 ;  /* 0x0032400e01007387 */ /* 0x0101e20000100a00 */
[----:B--2---:R-:W-:Y:S03]  /*55ef0*/  STL.64 [R1+0x3238], R12 ;  /* 0x0032380c01007387 */ /* 0x004fe60000100a00 */
[----:B0-----:R-:W2:Y:S01]  /*55f00*/  LDL.64 R14, [R1+0xc8] ;  /* 0x0000c800010e7983 */ /* 0x001ea20000100a00 */
[----:B------:R-:W3:Y:S11]  /*55f10*/  LDL.LU R16, [R1+0x100] ;  /* 0x0001000001107983 */ /* 0x000ef60000300800 */
[----:B------:R-:W-:Y:S04]  /*55f20*/  @!UPT UIADD3 URZ, URZ, URZ, URZ ;  /* 0x0000003f3f3ff290 */ /* 0x000fe8000fffe03f */
[----:B------:R-:W-:Y:S02]  /*55f30*/  STL.64 [R1+0x6a0], R4 ;  /* 0x0006a00401007387 */ /* 0x000fe40000100a00 */
[----:B------:R-:W-:Y:S01]  /*55f40*/  STL.64 [R1+0x6a8], R6 ;  /* 0x0006a80601007387 */ /* 0x000fe20000100a00 */
[----:B------:R-:W3:Y:S01]  /*55f50*/  LDL.LU R17, [R1+0x104] ;  /* 0x0001040001117983 */ /* 0x000ee20000300800 */
[----:B------:R-:W4:Y:S02]  /*55f60*/  LDL.LU R18, [R1+0x108] ;  /* 0x0001080001127983 */ /* 0x000f240000300800 */
[----:B------:R-:W4:Y:S02]  /*55f70*/  LDL.LU R19, [R1+0x10c] ;  /* 0x00010c0001137983 */ /* 0x000f240000300800 */
[----:B----4-:R0:W-:Y:S01]  /*55f80*/  STL.64 [R1+0x3228], R18 ;  /* 0x0032281201007387 */ /* 0x0101e20000100a00 */
[----:B---3--:R1:W-:Y:S03]  /*55f90*/  STL.64 [R1+0x3220], R16 ;  /* 0x0032201001007387 */ /* 0x0083e60000100a00 */
[----:B0-----:R-:W3:Y:S04]  /*55fa0*/  LDL.64 R18, [R1+0xb8] ;  /* 0x0000b80001127983 */ /* 0x001ee80000100a00 */
[----:B---3--:R0:W-:Y:S01]  /*55fb0*/  STL.64 [R1+0x3248], R18 ;  /* 0x0032481201007387 */ /* 0x0081e20000100a00 */
[----:B-1----:R-:W2:Y:S02]  /*55fc0*/  LDL.LU R16, [R1+0x120] ;  /* 0x0001200001107983 */ /* 0x002ea40000300800 */
[----:B------:R-:W2:Y:S01]  /*55fd0*/  LDL.LU R17, [R1+0x124] ;  /* 0x0001240001117983 */ /* 0x000ea20000300800 */
[----:B0-----:R-:W2:Y:S01]  /*55fe0*/  LDL.LU R18, [R1+0x128] ;  /* 0x0001280001127983 */ /* 0x001ea20000300800 */
[----:B------:R-:W2:Y:S02]  /*55ff0*/  LDL.LU R19, [R1+0x12c] ;  /* 0x00012c0001137983 */ /* 0x000ea40000300800 */
[----:B------:R-:W3:Y:S02]  /*56000*/  LDL.LU R24, [R1+0xf0] ;  /* 0x0000f00001187983 */ /* 0x000ee40000300800 */
[----:B------:R-:W3:Y:S01]  /*56010*/  LDL.LU R25, [R1+0xf4] ;  /* 0x0000f40001197983 */ /* 0x000ee20000300800 */
[----:B------:R-:W4:Y:S01]  /*56020*/  LDL.LU R26, [R1+0xf8] ;  /* 0x0000f800011a7983 */ /* 0x000f220000300800 */
[----:B------:R-:W4:Y:S03]  /*56030*/  LDL.LU R27, [R1+0xfc] ;  /* 0x0000fc00011b7983 */ /* 0x000f260000300800 */
[----:B----4-:R0:W-:Y:S01]  /*56040*/  STL.64 [R1+0x3210], R26 ;  /* 0x0032101a01007387 */ /* 0x0101e20000100a00 */
[----:B---3--:R-:W-:Y:S02]  /*56050*/  STL.64 [R1+0x3208], R24 ;  /* 0x0032081801007387 */ /* 0x008fe40000100a00 */
[----:B------:R-:W3:Y:S01]  /*56060*/  LDL.64 R6, [R1+0x78] ;  /* 0x0000780001067983 */ /* 0x000ee20000100a00 */
[----:B0-----:R-:W4:Y:S01]  /*56070*/  LDL.64 R26, [R1+0xa8] ;  /* 0x0000a800011a7983 */ /* 0x001f220000100a00 */
[----:B--2---:R-:W-:Y:S03]  /*56080*/  HMMA.16816.F32.BF16 R16, R20, R14, R16 ;  /* 0x0000000e1410723c */ /* 0x004fe60000041810 */
[----:B---3--:R0:W-:Y:S01]  /*56090*/  STL.64 [R1+0x31f0], R6 ;  /* 0x0031f00601007387 */ /* 0x0081e20000100a00 */
[----:B------:R-:W2:Y:S02]  /*560a0*/  LDL.LU R4, [R1+0xe0] ;  /* 0x0000e00001047983 */ /* 0x000ea40000300800 */
[----:B------:R-:W2:Y:S01]  /*560b0*/  LDL.LU R5, [R1+0xe4] ;  /* 0x0000e40001057983 */ /* 0x000ea20000300800 */
[----:B0-----:R-:W3:Y:S01]  /*560c0*/  LDL.LU R6, [R1+0xe8] ;  /* 0x0000e80001067983 */ /* 0x001ee20000300800 */
[----:B------:R-:W3:Y:S02]  /*560d0*/  LDL.LU R7, [R1+0xec] ;  /* 0x0000ec0001077983 */ /* 0x000ee40000300800 */
[----:B------:R-:W-:-:S02]  /*560e0*/  IMAD.MOV.U32 R3, RZ, RZ, R14 ;  /* 0x000000ffff037224 */ /* 0x000fc400078e000e */
[----:B------:R-:W-:Y:S01]  /*560f0*/  IMAD.MOV.U32 R2, RZ, RZ, R15 ;  /* 0x000000ffff027224 */ /* 0x000fe200078e000f */
[----:B---3--:R0:W-:Y:S01]  /*56100*/  STL.64 [R1+0x3200], R6 ;  /* 0x0032000601007387 */ /* 0x0081e20000100a00 */
[----:B--2---:R-:W-:Y:S03]  /*56110*/  STL.64 [R1+0x31f8], R4 ;  /* 0x0031f80401007387 */ /* 0x004fe60000100a00 */
[----:B0-----:R-:W2:Y:S01]  /*56120*/  LDL.64 R6, [R1+0x98] ;  /* 0x0000980001067983 */ /* 0x001ea20000100a00 */
[----:B------:R-:W-:Y:S05]  /*56130*/  STL.64 [R1+0x3178], R10 ;  /* 0x0031780a01007387 */ /* 0x000fea0000100a00 */
[----:B------:R-:W-:Y:S02]  /*56140*/  STL.64 [R1+0x690], R16 ;  /* 0x0006901001007387 */ /* 0x000fe40000100a00 */
[----:B------:R0:W-:Y:S02]  /*56150*/  STL.64 [R1+0x698], R18 ;  /* 0x0006981201007387 */ /* 0x0001e40000100a00 */
[----:B0-----:R-:W3:Y:S01]  /*56160*/  LDL.LU.64 R18, [R1+0x3248] ;  /* 0x0032480001127983 */ /* 0x001ee20000300a00 */
[----:B------:R-:W3:Y:S02]  /*56170*/  LDL.LU.64 R14, [R1+0x3240] ;  /* 0x00324000010e7983 */ /* 0x000ee40000300a00 */
[----:B------:R-:W3:Y:S02]  /*56180*/  LDL.LU.64 R12, [R1+0x3238] ;  /* 0x00323800010c7983 */ /* 0x000ee40000300a00 */
[----:B------:R-:W-:Y:S01]  /*56190*/  STL [R1+0x30fc], R2 ;  /* 0x0030fc0201007387 */ /* 0x000fe20000100800 */
[----:B------:R-:W-:Y:S01]  /*561a0*/  STL [R1+0x30f8], R3 ;  /* 0x0030f80301007387 */ /* 0x000fe20000100800 */
        /* <DEDUP_REMOVED lines=8> */
[----:B------:R-:W4:Y:S02]  /*56230*/  LDL.LU.64 R18, [R1+0x3228] ;  /* 0x0032280001127983 */ /* 0x000f240000300a00 */
[----:B------:R-:W4:Y:S01]  /*56240*/  LDL.LU.64 R16, [R1+0x3220] ;  /* 0x0032200001107983 */ /* 0x000f220000300a00 */
[----:B------:R0:W-:Y:S01]  /*56250*/  STL [R1+0x3104], R12 ;  /* 0x0031040c01007387 */ /* 0x0001e20000100800 */
[----:B------:R1:W-:Y:S01]  /*56260*/  STL [R1+0x3100], R13 ;  /* 0x0031000d01007387 */ /* 0x0003e20000100800 */
[C---:B----4-:R-:W-:Y:S02]  /*56270*/  HMMA.16816.F32.BF16 R16, R20.reuse, R26, R16 ;  /* 0x0000001a1410723c */ /* 0x050fe40000041810 */
[----:B---3--:R3:W-:Y:S01]  /*56280*/  STL.64 [R1+0x31b0], R14 ;  /* 0x0031b00e01007387 */ /* 0x0087e20000100a00 */
[----:B0-----:R-:W4:Y:S02]  /*56290*/  LDL.LU R12, [R1+0xd0] ;  /* 0x0000d000010c7983 */ /* 0x001f240000300800 */
[----:B-1----:R-:W4:Y:S01]  /*562a0*/  LDL.LU R13, [R1+0xd4] ;  /* 0x0000d400010d7983 */ /* 0x002f220000300800 */
[----:B---3--:R-:W4:Y:S01]  /*562b0*/  LDL.LU R14, [R1+0xd8] ;  /* 0x0000d800010e7983 */ /* 0x008f220000300800 */
[----:B------:R-:W4:Y:S11]  /*562c0*/  LDL.LU R15, [R1+0xdc] ;  /* 0x0000dc00010f7983 */ /* 0x000f360000300800 */
[----:B------:R-:W-:Y:S05]  /*562d0*/  @!UPT UIADD3 URZ, URZ, URZ, URZ ;  /* 0x0000003f3f3ff290 */ /* 0x000fea000fffe03f */
[----:B------:R0:W-:Y:S01]  /*562e0*/  STL.64 [R1+0x670], R16 ;  /* 0x0006701001007387 */ /* 0x0001e20000100a00 */
[----:B------:R1:W-:Y:S02]  /*562f0*/  STL.64 [R1+0x678], R18 ;  /* 0x0006781201007387 */ /* 0x0003e40000100a00 */
[----:B0-----:R-:W-:Y:S01]  /*56300*/  IMAD.MOV.U32 R17, RZ, RZ, R26 ;  /* 0x000000ffff117224 */ /* 0x001fe200078e001a */
[----:B-1----:R-:W3:Y:S01]  /*56310*/  LDL.LU.64 R18, [R1+0x3218] ;  /* 0x0032180001127983 */ /* 0x002ee20000300a00 */
[----:B------:R-:W-:Y:S02]  /*56320*/  IMAD.MOV.U32 R16, RZ, RZ, R27 ;  /* 0x000000ffff107224 */ /* 0x000fe400078e001b */
[----:B------:R-:W3:Y:S02]  /*56330*/  LDL.LU.64 R26, [R1+0x3210] ;  /* 0x00321000011a7983 */ /* 0x000ee40000300a00 */
[----:B------:R-:W3:Y:S01]  /*56340*/  LDL.LU.64 R24, [R1+0x3208] ;  /* 0x0032080001187983 */ /* 0x000ee20000300a00 */
[----:B------:R-:W-:Y:S01]  /*56350*/  STL [R1+0x3108], R17 ;  /* 0x0031081101007387 */ /* 0x000fe20000100800 */
[----:B--2---:R-:W-:Y:S01]  /*56360*/  IMAD.MOV.U32 R28, RZ, RZ, R7 ;  /* 0x000000ffff1c7224 */ /* 0x004fe200078e0007 */
[C---:B---3--:R-:W-:Y:S02]  /*56370*/  HMMA.16816.F32.BF16 R24, R20.reuse, R6, R24 ;  /* 0x000000061418723c */ /* 0x048fe40000041818 */
[----:B------:R0:W-:Y:S01]  /*56380*/  STL.64 [R1+0x3198], R18 ;  /* 0x0031981201007387 */ /* 0x0001e20000100a00 */
[----:B------:R-:W-:Y:S03]  /*56390*/  STL [R1+0x3190], R16 ;  /* 0x0031901001007387 */ /* 0x000fe60000100800 */
[----:B0-----:R-:W2:Y:S11]  /*563a0*/  LDL.64 R18, [R1+0x88] ;  /* 0x0000880001127983 */ /* 0x001eb60000100a00 */
[----:B------:R-:W-:Y:S06]  /*563b0*/  @!UPT UIADD3 URZ, URZ, URZ, URZ ;  /* 0x0000003f3f3ff290 */ /* 0x000fec000fffe03f */
[----:B------:R-:W-:Y:S01]  /*563c0*/  STL.64 [R1+0x660], R24 ;  /* 0x0006601801007387 */ /* 0x000fe20000100a00 */
[----:B------:R0:W-:Y:S02]  /*563d0*/  STL.64 [R1+0x668], R26 ;  /* 0x0006681a01007387 */ /* 0x0001e40000100a00 */
[----:B0-----:R-:W-:Y:S02]  /*563e0*/  IMAD.MOV.U32 R27, RZ, RZ, R6 ;  /* 0x000000ffff1b7224 */ /* 0x001fe400078e0006 */
[----:B------:R-:W2:Y:S01]  /*563f0*/  LDL.LU.64 R6, [R1+0x3200] ;  /* 0x0032000001067983 */ /* 0x000ea20000300a00 */
[----:B------:R-:W2:Y:S02]  /*56400*/  LDL.LU.64 R4, [R1+0x31f8] ;  /* 0x0031f80001047983 */ /* 0x000ea40000300a00 */
[C---:B--2---:R-:W-:Y:S11]  /*56410*/  HMMA.16816.F32.BF16 R4, R20.reuse, R18, R4 ;  /* 0x000000121404723c */ /* 0x044ff60000041804 */
[----:B------:R-:W-:Y:S11]  /*56420*/  @!UPT UIADD3 URZ, URZ, URZ, URZ ;  /* 0x0000003f3f3ff290 */ /* 0x000ff6000fffe03f */
[----:B------:R-:W-:Y:S01]  /*56430*/  @!UPT UIADD3 URZ, URZ, URZ, URZ ;  /* 0x0000003f3f3ff290 */ /* 0x000fe2000fffe03f */
[----:B------:R-:W-:Y:S01]  /*56440*/  STL.64 [R1+0x650], R4 ;  /* 0x0006500401007387 */ /* 0x000fe20000100a00 */
[----:B------:R0:W-:Y:S03]  /*56450*/  STL.64 [R1+0x658], R6 ;  /* 0x0006580601007387 */ /* 0x0001e60000100a00 */
[----:B0-----:R-:W4:Y:S01]  /*56460*/  LDL.LU.64 R6, [R1+0x31f0] ;  /* 0x0031f00001067983 */ /* 0x001f220000300a00 */
[----:B------:R-:W-:Y:S02]  /*56470*/  IMAD.MOV.U32 R26, RZ, RZ, R19 ;  /* 0x000000ffff1a7224 */ /* 0x000fe400078e0013 */
[----:B------:R-:W-:Y:S01]  /*56480*/  IMAD.MOV.U32 R25, RZ, RZ, R18 ;  /* 0x000000ffff197224 */ /* 0x000fe200078e0012 */
[----:B----4-:R-:W-:Y:S01]  /*56490*/  HMMA.16816.F32.BF16 R12, R20, R6, R12 ;  /* 0x00000006140c723c */ /* 0x010fe2000004180c */
[----:B------:R-:W-:Y:S11]  /*564a0*/  IMAD.MOV.U32 R24, RZ, RZ, R7 ;  /* 0x000000ffff187224 */ /* 0x000ff600078e0007 */
[----:B------:R-:W-:Y:S11]  /*564b0*/  @!UPT UIADD3 URZ, URZ, URZ, URZ ;  /* 0x0000003f3f3ff290 */ /* 0x000ff6000fffe03f */
        /* <DEDUP_REMOVED lines=27> */
[----:B------:R-:W2:Y:S02]  /*56670*/  LDL.LU R15, [R1+0x31c] ;  /* 0x00031c00010f7983 */ /* 0x000ea40000300800 */
[----:B--2---:R0:W-:Y:S01]  /*56680*/  STL.64 [R1+0x31c0], R14 ;  /* 0x0031c00e01007387 */ /* 0x0041e20000100a00 */
[----:B------:R-:W-:Y:S03]  /*56690*/  STL.64 [R1+0x31b8], R12 ;  /* 0x0031b80c01007387 */ /* 0x000fe60000100a00 */
[----:B0-----:R-:W2:Y:S01]  /*566a0*/  LDL R14, [R1+0x58] ;  /* 0x00005800010e7983 */ /* 0x001ea20000100800 */
[----:B------:R-:W-:-:S02]  /*566b0*/  IMAD.MOV.U32 R15, RZ, RZ, R29 ;  /* 0x000000ffff0f7224 */ /* 0x000fc400078e001d */
[----:B------:R-:W3:Y:S03]  /*566c0*/  LDL.LU R29, [R1+0x31e8] ;  /* 0x0031e800011d7983 */ /* 0x000ee60000300800 */
[----:B--2---:R0:W-:Y:S04]  /*566d0*/  STL.64 [R1+0x31d0], R14 ;  /* 0x0031d00e01007387 */ /* 0x0041e80000100a00 */
[----:B0-----:R-:W2:Y:S01]  /*566e0*/  LDL.64 R14, [R1+0x68] ;  /* 0x00006800010e7983 */ /* 0x001ea20000100a00 */
[----:B------:R0:W-:Y:S02]  /*566f0*/  STL.64 [R1+0x31a8], R18 ;  /* 0x0031a81201007387 */ /* 0x0001e40000100a00 */
[----:B----4-:R1:W-:Y:S01]  /*56700*/  STL.64 [R1+0x31a0], R16 ;  /* 0x0031a01001007387 */ /* 0x0103e20000100a00 */
[----:B0-----:R-:W4:Y:S04]  /*56710*/  LDL.64 R18, [R1+0x48] ;  /* 0x0000480001127983 */ /* 0x001f280000100a00 */
[----:B----4-:R0:W-:Y:S01]  /*56720*/  STL.64 [R1+0x31c8], R18 ;  /* 0x0031c81201007387 */ /* 0x0101e20000100a00 */
[----:B-1----:R-:W4:Y:S02]  /*56730*/  LDL.LU R16, [R1+0x320] ;  /* 0x0003200001107983 */ /* 0x002f240000300800 */
        /* <DEDUP_REMOVED lines=9> */
[----:B---3--:R0:W-:Y:S01]  /*567d0*/  STL.64 [R1+0x3148], R26 ;  /* 0x0031481a01007387 */ /* 0x0081e20000100a00 */
[----:B------:R-:W-:Y:S02]  /*567e0*/  STL.64 [R1+0x3140], R24 ;  /* 0x0031401801007387 */ /* 0x000fe40000100a00 */
[----:B0-----:R-:W-:-:S02]  /*567f0*/  IMAD.MOV.U32 R27, RZ, RZ, R8 ;  /* 0x000000ffff1b7224 */ /* 0x001fc400078e0008 */
[----:B------:R-:W-:Y:S01]  /*56800*/  IMAD.MOV.U32 R26, RZ, RZ, R9 ;  /* 0x000000ffff1a7224 */ /* 0x000fe200078e0009 */
[----:B------:R-:W3:Y:S01]  /*56810*/  LDL.LU R8, [R1+0x1430] ;  /* 0x0014300001087983 */ /* 0x000ee20000300800 */
[----:B------:R-:W3:Y:S02]  /*56820*/  LDL.LU R9, [R1+0x1434] ;  /* 0x0014340001097983 */ /* 0x000ee40000300800 */
[----:B------:R-:W4:Y:S02]  /*56830*/  LDL.LU R10, [R1+0x1438] ;  /* 0x00143800010a7983 */ /* 0x000f240000300800 */
[----:B------:R-:W4:Y:S02]  /*56840*/  LDL.LU R11, [R1+0x143c] ;  /* 0x00143c00010b7983 */ /* 0x000f240000300800 */
[----:B------:R-:W-:Y:S02]  /*56850*/  IMAD.MOV.U32 R3, RZ, RZ, R6 ;  /* 0x000000ffff037224 */ /* 0x000fe400078e0006 */
[----:B------:R-:W0:Y:S04]  /*56860*/  LDSM.16.MT88.4 R4, [R29+0xc300] ;  /* 0x00c300001d04783b */ /* 0x000e280000004200 */
[----:B----4-:R1:W-:Y:S01]  /*56870*/  STL.64 [R1+0x3188], R10 ;  /* 0x0031880a01007387 */ /* 0x0103e20000100a00 */
[----:B---3--:R-:W-:Y:S03]  /*56880*/  STL.64 [R1+0x3180], R8 ;  /* 0x0031800801007387 */ /* 0x008fe60000100a00 */
[----:B-1----:R-:W3:Y:S01]  /*56890*/  LDL.64 R10, [R1+0x38] ;  /* 0x00003800010a7983 */ /* 0x002ee20000100a00 */
[----:B------:R1:W-:Y:S02]  /*568a0*/  STL.64 [R1+0x3160], R26 ;  /* 0x0031601a01007387 */ /* 0x0003e40000100a00 */
[----:B------:R-:W4:Y:S02]  /*568b0*/  LDL.LU R24, [R1+0x1420] ;  /* 0x0014200001187983 */ /* 0x000f240000300800 */
[----:B------:R-:W4:Y:S01]  /*568c0*/  LDL.LU R25, [R1+0x1424] ;  /* 0x0014240001197983 */ /* 0x000f220000300800 */
[----:B-1----:R-:W3:Y:S01]  /*568d0*/  LDL.LU R26, [R1+0x1428] ;  /* 0x00142800011a7983 */ /* 0x002ee20000300800 */
[----:B------:R-:W3:Y:S01]  /*568e0*/  LDL.LU R27, [R1+0x142c] ;  /* 0x00142c00011b7983 */ /* 0x000ee20000300800 */
[C---:B--2---:R-:W-:Y:S02]  /*568f0*/  HMMA.16816.F32.BF16 R16, R20.reuse, R14, R16 ;  /* 0x0000000e1410723c */ /* 0x044fe40000041810 */
[----:B---3--:R1:W-:Y:S01]  /*56900*/  STL.64 [R1+0x3170], R26 ;  /* 0x0031701a01007387 */ /* 0x0083e20000100a00 */
[----:B----4-:R-:W-:Y:S03]  /*56910*/  STL.64 [R1+0x3168], R24 ;  /* 0x0031681801007387 */ /* 0x010fe60000100a00 */
[----:B-1----:R-:W2:Y:S01]  /*56920*/  LDL.64 R26, [R1+0x28] ;  /* 0x00002800011a7983 */ /* 0x002ea20000100a00 */
[----:B0-----:R0:W-:Y:S02]  /*56930*/  STL.64 [R1+0x2ff8], R6 ;  /* 0x002ff80601007387 */ /* 0x0011e40000100a00 */
[----:B------:R1:W-:Y:S01]  /*56940*/  STL.64 [R1+0x2ff0], R4 ;  /* 0x002ff00401007387 */ /* 0x0003e20000100a00 */
[----:B0-----:R-:W3:Y:S11]  /*56950*/  LDL R6, [R1+0x18] ;  /* 0x0000180001067983 */ /* 0x001ef60000100800 */
[----:B------:R-:W-:Y:S02]  /*56960*/  @!UPT UIADD3 URZ, URZ, URZ, URZ ;  /* 0x0000003f3f3ff290 */ /* 0x000fe4000fffe03f */
[----:B------:R-:W-:Y:S02]  /*56970*/  STL.64 [R1+0x630], R16 ;  /* 0x0006301001007387 */ /* 0x000fe40000100a00 */
[----:B------:R0:W-:Y:S02]  /*56980*/  STL.64 [R1+0x638], R18 ;  /* 0x0006381201007387 */ /* 0x0001e40000100a00 */
[----:B-1----:R-:W-:Y:S02]  /*56990*/  IMAD.MOV.U32 R5, RZ, RZ, R14 ;  /* 0x000000ffff057224 */ /* 0x002fe400078e000e */
[----:B------:R-:W-:Y:S01]  /*569a0*/  IMAD.MOV.U32 R4, RZ, RZ, R15 ;  /* 0x000000ffff047224 */ /* 0x000fe200078e000f */
[----:B0-----:R-:W4:Y:S01]  /*569b0*/  LDL.LU.64 R18, [R1+0x31e0] ;  /* 0x0031e00001127983 */ /* 0x001f220000300a00 */
[----:B------:R-:W4:Y:S02]  /*569c0*/  LDL.LU.64 R16, [R1+0x31d8] ;  /* 0x0031d80001107983 */ /* 0x000f240000300a00 */
[----:B------:R-:W4:Y:S02]  /*569d0*/  LDL.LU.64 R14, [R1+0x31d0] ;  /* 0x0031d000010e7983 */ /* 0x000f240000300a00 */
[C---:B----4-:R-:W-:Y:S01]  /*569e0*/  HMMA.16816.F32.BF16 R12, R20.reuse, R14, R16 ;  /* 0x0000000e140c723c */ /* 0x050fe20000041810 */
[----:B------:R-:W4:Y:S11]  /*569f0*/  LDL.LU.64 R18, [R1+0x31c8] ;  /* 0x0031c80001127983 */ /* 0x000f360000300a00 */
[----:B------:R-:W-:Y:S11]  /*56a00*/  @!UPT UIADD3 URZ, URZ, URZ, URZ ;  /* 0x0000003f3f3ff290 */ /* 0x000ff6000fffe03f */
[----:B------:R-:W-:Y:S01]  /*56a10*/  STL.64 [R1+0x620], R12 ;  /* 0x0006200c01007387 */ /* 0x000fe20000100a00 */
[----:B------:R0:W-:Y:S03]  /*56a20*/  STL.64 [R1+0x628], R14 ;  /* 0x0006280e01007387 */ /* 0x0001e60000100a00 */
[----:B0-----:R-:W2:Y:S01]  /*56a30*/  LDL.LU.64 R14, [R1+0x31c0] ;  /* 0x0031c000010e7983 */ /* 0x001ea20000300a00 */
[----:B------:R-:W2:Y:S02]  /*56a40*/  LDL.LU.64 R12, [R1+0x31b8] ;  /* 0x0031b800010c7983 */ /* 0x000ea40000300a00 */
        /* <DEDUP_REMOVED lines=9> */
[----:B------:R-:W4:Y:S02]  /*56ae0*/  LDL.LU.64 R16, [R1+0x31a0] ;  /* 0x0031a00001107983 */ /* 0x000f240000300a00 */
        /* <DEDUP_REMOVED lines=8> */
[----:B------:R-:W2:Y:S02]  /*56b70*/  LDL.LU R16, [R1+0x3190] ;  /* 0x0031900001107983 */ /* 0x000ea40000300800 */
[----:B------:R-:W2:Y:S02]  /*56b80*/  LDL.LU.64 R10, [R1+0x3188] ;  /* 0x00318800010a7983 */ /* 0x000ea40000300a00 */
[----:B------:R-:W2:Y:S02]  /*56b90*/  LDL.LU.64 R8, [R1+0x3180] ;  /* 0x0031800001087983 */ /* 0x000ea40000300a00 */
[----:B------:R-:W-:Y:S01]  /*56ba0*/  IMAD.MOV.U32 R7, RZ, RZ, R0 ;  /* 0x000000ffff077224 */ /* 0x000fe200078e0000 */
[C---:B--2---:R-:W-:Y:S01]  /*56bb0*/  HMMA.16816.F32.BF16 R8, R20.reuse, R26, R8 ;  /* 0x0000001a1408723c */ /* 0x044fe20000041808 */
[----:B----4-:R-:W-:Y:S01]  /*56bc0*/  STL.64 [R1+0x3158], R18 ;  /* 0x0031581201007387 */ /* 0x010fe20000100a00 */
[----:B------:R0:W-:Y:S03]  /*56bd0*/  STL.64 [R1+0x3150], R16 ;  /* 0x0031501001007387 */ /* 0x0001e60000100a00 */
[----:B0-----:R-:W2:Y:S01]  /*56be0*/  LDL.LU R16, [R1+0x1410] ;  /* 0x0014100001107983 */ /* 0x001ea20000300800 */
[----:B------:R-:W2:Y:S02]  /*56bf0*/  LDL.LU R17, [R1+0x1414] ;  /* 0x0014140001117983 */ /* 0x000ea40000300800 */
[----:B------:R-:W2:Y:S02]  /*56c00*/  LDL.LU R18, [R1+0x1418] ;  /* 0x0014180001127983 */ /* 0x000ea40000300800 */
[----:B------:R-:W2:Y:S01]  /*56c10*/  LDL.LU R19, [R1+0x141c] ;  /* 0x00141c0001137983 */ /* 0x000ea20000300800 */
[----:B------:R-:W4:Y:S11]  /*56c20*/  LDL R0, [R1+0x1730] ;  /* 0x0017300001007983 */ /* 0x000f360000100800 */
[----:B------:R-:W-:Y:S01]  /*56c30*/  @!UPT UIADD3 URZ, URZ, URZ, URZ ;  /* 0x0000003f3f3ff290 */ /* 0x000fe2000fffe03f */
[----:B------:R0:W-:Y:S01]  /*56c40*/  STL.64 [R1+0x500], R8 ;  /* 0x0005000801007387 */ /* 0x0001e20000100a00 */
[----:B------:R1:W-:Y:S02]  /*56c50*/  STL.64 [R1+0x508], R10 ;  /* 0x0005080a01007387 */ /* 0x0003e40000100a00 */
[----:B0-----:R-:W-:Y:S01]  /*56c60*/  IMAD.MOV.U32 R9, RZ, RZ, R26 ;  /* 0x000000ffff097224 */ /* 0x001fe200078e001a */
[----:B-1----:R-:W2:Y:S01]  /*56c70*/  LDL.LU.64 R10, [R1+0x3178] ;  /* 0x00317800010a7983 */ /* 0x002ea20000300a00 */
[----:B------:R-:W-:Y:S02]  /*56c80*/  IMAD.MOV.U32 R8, RZ, RZ, R27 ;  /* 0x000000ffff087224 */ /* 0x000fe400078e001b */
        /* <DEDUP_REMOVED lines=8> */
[----:B------:R-:W-:Y:S01]  /*56d10*/  STL.64 [R1+0x3018], R6 ;  /* 0x0030180601007387 */ /* 0x000fe20000100a00 */
[C---:B--2---:R-:W-:Y:S02]  /*56d20*/  HMMA.16816.F32.BF16 R24, R20.reuse, R26, R16 ;  /* 0x0000001a1418723c */ /* 0x044fe40000041810 */
[----:B------:R-:W2:Y:S01]  /*56d30*/  LDL.LU.64 R18, [R1+0x3158] ;  /* 0x0031580001127983 */ /* 0x000ea20000300a00 */
        /* <DEDUP_REMOVED lines=22> */
[----:B------:R-:W-:Y:S02]  /*56ea0*/  IMAD.MOV.U32 R6, RZ, RZ, R9 ;  /* 0x000000ffff067224 */ /* 0x000fe400078e0009 */
[----:B------:R-:W-:Y:S01]  /*56eb0*/  IMAD.MOV.U32 R7, RZ, RZ, R8 ;  /* 0x000000ffff077224 */ /* 0x000fe200078e0008 */
[----:B--2---:R-:W-:Y:S01]  /*56ec0*/  HMMA.16816.F32.BF16 R20, R20, R10, R24 ;  /* 0x0000000a1414723c */ /* 0x004fe20000041818 */
[----:B------:R-:W2:Y:S01]  /*56ed0*/  LDL.LU.64 R26, [R1+0x3118] ;  /* 0x00311800011a7983 */ /* 0x000ea20000300a00 */
[----:B------:R-:W2:Y:S11]  /*56ee0*/  LDL.LU.64 R24, [R1+0x3110] ;  /* 0x0031100001187983 */ /* 0x000eb60000300a00 */
[----:B------:R-:W-:Y:S10]  /*56ef0*/  @!UPT UIADD3 URZ, URZ, URZ, URZ ;  /* 0x0000003f3f3ff290 */ /* 0x000ff4000fffe03f */
[----:B------:R-:W-:Y:S01]  /*56f00*/  STL.64 [R1+0x2b0], R20 ;  /* 0x0002b01401007387 */ /* 0x000fe20000100a00 */
[----:B------:R-:W-:Y:S02]  /*56f10*/  STL.64 [R1+0x2b8], R22 ;  /* 0x0002b81601007387 */ /* 0x000fe40000100a00 */
[----:B------:R-:W-:Y:S02]  /*56f20*/  STL.64 [R1+0x3030], R6 ;  /* 0x0030300601007387 */ /* 0x000fe40000100a00 */
[----:B------:R0:W-:Y:S01]  /*56f30*/  STL.64 [R1+0x3000], R10 ;  /* 0x0030000a01007387 */ /* 0x0001e20000100a00 */
[----:B------:R-:W4:Y:S01]  /*56f40*/  LDL.LU R8, [R1+0x1390] ;  /* 0x0013900001087983 */ /* 0x000f220000300800 */
[----:B------:R-:W4:Y:S03]  /*56f50*/  LDL.LU R9, [R1+0x1394] ;  /* 0x0013940001097983 */ /* 0x000f260000300800 */
[----:B0-----:R-:W4:Y:S01]  /*56f60*/  LDL.LU R10, [R1+0x1398] ;  /* 0x00139800010a7983 */ /* 0x001f220000300800 */
[----:B------:R-:W4:Y:S02]  /*56f70*/  LDL.LU R11, [R1+0x139c] ;  /* 0x00139c00010b7983 */ /* 0x000f240000300800 */
[----:B---3--:R-:W-:-:S02]  /*56f80*/  IMAD.MOV.U32 R6, RZ, RZ, R17 ;  /* 0x000000ffff067224 */ /* 0x008fc400078e0011 */
[----:B------:R-:W-:Y:S01]  /*56f90*/  IMAD.MOV.U32 R7, RZ, RZ, R12 ;  /* 0x000000ffff077224 */ /* 0x000fe200078e000c */
[----:B------:R-:W3:Y:S01]  /*56fa0*/  LDL.LU R17, [R1+0x3108] ;  /* 0x0031080001117983 */ /* 0x000ee20000300800 */
[----:B------:R-:W3:Y:S03]  /*56fb0*/  LDL.LU R12, [R1+0x3104] ;  /* 0x00310400010c7983 */ /* 0x000ee60000300800 */
[----:B------:R0:W-:Y:S01]  /*56fc0*/  STL.64 [R1+0x3048], R6 ;  /* 0x0030480601007387 */ /* 0x0001e20000100a00 */
[----:B------:R-:W-:Y:S02]  /*56fd0*/  IMAD.MOV.U32 R22, RZ, RZ, R3 ;  /* 0x000000ffff167224 */ /* 0x000fe400078e0003 */
[----:B0-----:R-:W-:Y:S02]  /*56fe0*/  IMAD.MOV.U32 R6, RZ, RZ, R13 ;  /* 0x000000ffff067224 */ /* 0x001fe400078e000d */
[----:B------:R-:W-:-:S02]  /*56ff0*/  IMAD.MOV.U32 R7, RZ, RZ, R2 ;  /* 0x000000ffff077224 */ /* 0x000fc400078e0002 */
[----:B--2---:R-:W-:Y:S01]  /*57000*/  IMAD.MOV.U32 R23, RZ, RZ, R24 ;  /* 0x000000ffff177224 */ /* 0x004fe200078e0018 */
[----:B----4-:R-:W-:Y:S01]  /*57010*/  STL.64 [R1+0x3028], R10 ;  /* 0x0030280a01007387 */ /* 0x010fe20000100a00 */
[----:B------:R0:W-:Y:S03]  /*57020*/  STL.64 [R1+0x3020], R8 ;  /* 0x0030200801007387 */ /* 0x0001e60000100a00 */
[----:B0-----:R-:W2:Y:S01]  /*57030*/  LDL.LU R8, [R1+0x13a0] ;  /* 0x0013a00001087983 */ /* 0x001ea20000300800 */
[----:B------:R-:W2:Y:S02]  /*57040*/  LDL.LU R9, [R1+0x13a4] ;  /* 0x0013a40001097983 */ /* 0x000ea40000300800 */
[----:B------:R-:W4:Y:S02]  /*57050*/  LDL.LU R10, [R1+0x13a8] ;  /* 0x0013a800010a7983 */ /* 0x000f240000300800 */
[----:B------:R-:W4:Y:S01]  /*57060*/  LDL.LU R11, [R1+0x13ac] ;  /* 0x0013ac00010b7983 */ /* 0x000f220000300800 */
[----:B------:R-:W2:Y:S01]  /*57070*/  LDL.LU R13, [R1+0x3100] ;  /* 0x00310000010d7983 */ /* 0x000ea20000300800 */
[----:B------:R-:W2:Y:S02]  /*57080*/  LDL.LU R2, [R1+0x30fc] ;  /* 0x0030fc0001027983 */ /* 0x000ea40000300800 */
[----:B------:R-:W2:Y:S02]  /*57090*/  LDL.LU R3, [R1+0x30f8] ;  /* 0x0030f80001037983 */ /* 0x000ea40000300800 */
[----:B------:R-:W2:Y:S01]  /*570a0*/  LDL.LU R24, [R1+0x30f4] ;  /* 0x0030f40001187983 */ /* 0x000ea20000300800 */
[----:B------:R-:W-:Y:S01]  /*570b0*/  STL.64 [R1+0x3088], R22 ;  /* 0x0030881601007387 */ /* 0x000fe20000100a00 */
[----:B------:R0:W-:Y:S03]  /*570c0*/  STL.64 [R1+0x3060], R6 ;  /* 0x0030600601007387 */ /* 0x0001e60000100a00 */
[----:B0-----:R-:W2:Y:S01]  /*570d0*/  LDL.64 R6, [R1+0x58] ;  /* 0x0000580001067983 */ /* 0x001ea20000100a00 */
[----:B------:R-:W-:-:S02]  /*570e0*/  IMAD.MOV.U32 R22, RZ, RZ, R25 ;  /* 0x000000ffff167224 */ /* 0x000fc400078e0019 */
[----:B------:R-:W-:Y:S01]  /*570f0*/  IMAD.MOV.U32 R23, RZ, RZ, R26 ;  /* 0x000000ffff177224 */ /* 0x000fe200078e001a */
[----:B--2---:R0:W-:Y:S01]  /*57100*/  STL.64 [R1+0x3068], R6 ;  /* 0x0030680601007387 */ /* 0x0041e20000100a00 */
[----:B------:R-:W2:Y:S02]  /*57110*/  LDL.LU R25, [R1+0x30f0] ;  /* 0x0030f00001197983 */ /* 0x000ea40000300800 */
[----:B------:R-:W2:Y:S02]  /*57120*/  LDL.LU R26, [R1+0x30ec] ;  /* 0x0030ec00011a7983 */ /* 0x000ea40000300800 */
[----:B------:R-:W-:Y:S02]  /*57130*/  STL.64 [R1+0x30a0], R22 ;  /* 0x0030a01601007387 */ /* 0x000fe40000100a00 */
[----:B0-----:R-:W-:Y:S02]  /*57140*/  IMAD.MOV.U32 R6, RZ, RZ, R5 ;  /* 0x000000ffff067224 */ /* 0x001fe400078e0005 */
        /* <DEDUP_REMOVED lines=8> */
[----:B------:R-:W3:Y:S04]  /*571d0*/  LDL.LU R27, [R1+0x30e8] ;  /* 0x0030e800011b7983 */ /* 0x000ee80000300800 */
[----:B------:R-:W-:Y:S04]  /*571e0*/  STL.64 [R1+0x30b8], R22 ;  /* 0x0030b81601007387 */ /* 0x000fe80000100a00 */
[----:B--2---:R-:W-:Y:S01]  /*571f0*/  STL.64 [R1+0x3098], R6 ;  /* 0x0030980601007387 */ /* 0x004fe20000100a00 */
[----:B------:R0:W-:Y:S03]  /*57200*/  STL.64 [R1+0x3090], R4 ;  /* 0x0030900401007387 */ /* 0x0001e60000100a00 */
[----:B0-----:R-:W2:Y:S01]  /*57210*/  LDL.LU R4, [R1+0x11b0] ;  /* 0x0011b00001047983 */ /* 0x001ea20000300800 */
[----:B------:R-:W2:Y:S02]  /*57220*/  LDL.LU R5, [R1+0x11b4] ;  /* 0x0011b40001057983 */ /* 0x000ea40000300800 */
[----:B------:R-:W2:Y:S02]  /*57230*/  LDL.LU R6, [R1+0x11b8] ;  /* 0x0011b80001067983 */ /* 0x000ea40000300800 */
[----:B------:R-:W2:Y:S02]  /*57240*/  LDL.LU R7, [R1+0x11bc] ;  /* 0x0011bc0001077983 */ /* 0x000ea40000300800 */
[----:B---3--:R-:W-:-:S02]  /*57250*/  IMAD.MOV.U32 R22, RZ, RZ, R17 ;  /* 0x000000ffff167224 */ /* 0x008fc400078e0011 */
[----:B------:R-:W-:-:S05]  /*57260*/  IMAD.MOV.U32 R23, RZ, RZ, R16 ;  /* 0x000000ffff177224 */ /* 0x000fca00078e0010 */
        /* <DEDUP_REMOVED lines=25> */
[----:B----4-:R-:W-:Y:S01]  /*57400*/  STL.64 [R1+0x3040], R10 ;  /* 0x0030400a01007387 */ /* 0x010fe20000100a00 */
[----:B------:R0:W-:Y:S03]  /*57410*/  STL.64 [R1+0x3038], R8 ;  /* 0x0030380801007387 */ /* 0x0001e60000100a00 */
[----:B0-----:R-:W3:Y:S01]  /*57420*/  LDL.LU R8, [R1+0x13b0] ;  /* 0x0013b00001087983 */ /* 0x001ee20000300800 */
[----:B------:R-:W3:Y:S02]  /*57430*/  LDL.LU R9, [R1+0x13b4] ;  /* 0x0013b40001097983 */ /* 0x000ee40000300800 */
[----:B------:R-:W4:Y:S02]  /*57440*/  LDL.LU R10, [R1+0x13b8] ;  /* 0x0013b800010a7983 */ /* 0x000f240000300800 */
[----:B------:R-:W4:Y:S02]  /*57450*/  LDL.LU R11, [R1+0x13bc] ;  /* 0x0013bc00010b7983 */ /* 0x000f240000300800 */
[----:B------:R-:W-:-:S02]  /*57460*/  IMAD.MOV.U32 R18, RZ, RZ, R3 ;  /* 0x000000ffff127224 */ /* 0x000fc400078e0003 */
[----:B------:R-:W-:-:S07]  /*57470*/  IMAD.MOV.U32 R19, RZ, RZ, R2 ;  /* 0x000000ffff137224 */ /* 0x000fce00078e0002 */
[C---:B------:R-:W-:Y:S01]  /*57480*/  HMMA.16816.F32.BF16 R16, R24.reuse, R18, R12 ;  /* 0x000000121810723c */ /* 0x040fe2000004180c */
[----:B----4-:R-:W-:Y:S01]  /*57490*/  STL.64 [R1+0x3058], R10 ;  /* 0x0030580a01007387 */ /* 0x010fe20000100a00 */
[----:B---3--:R0:W-:Y:S03]  /*574a0*/  STL.64 [R1+0x3050], R8 ;  /* 0x0030500801007387 */ /* 0x0081e60000100a00 */
[----:B0-----:R-:W3:Y:S01]  /*574b0*/  LDL.LU R8, [R1+0x13c0] ;  /* 0x0013c00001087983 */ /* 0x001ee20000300800 */
[----:B------:R-:W3:Y:S02]  /*574c0*/  LDL.LU R9, [R1+0x13c4] ;  /* 0x0013c40001097983 */ /* 0x000ee40000300800 */
[----:B------:R-:W4:Y:S02]  /*574d0*/  LDL.LU R10, [R1+0x13c8] ;  /* 0x0013c800010a7983 */ /* 0x000f240000300800 */
[----:B------:R-:W4:Y:S01]  /*574e0*/  LDL.LU R11, [R1+0x13cc] ;  /* 0x0013cc00010b7983 */ /* 0x000f220000300800 */
[C---:B--2---:R-:W-:Y:S01]  /*574f0*/  HMMA.16816.F32.BF16 R20, R24.reuse, R22, R4 ;  /* 0x000000161814723c */ /* 0x044fe20000041804 */
[----:B----4-:R-:W-:Y:S01]  /*57500*/  STL.64 [R1+0x3078], R10 ;  /* 0x0030780a01007387 */ /* 0x010fe20000100a00 */
[----:B---3--:R0:W-:Y:S03]  /*57510*/  STL.64 [R1+0x3070], R8 ;  /* 0x0030700801007387 */ /* 0x0081e60000100a00 */
[----:B0-----:R-:W2:Y:S01]  /*57520*/  LDL.LU R8, [R1+0x13e0] ;  /* 0x0013e00001087983 */ /* 0x001ea20000300800 */
[----:B------:R-:W2:Y:S02]  /*57530*/  LDL.LU R9, [R1+0x13e4] ;  /* 0x0013e40001097983 */ /* 0x000ea40000300800 */
[----:B------:R-:W2:Y:S02]  /*57540*/  LDL.LU R10, [R1+0x13e8] ;  /* 0x0013e800010a7983 */ /* 0x000ea40000300800 */
[----:B------:R-:W2:Y:S01]  /*57550*/  LDL.LU R11, [R1+0x13ec] ;  /* 0x0013ec00010b7983 */ /* 0x000ea20000300800 */
[----:B------:R-:W3:Y:S01]  /*57560*/  LDL.LU R12, [R1+0x1380] ;  /* 0x00138000010c7983 */ /* 0x000ee20000300800 */
[----:B------:R-:W-:Y:S02]  /*57570*/  STL.64 [R1+0x2a0], R16 ;  /* 0x0002a01001007387 */ /* 0x000fe40000100a00 */
[----:B------:R0:W-:Y:S02]  /*57580*/  STL.64 [R1+0x2a8], R18 ;  /* 0x0002a81201007387 */ /* 0x0001e40000100a00 */
[----:B------:R-:W3:Y:S01]  /*57590*/  LDL.LU R13, [R1+0x1384] ;  /* 0x00138400010d7983 */ /* 0x000ee20000300800 */
[----:B------:R-:W3:Y:S01]  /*575a0*/  LDL.LU R14, [R1+0x1388] ;  /* 0x00138800010e7983 */ /* 0x000ee20000300800 */
[----:B------:R-:W3:Y:S03]  /*575b0*/  LDL.LU R15, [R1+0x138c] ;  /* 0x00138c00010f7983 */ /* 0x000ee60000300800 */
[----:B0-----:R-:W3:Y:S01]  /*575c0*/  LDL.64 R18, [R1+0x8] ;  /* 0x0000080001127983 */ /* 0x001ee20000100a00 */
[----:B------:R-:W4:Y:S02]  /*575d0*/  LDL.LU.64 R6, [R1+0x30e0] ;  /* 0x0030e00001067983 */ /* 0x000f240000300a00 */
[----:B------:R-:W4:Y:S02]  /*575e0*/  LDL.LU.64 R4, [R1+0x30d8] ;  /* 0x0030d80001047983 */ /* 0x000f240000300a00 */
        /* <DEDUP_REMOVED lines=25> */
[----:B------:R-:W2:Y:S11]  /*57780*/  LDL.LU.64 R6, [R1+0x3080] ;  /* 0x0030800001067983 */ /* 0x000eb60000300a00 */
[----:B------:R-:W-:Y:S10]  /*57790*/  @!UPT UIADD3 URZ, URZ, URZ, URZ ;  /* 0x0000003f3f3ff290 */ /* 0x000ff4000fffe03f */
[----:B------:R-:W-:Y:S01]  /*577a0*/  STL.64 [R1+0x250], R20 ;  /* 0x0002501401007387 */ /* 0x000fe20000100a00 */
[----:B------:R-:W-:Y:S02]  /*577b0*/  STL.64 [R1+0x258], R22 ;  /* 0x0002581601007387 */ /* 0x000fe40000100a00 */
[----:B------:R-:W0:Y:S02]  /*577c0*/  LDSM.16.MT88.4 R20, [R29+0xc380] ;  /* 0x00c380001d14783b */ /* 0x000e240000004200 */
[----:B0-----:R-:W-:Y:S02]  /*577d0*/  STL.64 [R1+0x2ed0], R22 ;  /* 0x002ed01601007387 */ /* 0x001fe40000100a00 */
[----:B------:R0:W-:Y:S02]  /*577e0*/  STL.64 [R1+0x2ec8], R20 ;  /* 0x002ec81401007387 */ /* 0x0001e40000100a00 */
[----:B0-----:R-:W4:Y:S01]  /*577f0*/  LDL.LU R20, [R1+0x13d0] ;  /* 0x0013d00001147983 */ /* 0x001f220000300800 */
[----:B------:R-:W4:Y:S02]  /*57800*/  LDL.LU R21, [R1+0x13d4] ;  /* 0x0013d40001157983 */ /* 0x000f240000300800 */
[----:B------:R-:W4:Y:S02]  /*57810*/  LDL.LU R22, [R1+0x13d8] ;  /* 0x0013d80001167983 */ /* 0x000f240000300800 */
[----:B------:R-:W4:Y:S01]  /*57820*/  LDL.LU R23, [R1+0x13dc] ;  /* 0x0013dc0001177983 */ /* 0x000f220000300800 */
[----:B------:R-:W-:Y:S01]  /*57830*/  STL [R1+0x239c], R29 ;  /* 0x00239c1d01007387 */ /* 0x000fe20000100800 */
[C---:B--2---:R-:W-:Y:S03]  /*57840*/  HMMA.16816.F32.BF16 R4, R24.reuse, R6, R8 ;  /* 0x000000061804723c */ /* 0x044fe60000041808 */
[----:B------:R-:W2:Y:S01]  /*57850*/  LDL.LU.64 R10, [R1+0x3078] ;  /* 0x00307800010a7983 */ /* 0x000ea20000300a00 */
[----:B------:R-:W2:Y:S11]  /*57860*/  LDL.LU.64 R8, [R1+0x3070] ;  /* 0x0030700001087983 */ /* 0x000eb60000300a00 */
[----:B------:R-:W-:Y:S08]  /*57870*/  @!UPT UIADD3 URZ, URZ, URZ, URZ ;  /* 0x0000003f3f3ff290 */ /* 0x000ff0000fffe03f */
[----:B------:R-:W-:Y:S01]  /*57880*/  STL.64 [R1+0x4b0], R4 ;  /* 0x0004b00401007387 */ /* 0x000fe20000100a00 */
[----:B------:R0:W-:Y:S03]  /*57890*/  STL.64 [R1+0x4b8], R6 ;  /* 0x0004b80601007387 */ /* 0x0001e60000100a00 */
[----:B0-----:R-:W4:Y:S02]  /*578a0*/  LDL.LU.64 R6, [R1+0x3068] ;  /* 0x0030680001067983 */ /* 0x001f240000300a00 */
[C---:B----4-:R-:W-:Y:S11]  /*578b0*/  HMMA.16816.F32.BF16 R20, R24.reuse, R6, R20 ;  /* 0x000000061814723c */ /* 0x050ff60000041814 */
[----:B------:R-:W-:Y:S11]  /*578c0*/  @!UPT UIADD3 URZ, URZ, URZ, URZ ;  /* 0x0000003f3f3ff290 */ /* 0x000ff6000fffe03f */
[----:B------:R-:W-:Y:S01]  /*578d0*/  @!UPT UIADD3 URZ, URZ, URZ, URZ ;  /* 0x0000003f3f3ff290 */ /* 0x000fe2000fffe03f */
[----:B------:R-:W-:Y:S01]  /*578e0*/  STL.64 [R1+0x4a0], R20 ;  /* 0x0004a01401007387 */ /* 0x000fe20000100a00 */
[----:B------:R0:W-:Y:S02]  /*578f0*/  STL.64 [R1+0x4a8], R22 ;  /* 0x0004a81601007387 */ /* 0x0001e40000100a00 */
[----:B0-----:R-:W-:Y:S02]  /*57900*/  IMAD.MOV.U32 R23, RZ, RZ, R6 ;  /* 0x000000ffff177224 */ /* 0x001fe400078e0006 */
[----:B------:R-:W-:Y:S02]  /*57910*/  IMAD.MOV.U32 R22, RZ, RZ, R7 ;  /* 0x000000ffff167224 */ /* 0x000fe400078e0007 */
[----:B------:R-:W2:Y:S03]  /*57920*/  LDL.LU.64 R6, [R1+0x3060] ;  /* 0x0030600001067983 */ /* 0x000ea60000300a00 */
[----:B------:R0:W-:Y:S02]  /*57930*/  STL.64 [R1+0x2fc8], R22 ;  /* 0x002fc81601007387 */ /* 0x0001e40000100a00 */
[----:B------:R-:W4:Y:S02]  /*57940*/  LDL.LU R20, [R1+0x1370] ;  /* 0x0013700001147983 */ /* 0x000f240000300800 */
[----:B------:R-:W4:Y:S01]  /*57950*/  LDL.LU R21, [R1+0x1374] ;  /* 0x0013740001157983 */ /* 0x000f220000300800 */
[----:B0-----:R-:W4:Y:S01]  /*57960*/  LDL.LU R22, [R1+0x1378] ;  /* 0x0013780001167983 */ /* 0x001f220000300800 */
[----:B------:R-:W4:Y:S01]  /*57970*/  LDL.LU R23, [R1+0x137c] ;  /* 0x00137c0001177983 */ /* 0x000f220000300800 */
        /* <DEDUP_REMOVED lines=21> */
[C---:B---3--:R-:W-:Y:S08]  /*57ad0*/  HMMA.16816.F32.BF16 R12, R24.reuse, R18, R12 ;  /* 0x00000012180c723c */ /* 0x048ff0000004180c */
[----:B--2---:R-:W-:Y:S01]  /*57ae0*/  HMMA.16816.F32.BF16 R4, R24, R6, R8 ;  /* 0x000000061804723c */ /* 0x004fe20000041808 */
[----:B------:R-:W2:Y:S11]  /*57af0*/  LDL.LU R8, [R1+0x1360] ;  /* 0x0013600001087983 */ /* 0x000eb60000300800 */
[----:B------:R-:W-:Y:S11]  /*57b00*/  @!UPT UIADD3 URZ, URZ, URZ, URZ ;  /* 0x0000003f3f3ff290 */ /* 0x000ff6000fffe03f */
[----:B------:R0:W-:Y:S01]  /*57b10*/  STL.64 [R1+0x460], R4 ;  /* 0x0004600401007387 */ /* 0x0001e20000100a00 */
[----:B------:R1:W-:Y:S02]  /*57b20*/  STL.64 [R1+0x468], R6 ;  /* 0x0004680601007387 */ /* 0x0003e40000100a00 */
[----:B------:R-:W2:Y:S02]  /*57b30*/  LDL.LU R9, [R1+0x1364] ;  /* 0x0013640001097983 */ /* 0x000ea40000300800 */
[----:B------:R-:W2:Y:S01]  /*57b40*/  LDL.LU R10, [R1+0x1368] ;  /* 0x00136800010a7983 */ /* 0x000ea20000300800 */
[----:B------:R-:W2:Y:S04]  /*57b50*/  LDL.LU R11, [R1+0x136c] ;  /* 0x00136c00010b7983 */ /* 0x000ea80000300800 */
[----:B0-----:R-:W3:Y:S01]  /*57b60*/  LDL.LU R4, [R1+0x1190] ;  /* 0x0011900001047983 */ /* 0x001ee20000300800 */
[----:B------:R-:W3:Y:S02]  /*57b70*/  LDL.LU R5, [R1+0x1194] ;  /* 0x0011940001057983 */ /* 0x000ee40000300800 */
[----:B-1----:R-:W3:Y:S02]  /*57b80*/  LDL.LU R6, [R1+0x1198] ;  /* 0x0011980001067983 */ /* 0x002ee40000300800 */
[----:B------:R-:W3:Y:S01]  /*57b90*/  LDL.LU R7, [R1+0x119c] ;  /* 0x00119c0001077983 */ /* 0x000ee20000300800 */
[----:B------:R0:W-:Y:S01]  /*57ba0*/  STL.64 [R1+0x450], R12 ;  /* 0x0004500c01007387 */ /* 0x0001e20000100a00 */
[----:B------:R1:W-:Y:S02]  /*57bb0*/  STL.64 [R1+0x458], R14 ;  /* 0x0004580e01007387 */ /* 0x0003e40000100a00 */
[----:B0-----:R-:W-:Y:S01]  /*57bc0*/  IMAD.MOV.U32 R13, RZ, RZ, R18 ;  /* 0x000000ffff0d7224 */ /* 0x001fe200078e0012 */
[----:B-1----:R-:W2:Y:S01]  /*57bd0*/  LDL.LU.64 R14, [R1+0x3010] ;  /* 0x00301000010e7983 */ /* 0x002ea20000300a00 */
[----:B------:R-:W-:-:S02]  /*57be0*/  IMAD.MOV.U32 R12, RZ, RZ, R19 ;  /* 0x000000ffff0c7224 */ /* 0x000fc400078e0013 */
[----:B------:R-:W4:Y:S02]  /*57bf0*/  LDL.LU.64 R18, [R1+0x3008] ;  /* 0x0030080001127983 */ /* 0x000f240000300a00 */
[C---:B----4-:R-:W-:Y:S11]  /*57c00*/  HMMA.16816.F32.BF16 R20, R24.reuse, R18, R20 ;  /* 0x000000121814723c */ /* 0x050ff60000041814 */
[----:B------:R-:W-:Y:S11]  /*57c10*/  @!UPT UIADD3 URZ, URZ, URZ, URZ ;  /* 0x0000003f3f3ff290 */ /* 0x000ff6000fffe03f */
[----:B------:R-:W-:Y:S01]  /*57c20*/  @!UPT UIADD3 URZ, URZ, URZ, URZ ;  /* 0x0000003f3f3ff290 */ /* 0x000fe2000fffe03f */
[----:B------:R0:W-:Y:S01]  /*57c30*/  STL.64 [R1+0x440], R20 ;  /* 0x0004401401007387 */ /* 0x0001e20000100a00 */
[----:B------:R1:W-:Y:S03]  /*57c40*/  STL.64 [R1+0x448], R22 ;  /* 0x0004481601007387 */ /* 0x0003e60000100a00 */
[----:B0-----:R-:W4:Y:S01]  /*57c50*/  LDL.LU R20, [R1+0x1160] ;  /* 0x0011600001147983 */ /* 0x001f220000300800 */
[----:B------:R-:W4:Y:S02]  /*57c60*/  LDL.LU R21, [R1+0x1164] ;  /* 0x0011640001157983 */ /* 0x000f240000300800 */
[----:B-1----:R-:W2:Y:S02]  /*57c70*/  LDL.LU R22, [R1+0x1168] ;  /* 0x0011680001167983 */ /* 0x002ea40000300800 */
[----:B------:R-:W2:Y:S02]  /*57c80*/  LDL.LU R23, [R1+0x116c] ;  /* 0x00116c0001177983 */ /* 0x000ea40000300800 */
[----:B--2---:R0:W-:Y:S01]  /*57c90*/  STL.64 [R1+0x2fd8], R22 ;  /* 0x002fd81601007387 */ /* 0x0041e20000100a00 */
[----:B----4-:R-:W-:Y:S03]  /*57ca0*/  STL.64 [R1+0x2fd0], R20 ;  /* 0x002fd01401007387 */ /* 0x010fe60000100a00 */
[----:B0-----:R-:W2:Y:S04]  /*57cb0*/  LDL.64 R22, [R1+0xb8] ;  /* 0x0000b80001167983 */ /* 0x001ea80000100a00 */
[----:B--2---:R0:W-:Y:S04]  /*57cc0*/  STL.64 [R1+0x2fe0], R22 ;  /* 0x002fe01601007387 */ /* 0x0041e80000100a00 */
[----:B0-----:R-:W2:Y:S01]  /*57cd0*/  LDL.64 R22, [R1+0xc8] ;  /* 0x0000c80001167983 */ /* 0x001ea20000100a00 */
[----:B------:R0:W-:Y:S02]  /*57ce0*/  STL.64 [R1+0x2fb0], R18 ;  /* 0x002fb01201007387 */ /* 0x0001e40000100a00 */
[----:B------:R-:W4:Y:S02]  /*57cf0*/  LDL.LU R16, [R1+0x1150] ;  /* 0x0011500001107983 */ /* 0x000f240000300800 */
[----:B------:R-:W4:Y:S01]  /*57d00*/  LDL.LU R17, [R1+0x1154] ;  /* 0x0011540001117983 */ /* 0x000f220000300800 */
[----:B0-----:R-:W2:Y:S01]  /*57d10*/  LDL.LU R18, [R1+0x1158] ;  /* 0x0011580001127983 */ /* 0x001ea20000300800 */
[----:B------:R-:W2:Y:S01]  /*57d20*/  LDL.LU R19, [R1+0x115c] ;  /* 0x00115c0001137983 */ /* 0x000ea20000300800 */
[C---:B------:R-:W-:Y:S02]  /*57d30*/  HMMA.16816.F32.BF16 R8, R24.reuse, R14, R8 ;  /* 0x0000000e1808723c */ /* 0x040fe40000041808 */
[----:B--2---:R0:W-:Y:S01]  /*57d40*/  STL.64 [R1+0x2fc0], R18 ;  /* 0x002fc01201007387 */ /* 0x0041e20000100a00 */
[----:B----4-:R1:W-:Y:S03]  /*57d50*/  STL.64 [R1+0x2fb8], R16 ;  /* 0x002fb81001007387 */ /* 0x0103e60000100a00 */
[----:B0-----:R-:W2:Y:S04]  /*57d60*/  LDL.64 R18, [R1+0xa8] ;  /* 0x0000a80001127983 */ /* 0x001ea80000100a00 */
[----:B--2---:R0:W-:Y:S01]  /*57d70*/  STL.64 [R1+0x2fe8], R18 ;  /* 0x002fe81201007387 */ /* 0x0041e20000100a00 */
[----:B-1----:R-:W2:Y:S02]  /*57d80*/  LDL.LU R16, [R1+0x1180] ;  /* 0x0011800001107983 */ /* 0x002ea40000300800 */
[----:B------:R-:W2:Y:S01]  /*57d90*/  LDL.LU R17, [R1+0x1184] ;  /* 0x0011840001117983 */ /* 0x000ea20000300800 */
[----:B0-----:R-:W2:Y:S01]  /*57da0*/  LDL.LU R18, [R1+0x1188] ;  /* 0x0011880001127983 */ /* 0x001ea20000300800 */
[----:B------:R-:W2:Y:S08]  /*57db0*/  LDL.LU R19, [R1+0x118c] ;  /* 0x00118c0001137983 */ /* 0x000eb00000300800 */
[----:B------:R-:W-:Y:S02]  /*57dc0*/  STL.64 [R1+0x430], R8 ;  /* 0x0004300801007387 */ /* 0x000fe40000100a00 */
[----:B------:R0:W-:Y:S02]  /*57dd0*/  STL.64 [R1+0x438], R10 ;  /* 0x0004380a01007387 */ /* 0x0001e40000100a00 */
[----:B0-----:R-:W3:Y:S01]  /*57de0*/  LDL.LU.64 R10, [R1+0x3000] ;  /* 0x00300000010a7983 */ /* 0x001ee20000300a00 */
[----:B------:R0:W-:Y:S02]  /*57df0*/  STL.64 [R1+0x2f30], R14 ;  /* 0x002f300e01007387 */ /* 0x0001e40000100a00 */
[----:B------:R-:W-:Y:S01]  /*57e00*/  STL.64 [R1+0x2f98], R12 ;  /* 0x002f980c01007387 */ /* 0x000fe20000100a00 */
[----:B0-----:R-:W4:Y:S01]  /*57e10*/  LDL.64 R14, [R1+0x88] ;  /* 0x00008800010e7983 */ /* 0x001f220000100a00 */
[----:B---3--:R-:W-:Y:S03]  /*57e20*/  HMMA.16816.F32.BF16 R24, R24, R10, R4 ;  /* 0x0000000a1818723c */ /* 0x008fe60000041804 */
[----:B----4-:R0:W-:Y:S04]  /*57e30*/  STL.64 [R1+0x2fa8], R14 ;  /* 0x002fa80e01007387 */ /* 0x0101e80000100a00 */
[----:B0-----:R-:W3:Y:S01]  /*57e40*/  LDL.64 R14, [R1+0x98] ;  /* 0x00009800010e7983 */ /* 0x001ee20000100a00 */
[----:B------:R-:W2:Y:S02]  /*57e50*/  LDL.LU.64 R6, [R1+0x2ff8] ;  /* 0x002ff80001067983 */ /* 0x000ea40000300a00 */
[----:B------:R-:W2:Y:S11]  /*57e60*/  LDL.LU.64 R4, [R1+0x2ff0] ;  /* 0x002ff00001047983 */ /* 0x000eb60000300a00 */
[----:B------:R-:W-:Y:S02]  /*57e70*/  @!UPT UIADD3 URZ, URZ, URZ, URZ ;  /* 0x0000003f3f3ff290 */ /* 0x000fe4000fffe03f */
[----:B------:R-:W-:Y:S01]  /*57e80*/  STL.64 [R1+0x240], R24 ;  /* 0x0002401801007387 */ /* 0x000fe20000100a00 */
[----:B------:R0:W-:Y:S04]  /*57e90*/  STL.64 [R1+0x248], R26 ;  /* 0x0002481a01007387 */ /* 0x0001e80000100a00 */
[----:B0-----:R-:W4:Y:S01]  /*57ea0*/  LDL.64 R26, [R1+0x78] ;  /* 0x00007800011a7983 */ /* 0x001f220000100a00 */
[----:B------:R-:W-:Y:S02]  /*57eb0*/  IMAD.MOV.U32 R3, RZ, RZ, R22 ;  /* 0x000000ffff037224 */ /* 0x000fe400078e0016 */
[----:B------:R-:W-:Y:S01]  /*57ec0*/  IMAD.MOV.U32 R2, RZ, RZ, R23 ;  /* 0x000000ffff027224 */ /* 0x000fe200078e0017 */
[C---:B--2---:R-:W-:Y:S01]  /*57ed0*/  HMMA.16816.F32.BF16 R16, R4.reuse, R22, R16 ;  /* 0x000000160410723c */ /* 0x044fe20000041810 */
[----:B----4-:R0:W-:Y:S01]  /*57ee0*/  STL.64 [R1+0x2fa0], R26 ;  /* 0x002fa01a01007387 */ /* 0x0101e20000100a00 */
[----:B------:R-:W2:Y:S02]  /*57ef0*/  LDL.LU R24, [R1+0x1140] ;  /* 0x0011400001187983 */ /* 0x000ea40000300800 */
[----:B------:R-:W2:Y:S01]  /*57f00*/  LDL.LU R25, [R1+0x1144] ;  /* 0x0011440001197983 */ /* 0x000ea20000300800 */
[----:B0-----:R-:W2:Y:S01]  /*57f10*/  LDL.LU R26, [R1+0x1148] ;  /* 0x00114800011a7983 */ /* 0x001ea20000300800 */
[----:B------:R-:W2:Y:S02]  /*57f20*/  LDL.LU R27, [R1+0x114c] ;  /* 0x00114c00011b7983 */ /* 0x000ea40000300800 */
[----:B------:R0:W-:Y:S02]  /*57f30*/  STL [R1+0x2edc], R10 ;  /* 0x002edc0a01007387 */ /* 0x0001e40000100800 */
[----:B------:R1:W-:Y:S01]  /*57f40*/  STL [R1+0x2ed8], R11 ;  /* 0x002ed80b01007387 */ /* 0x0003e20000100800 */
[----:B------:R-:W4:Y:S01]  /*57f50*/  LDL.LU R8, [R1+0x1170] ;  /* 0x0011700001087983 */ /* 0x000f220000300800 */
[----:B------:R-:W4:Y:S03]  /*57f60*/  LDL.LU R9, [R1+0x1174] ;  /* 0x0011740001097983 */ /* 0x000f260000300800 */
[----:B0-----:R-:W4:Y:S01]  /*57f70*/  LDL.LU R10, [R1+0x1178] ;  /* 0x00117800010a7983 */ /* 0x001f220000300800 */
[----:B-1----:R-:W4:Y:S07]  /*57f80*/  LDL.LU R11, [R1+0x117c] ;  /* 0x00117c00010b7983 */ /* 0x002f2e0000300800 */
[----:B------:R-:W-:Y:S02]  /*57f90*/  STL.64 [R1+0x230], R16 ;  /* 0x0002301001007387 */ /* 0x000fe40000100a00 */
[----:B------:R0:W-:Y:S02]  /*57fa0*/  STL.64 [R1+0x238], R18 ;  /* 0x0002381201007387 */ /* 0x0001e40000100a00 */
[----:B0-----:R-:W2:Y:S01]  /*57fb0*/  LDL.LU.64 R18, [R1+0x2fe8] ;  /* 0x002fe80001127983 */ /* 0x001ea20000300a00 */
[----:B------:R-:W4:Y:S02]  /*57fc0*/  LDL.LU.64 R22, [R1+0x2fe0] ;  /* 0x002fe00001167983 */ /* 0x000f240000300a00 */
[----:B------:R-:W-:Y:S02]  /*57fd0*/  STL [R1+0x2ee4], R2 ;  /* 0x002ee40201007387 */ /* 0x000fe40000100800 */
        /* <DEDUP_REMOVED lines=9> */
[----:B------:R-:W2:Y:S02]  /*58070*/  LDL.LU.64 R20, [R1+0x2fd0] ;  /* 0x002fd00001147983 */ /* 0x000ea40000300a00 */
        /* <DEDUP_REMOVED lines=9> */
[----:B------:R-:W3:Y:S01]  /*58110*/  LDL.LU.64 R16, [R1+0x2fb8] ;  /* 0x002fb80001107983 */ /* 0x000ee20000300a00 */
[----:B------:R-:W-:Y:S01]  /*58120*/  STL.64 [R1+0x2f90], R20 ;  /* 0x002f901401007387 */ /* 0x000fe20000100a00 */
        /* <DEDUP_REMOVED lines=9> */
[C---:B----4-:R-:W-:Y:S01]  /*581c0*/  HMMA.16816.F32.BF16 R24, R4.reuse, R14, R24 ;  /* 0x0000000e0418723c */ /* 0x050fe20000041818 */
[----:B---3--:R-:W-:Y:S01]  /*581d0*/  STL.64 [R1+0x2f10], R18 ;  /* 0x002f101201007387 */ /* 0x008fe20000100a00 */
[----:B------:R0:W-:Y:S03]  /*581e0*/  STL.64 [R1+0x2f08], R16 ;  /* 0x002f081001007387 */ /* 0x0001e60000100a00 */
[----:B0-----:R-:W3:Y:S01]  /*581f0*/  LDL.LU R16, [R1+0x1130] ;  /* 0x0011300001107983 */ /* 0x001ee20000300800 */
[----:B------:R-:W3:Y:S02]  /*58200*/  LDL.LU R17, [R1+0x1134] ;  /* 0x0011340001117983 */ /* 0x000ee40000300800 */
[----:B------:R-:W3:Y:S02]  /*58210*/  LDL.LU R18, [R1+0x1138] ;  /* 0x0011380001127983 */ /* 0x000ee40000300800 */
[----:B------:R-:W3:Y:S11]  /*58220*/  LDL.LU R19, [R1+0x113c] ;  /* 0x00113c0001137983 */ /* 0x000ef60000300800 */
[----:B------:R-:W-:Y:S02]  /*58230*/  @!UPT UIADD3 URZ, URZ, URZ, URZ ;  /* 0x0000003f3f3ff290 */ /* 0x000fe4000fffe03f */
[----:B------:R-:W-:Y:S01]  /*58240*/  STL.64 [R1+0x1f0], R24 ;  /* 0x0001f01801007387 */ /* 0x000fe20000100a00 */
[----:B------:R0:W-:Y:S03]  /*58250*/  STL.64 [R1+0x1f8], R26 ;  /* 0x0001f81a01007387 */ /* 0x0001e60000100a00 */
[----:B0-----:R-:W3:Y:S01]  /*58260*/  LDL.LU.64 R26, [R1+0x2fa0] ;  /* 0x002fa000011a7983 */ /* 0x001ee20000300a00 */
[----:B------:R-:W4:Y:S02]  /*58270*/  LDL.LU.64 R12, [R1+0x2f98] ;  /* 0x002f9800010c7983 */ /* 0x000f240000300a00 */
[----:B------:R-:W-:Y:S02]  /*58280*/  IMAD.MOV.U32 R29, RZ, RZ, R14 ;  /* 0x000000ffff1d7224 */ /* 0x000fe400078e000e */
[----:B------:R-:W-:Y:S01]  /*58290*/  IMAD.MOV.U32 R28, RZ, RZ, R15 ;  /* 0x000000ffff1c7224 */ /* 0x000fe200078e000f */
[----:B---3--:R-:W-:Y:S11]  /*582a0*/  HMMA.16816.F32.BF16 R16, R4, R26, R16 ;  /* 0x0000001a0410723c */ /* 0x008ff60000041810 */
[----:B------:R-:W-:Y:S11]  /*582b0*/  @!UPT UIADD3 URZ, URZ, URZ, URZ ;  /* 0x0000003f3f3ff290 */ /* 0x000ff6000fffe03f */
[----:B------:R-:W-:Y:S01]  /*582c0*/  @!UPT UIADD3 URZ, URZ, URZ, URZ ;  /* 0x0000003f3f3ff290 */ /* 0x000fe2000fffe03f */
[----:B------:R-:W-:Y:S01]  /*582d0*/  STL.64 [R1+0x1e0], R16 ;  /* 0x0001e01001007387 */ /* 0x000fe20000100a00 */
[----:B------:R4:W-:Y:S02]  /*582e0*/  STL.64 [R1+0x1e8], R18 ;  /* 0x0001e81201007387 */ /* 0x0009e40000100a00 */
[----:B----4-:R-:W-:Y:S02]  /*582f0*/  IMAD.MOV.U32 R19, RZ, RZ, R12 ;  /* 0x000000ffff137224 */ /* 0x010fe400078e000c */
[----:B------:R-:W-:Y:S01]  /*58300*/  IMAD.MOV.U32 R18, RZ, RZ, R13 ;  /* 0x000000ffff127224 */ /* 0x000fe200078e000d */
[----:B------:R-:W3:Y:S01]  /*58310*/  LDL.LU R12, [R1+0x1300] ;  /* 0x00130000010c7983 */ /* 0x000ee20000300800 */
[----:B------:R-:W3:Y:S02]  /*58320*/  LDL.LU R13, [R1+0x1304] ;  /* 0x00130400010d7983 */ /* 0x000ee40000300800 */
[----:B------:R-:W4:Y:S02]  /*58330*/  LDL.LU R14, [R1+0x1308] ;  /* 0x00130800010e7983 */ /* 0x000f240000300800 */
[----:B------:R-:W4:Y:S02]  /*58340*/  LDL.LU R15, [R1+0x130c] ;  /* 0x00130c00010f7983 */ /* 0x000f240000300800 */
[----:B----4-:R0:W-:Y:S01]  /*58350*/  STL.64 [R1+0x2f40], R14 ;  /* 0x002f400e01007387 */ /* 0x0101e20000100a00 */
[----:B---3--:R-:W-:Y:S03]  /*58360*/  STL.64 [R1+0x2f38], R12 ;  /* 0x002f380c01007387 */ /* 0x008fe60000100a00 */
[----:B0-----:R-:W3:Y:S04]  /*58370*/  LDL.64 R14, [R1+0x28] ;  /* 0x00002800010e7983 */ /* 0x001ee80000100a00 */
[----:B---3--:R0:W-:Y:S04]  /*58380*/  STL.64 [R1+0x2f50], R14 ;  /* 0x002f500e01007387 */ /* 0x0081e80000100a00 */
[----:B0-----:R-:W3:Y:S04]  /*58390*/  LDL.64 R14, [R1+0x38] ;  /* 0x00003800010e7983 */ /* 0x001ee80000100a00 */
[----:B---3--:R-:W-:Y:S01]  /*583a0*/  STL.64 [R1+0x2f68], R14 ;  /* 0x002f680e01007387 */ /* 0x008fe20000100a00 */
[----:B------:R0:W-:Y:S03]  /*583b0*/  STL.64 [R1+0x2f28], R18 ;  /* 0x002f281201007387 */ /* 0x0001e60000100a00 */
[----:B0-----:R-:W3:Y:S04]  /*583c0*/  LDL.64 R18, [R1+0x18] ;  /* 0x0000180001127983 */ /* 0x001ee80000100a00 */
[----:B---3--:R0:W-:Y:S01]  /*583d0*/  STL.64 [R1+0x2f48], R18 ;  /* 0x002f481201007387 */ /* 0x0081e20000100a00 */
[----:B------:R-:W3:Y:S02]  /*583e0*/  LDL.LU R16, [R1+0x1310] ;  /* 0x0013100001107983 */ /* 0x000ee40000300800 */
[----:B------:R-:W3:Y:S01]  /*583f0*/  LDL.LU R17, [R1+0x1314] ;  /* 0x0013140001117983 */ /* 0x000ee20000300800 */
[----:B0-----:R-:W4:Y:S01]  /*58400*/  LDL.LU R18, [R1+0x1318] ;  /* 0x0013180001127983 */ /* 0x001f220000300800 */
[----:B------:R-:W4:Y:S02]  /*58410*/  LDL.LU R19, [R1+0x131c] ;  /* 0x00131c0001137983 */ /* 0x000f240000300800 */
[----:B------:R-:W2:Y:S02]  /*58420*/  LDL.64 R14, [R1+0x48] ;  /* 0x00004800010e7983 */ /* 0x000ea40000100a00 */
[----:B--2---:R0:W-:Y:S02]  /*58430*/  STL.64 [R1+0x2f70], R14 ;  /* 0x002f700e01007387 */ /* 0x0041e40000100a00 */
[----:B0-----:R-:W-:-:S02]  /*58440*/  IMAD.MOV.U32 R14, RZ, RZ, R23 ;  /* 0x000000ffff0e7224 */ /* 0x001fc400078e0017 */
[----:B------:R-:W-:-:S05]  /*58450*/  IMAD.MOV.U32 R15, RZ, RZ, R22 ;  /* 0x000000ffff0f7224 */ /* 0x000fca00078e0016 */
[----:B------:R-:W-:Y:S01]  /*58460*/  STL.64 [R1+0x2f88], R14 ;  /* 0x002f880e01007387 */ /* 0x000fe20000100a00 */
[----:B----4-:R-:W-:Y:S02]  /*58470*/  STL.64 [R1+0x2f60], R18 ;  /* 0x002f601201007387 */ /* 0x010fe40000100a00 */
[----:B---3--:R0:W-:Y:S02]  /*58480*/  STL.64 [R1+0x2f58], R16 ;  /* 0x002f581001007387 */ /* 0x0081e40000100a00 */
        /* <DEDUP_REMOVED lines=8> */
[----:B------:R-:W4:Y:S01]  /*58510*/  LDL.64 R14, [R1+0x68] ;  /* 0x00006800010e7983 */ /* 0x000f220000100a00 */
[----:B------:R-:W-:-:S02]  /*58520*/  IMAD.MOV.U32 R10, RZ, RZ, R26 ;  /* 0x000000ffff0a7224 */ /* 0x000fc400078e001a */
[----:B------:R-:W-:Y:S02]  /*58530*/  IMAD.MOV.U32 R11, RZ, RZ, R27 ;  /* 0x000000ffff0b7224 */ /* 0x000fe400078e001b */
[----:B------:R-:W0:Y:S04]  /*58540*/  LDSM.16.MT88.4 R24, [R0+0xc000] ;  /* 0x00c000000018783b */ /* 0x000e280000004200 */
[----:B---3--:R-:W-:Y:S01]  /*58550*/  STL.64 [R1+0x2f80], R18 ;  /* 0x002f801201007387 */ /* 0x008fe20000100a00 */
[----:B--2---:R1:W-:Y:S03]  /*58560*/  STL.64 [R1+0x2f78], R16 ;  /* 0x002f781001007387 */ /* 0x0043e60000100a00 */
[----:B-1----:R-:W2:Y:S01]  /*58570*/  LDL.LU R16, [R1+0x1340] ;  /* 0x0013400001107983 */ /* 0x002ea20000300800 */
[----:B------:R-:W2:Y:S02]  /*58580*/  LDL.LU R17, [R1+0x1344] ;  /* 0x0013440001117983 */ /* 0x000ea40000300800 */
[----:B------:R-:W2:Y:S02]  /*58590*/  LDL.LU R18, [R1+0x1348] ;  /* 0x0013480001127983 */ /* 0x000ea40000300800 */
[----:B------:R-:W2:Y:S01]  /*585a0*/  LDL.LU R19, [R1+0x134c] ;  /* 0x00134c0001137983 */ /* 0x000ea20000300800 */
[----:B------:R-:W-:Y:S01]  /*585b0*/  STL.64 [R1+0x2ef0], R10 ;  /* 0x002ef00a01007387 */ /* 0x000fe20000100a00 */
[----:B------:R1:W-:Y:S03]  /*585c0*/  STL.64 [R1+0x2ee8], R8 ;  /* 0x002ee80801007387 */ /* 0x0003e60000100a00 */
[----:B-1----:R-:W3:Y:S01]  /*585d0*/  LDL.LU R8, [R1+0x12d0] ;  /* 0x0012d00001087983 */ /* 0x002ee20000300800 */
[----:B------:R-:W3:Y:S02]  /*585e0*/  LDL.LU R9, [R1+0x12d4] ;  /* 0x0012d40001097983 */ /* 0x000ee40000300800 */
[----:B------:R-:W2:Y:S02]  /*585f0*/  LDL.LU R10, [R1+0x12d8] ;  /* 0x0012d800010a7983 */ /* 0x000ea40000300800 */
[----:B------:R-:W2:Y:S01]  /*58600*/  LDL.LU R11, [R1+0x12dc] ;  /* 0x0012dc00010b7983 */ /* 0x000ea20000300800 */
[----:B----4-:R-:W-:Y:S01]  /*58610*/  HMMA.16816.F32.BF16 R20, R4, R14, R20 ;  /* 0x0000000e0414723c */ /* 0x010fe20000041814 */
[----:B--2---:R-:W-:Y:S01]  /*58620*/  STL.64 [R1+0x2f00], R10 ;  /* 0x002f000a01007387 */ /* 0x004fe20000100a00 */
[----:B---3--:R1:W-:Y:S03]  /*58630*/  STL.64 [R1+0x2ef8], R8 ;  /* 0x002ef80801007387 */ /* 0x0083e60000100a00 */
        /* <DEDUP_REMOVED lines=10> */
[----:B0-----:R-:W-:Y:S01]  /*586e0*/  STL.64 [R1+0x2db0], R26 ;  /* 0x002db01a01007387 */ /* 0x001fe20000100a00 */
[----:B------:R0:W-:Y:S03]  /*586f0*/  STL.64 [R1+0x2da8], R24 ;  /* 0x002da81801007387 */ /* 0x0001e60000100a00 */
[----:B0-----:R-:W3:Y:S01]  /*58700*/  LDL.LU R24, [R1+0x1330] ;  /* 0x0013300001187983 */ /* 0x001ee20000300800 */
[----:B------:R-:W3:Y:S02]  /*58710*/  LDL.LU R25, [R1+0x1334] ;  /* 0x0013340001197983 */ /* 0x000ee40000300800 */
[----:B------:R-:W3:Y:S02]  /*58720*/  LDL.LU R26, [R1+0x1338] ;  /* 0x00133800011a7983 */ /* 0x000ee40000300800 */
[----:B------:R-:W3:Y:S01]  /*58730*/  LDL.LU R27, [R1+0x133c] ;  /* 0x00133c00011b7983 */ /* 0x000ee20000300800 */
        /* <DEDUP_REMOVED lines=49> */
[----:B------:R-:W3:Y:S01]  /*58a50*/  LDL.LU.64 R10, [R1+0x2f20] ;  /* 0x002f2000010a7983 */ /* 0x000ee20000300a00 */
[----:B------:R-:W3:Y:S11]  /*58a60*/  LDL.LU.64 R8, [R1+0x2f18] ;  /* 0x002f180001087983 */ /* 0x000ef60000300a00 */
[----:B------:R-:W-:Y:S10]  /*58a70*/  @!UPT UIADD3 URZ, URZ, URZ, URZ ;  /* 0x0000003f3f3ff290 */ /* 0x000ff4000fffe03f */
[----:B------:R-:W-:Y:S01]  /*58a80*/  STL.64 [R1+0x3c0], R16 ;  /* 0x0003c01001007387 */ /* 0x000fe20000100a00 */
[----:B------:R0:W-:Y:S03]  /*58a90*/  STL.64 [R1+0x3c8], R18 ;  /* 0x0003c81201007387 */ /* 0x0001e60000100a00 */
[----:B0-----:R-:W3:Y:S01]  /*58aa0*/  LDL.LU.64 R18, [R1+0x2f10] ;  /* 0x002f100001127983 */ /* 0x001ee20000300a00 */
[----:B------:R-:W2:Y:S01]  /*58ab0*/  LDL.LU.64 R16, [R1+0x2f08] ;  /* 0x002f080001107983 */ /* 0x000ea20000300a00 */
[C---:B---3--:R-:W-:Y:S11]  /*58ac0*/  HMMA.16816.F32.BF16 R8, R4.reuse, R18, R8 ;  /* 0x000000120408723c */ /* 0x048ff60000041808 */
[----:B------:R-:W-:Y:S11]  /*58ad0*/  @!UPT UIADD3 URZ, URZ, URZ, URZ ;  /* 0x0000003f3f3ff290 */ /* 0x000ff6000fffe03f */
[----:B------:R-:W-:Y:S01]  /*58ae0*/  @!UPT UIADD3 URZ, URZ, URZ, URZ ;  /* 0x0000003f3f3ff290 */ /* 0x000fe2000fffe03f */
[----:B------:R-:W-:Y:S01]  /*58af0*/  STL.64 [R1+0x3b0], R8 ;  /* 0x0003b00801007387 */ /* 0x000fe20000100a00 */
[----:B------:R0:W-:Y:S03]  /*58b00*/  STL.64 [R1+0x3b8], R10 ;  /* 0x0003b80a01007387 */ /* 0x0001e60000100a00 */
[----:B0-----:R-:W2:Y:S01]  /*58b10*/  LDL.LU.64 R10, [R1+0x2f00] ;  /* 0x002f0000010a7983 */ /* 0x001ea20000300a00 */
[----:B------:R-:W2:Y:S02]  /*58b20*/  LDL.LU.64 R8, [R1+0x2ef8] ;  /* 0x002ef80001087983 */ /* 0x000ea40000300a00 */
[----:B------:R0:W-:Y:S02]  /*58b30*/  STL.64 [R1+0x2db8], R18 ;  /* 0x002db81201007387 */ /* 0x0001e40000100a00 */
[----:B0-----:R-:W3:Y:S01]  /*58b40*/  LDL.64 R18, [R1+0x8] ;  /* 0x0000080001127983 */ /* 0x001ee20000100a00 */
[----:B--2---:R-:W-:Y:S03]  /*58b50*/  HMMA.16816.F32.BF16 R8, R4, R14, R8 ;  /* 0x0000000e0408723c */ /* 0x004fe60000041808 */
[----:B---3--:R0:W-:Y:S11]  /*58b60*/  STL.64 [R1+0x2dc8], R18 ;  /* 0x002dc81201007387 */ /* 0x0081f60000100a00 */
[----:B------:R-:W-:Y:S09]  /*58b70*/  @!UPT UIADD3 URZ, URZ, URZ, URZ ;  /* 0x0000003f3f3ff290 */ /* 0x000ff2000fffe03f */
[----:B------:R-:W-:Y:S01]  /*58b80*/  STL.64 [R1+0x3a0], R8 ;  /* 0x0003a00801007387 */ /* 0x000fe20000100a00 */
[----:B0-----:R-:W-:Y:S02]  /*58b90*/  IMAD.MOV.U32 R18, RZ, RZ, R13 ;  /* 0x000000ffff127224 */ /* 0x001fe400078e000d */
[----:B------:R-:W-:Y:S01]  /*58ba0*/  IMAD.MOV.U32 R19, RZ, RZ, R12 ;  /* 0x000000ffff137224 */ /* 0x000fe200078e000c */
[----:B------:R0:W-:Y:S04]  /*58bb0*/  STL.64 [R1+0x3a8], R10 ;  /* 0x0003a80a01007387 */ /* 0x0001e80000100a00 */
[----:B0-----:R-:W2:Y:S01]  /*58bc0*/  LDL.LU.64 R10, [R1+0x2ef0] ;  /* 0x002ef000010a7983 */ /* 0x001ea20000300a00 */
[----:B------:R-:W3:Y:S02]  /*58bd0*/  LDL.LU.64 R8, [R1+0x2ee8] ;  /* 0x002ee80001087983 */ /* 0x000ee40000300a00 */
[----:B------:R-:W-:Y:S02]  /*58be0*/  STL.64 [R1+0x2de0], R18 ;  /* 0x002de01201007387 */ /* 0x000fe40000100a00 */
[----:B------:R0:W-:Y:S01]  /*58bf0*/  STL.64 [R1+0x2dc0], R14 ;  /* 0x002dc00e01007387 */ /* 0x0001e20000100a00 */
[----:B------:R-:W2:Y:S01]  /*58c00*/  LDL.LU R12, [R1+0x1260] ;  /* 0x00126000010c7983 */ /* 0x000ea20000300800 */
[----:B------:R-:W2:Y:S03]  /*58c10*/  LDL.LU R13, [R1+0x1264] ;  /* 0x00126400010d7983 */ /* 0x000ea60000300800 */
[----:B0-----:R-:W2:Y:S01]  /*58c20*/  LDL.LU R14, [R1+0x1268] ;  /* 0x00126800010e7983 */ /* 0x001ea20000300800 */
[----:B------:R-:W2:Y:S02]  /*58c30*/  LDL.LU R15, [R1+0x126c] ;  /* 0x00126c00010f7983 */ /* 0x000ea40000300800 */
[----:B------:R-:W-:-:S02]  /*58c40*/  IMAD.MOV.U32 R18, RZ, RZ, R2 ;  /* 0x000000ffff127224 */ /* 0x000fc400078e0002 */
[----:B------:R-:W-:Y:S01]  /*58c50*/  IMAD.MOV.U32 R19, RZ, RZ, R3 ;  /* 0x000000ffff137224 */ /* 0x000fe200078e0003 */
[----:B------:R-:W3:Y:S01]  /*58c60*/  LDL.LU R2, [R1+0x2ee4] ;  /* 0x002ee40001027983 */ /* 0x000ee20000300800 */
[----:B------:R-:W3:Y:S03]  /*58c70*/  LDL.LU R3, [R1+0x2ee0] ;  /* 0x002ee00001037983 */ /* 0x000ee60000300800 */
[----:B------:R0:W-:Y:S02]  /*58c80*/  STL.64 [R1+0x2df8], R18 ;  /* 0x002df81201007387 */ /* 0x0001e40000100a00 */
[----:B0-----:R-:W-:Y:S02]  /*58c90*/  IMAD.MOV.U32 R18, RZ, RZ, R27 ;  /* 0x000000ffff127224 */ /* 0x001fe400078e001b */
        /* <DEDUP_REMOVED lines=10> */
[----:B------:R-:W-:-:S03]  /*58d40*/  IMAD.MOV.U32 R26, RZ, RZ, R10 ;  /* 0x000000ffff1a7224 */ /* 0x000fc600078e000a */
[----:B------:R-:W-:Y:S01]  /*58d50*/  STL.64 [R1+0x2e28], R18 ;  /* 0x002e281201007387 */ /* 0x000fe20000100a00 */
[----:B------:R-:W-:-:S03]  /*58d60*/  IMAD.MOV.U32 R27, RZ, RZ, R11 ;  /* 0x000000ffff1b7224 */ /* 0x000fc600078e000b */
        /* <DEDUP_REMOVED lines=8> */
[----:B------:R0:W-:Y:S02]  /*58df0*/  STL.64 [R1+0x2e58], R26 ;  /* 0x002e581a01007387 */ /* 0x0001e40000100a00 */
[----:B0-----:R-:W-:-:S02]  /*58e00*/  IMAD.MOV.U32 R26, RZ, RZ, R29 ;  /* 0x000000ffff1a7224 */ /* 0x001fc400078e001d */
[----:B------:R-:W-:-:S05]  /*58e10*/  IMAD.MOV.U32 R27, RZ, RZ, R28 ;  /* 0x000000ffff1b7224 */ /* 0x000fca00078e001c */
[----:B------:R0:W-:Y:S01]  /*58e20*/  STL.64 [R1+0x2e68], R26 ;  /* 0x002e681a01007387 */ /* 0x0001e20000100a00 */
[----:B------:R-:W2:Y:S02]  /*58e30*/  LDL.64 R18, [R1+0x58] ;  /* 0x0000580001127983 */ /* 0x000ea40000100a00 */
[----:B0-----:R-:W-:Y:S02]  /*58e40*/  IMAD.MOV.U32 R26, RZ, RZ, R17 ;  /* 0x000000ffff1a7224 */ /* 0x001fe400078e0011 */
[----:B------:R-:W-:Y:S01]  /*58e50*/  IMAD.MOV.U32 R27, RZ, RZ, R16 ;  /* 0x000000ffff1b7224 */ /* 0x000fe200078e0010 */
        /* <DEDUP_REMOVED lines=9> */
[----:B------:R-:W-:Y:S01]  /*58ef0*/  STL.64 [R1+0x2e80], R26 ;  /* 0x002e801a01007387 */ /* 0x000fe20000100a00 */
[----:B------:R0:W-:Y:S02]  /*58f00*/  STL.64 [R1+0x2e60], R18 ;  /* 0x002e601201007387 */ /* 0x0001e40000100a00 */
[----:B------:R-:W2:Y:S02]  /*58f10*/  LDL.LU R16, [R1+0x10d0] ;  /* 0x0010d00001107983 */ /* 0x000ea40000300800 */
[----:B------:R-:W2:Y:S01]  /*58f20*/  LDL.LU R17, [R1+0x10d4] ;  /* 0x0010d40001117983 */ /* 0x000ea20000300800 */
[----:B0-----:R-:W2:Y:S01]  /*58f30*/  LDL.LU R18, [R1+0x10d8] ;  /* 0x0010d80001127983 */ /* 0x001ea20000300800 */
[----:B------:R-:W2:Y:S02]  /*58f40*/  LDL.LU R19, [R1+0x10dc] ;  /* 0x0010dc0001137983 */ /* 0x000ea40000300800 */
[----:B----4-:R-:W-:-:S02]  /*58f50*/  IMAD.MOV.U32 R26, RZ, RZ, R21 ;  /* 0x000000ffff1a7224 */ /* 0x010fc400078e0015 */
[----:B------:R-:W-:-:S05]  /*58f60*/  IMAD.MOV.U32 R27, RZ, RZ, R20 ;  /* 0x000000ffff1b7224 */ /* 0x000fca00078e0014 */
[----:B------:R-:W-:Y:S04]  /*58f70*/  STL.64 [R1+0x2e98], R26 ;  /* 0x002e981a01007387 */ /* 0x000fe80000100a00 */
[----:B--2---:R-:W-:Y:S01]  /*58f80*/  STL.64 [R1+0x2e78], R18 ;  /* 0x002e781201007387 */ /* 0x004fe20000100a00 */
[----:B------:R0:W-:Y:S03]  /*58f90*/  STL.64 [R1+0x2e70], R16 ;  /* 0x002e701001007387 */ /* 0x0001e60000100a00 */
        /* <DEDUP_REMOVED lines=29> */
[----:B------:R-:W-:Y:S01]  /*59170*/  STL.64 [R1+0x2e20], R14 ;  /* 0x002e200e01007387 */ /* 0x000fe20000100a00 */
        /* <DEDUP_REMOVED lines=20> */
[----:B------:R-:W-:-:S02]  /*592c0*/  IMAD.MOV.U32 R26, RZ, RZ, R3 ;  /* 0x000000ffff1a7224 */ /* 0x000fc400078e0003 */
[----:B------:R-:W-:-:S07]  /*592d0*/  IMAD.MOV.U32 R27, RZ, RZ, R2 ;  /* 0x000000ffff1b7224 */ /* 0x000fce00078e0002 */
[----:B------:R0:W-:Y:S01]  /*592e0*/  STL.64 [R1+0x1d0], R4 ;  /* 0x0001d00401007387 */ /* 0x0001e20000100a00 */
[----:B------:R1:W-:Y:S03]  /*592f0*/  STL.64 [R1+0x1d8], R6 ;  /* 0x0001d80601007387 */ /* 0x0003e60000100a00 */
        /* <DEDUP_REMOVED lines=33> */
[----:B------:R-:W2:Y:S11]  /*59510*/  LDL.LU.64 R18, [R1+0x2e60] ;  /* 0x002e600001127983 */ /* 0x000eb60000300a00 */
[----:B------:R-:W-:Y:S10]  /*59520*/  @!UPT UIADD3 URZ, URZ, URZ, URZ ;  /* 0x0000003f3f3ff290 */ /* 0x000ff4000fffe03f */
[----:B------:R-:W-:Y:S01]  /*59530*/  STL.64 [R1+0x180], R24 ;  /* 0x0001801801007387 */ /* 0x000fe20000100a00 */
[----:B------:R0:W-:Y:S03]  /*59540*/  STL.64 [R1+0x188], R26 ;  /* 0x0001881a01007387 */ /* 0x0001e60000100a00 */
[----:B0-----:R-:W4:Y:S01]  /*59550*/  LDL.LU.64 R26, [R1+0x2e58] ;  /* 0x002e5800011a7983 */ /* 0x001f220000300a00 */
[----:B------:R-:W3:Y:S01]  /*59560*/  LDL.LU R24, [R1+0x1240] ;  /* 0x0012400001187983 */ /* 0x000ee20000300800 */
[C---:B----4-:R-:W-:Y:S11]  /*59570*/  HMMA.16816.F32.BF16 R4, R20.reuse, R26, R4 ;  /* 0x0000001a1404723c */ /* 0x050ff60000041804 */
[----:B------:R-:W-:Y:S11]  /*59580*/  @!UPT UIADD3 URZ, URZ, URZ, URZ ;  /* 0x0000003f3f3ff290 */ /* 0x000ff6000fffe03f */
[----:B------:R-:W-:Y:S01]  /*59590*/  @!UPT UIADD3 URZ, URZ, URZ, URZ ;  /* 0x0000003f3f3ff290 */ /* 0x000fe2000fffe03f */
[----:B------:R-:W-:Y:S01]  /*595a0*/  STL.64 [R1+0x170], R4 ;  /* 0x0001700401007387 */ /* 0x000fe20000100a00 */
[----:B------:R-:W-:Y:S02]  /*595b0*/  STL.64 [R1+0x178], R6 ;  /* 0x0001780601007387 */ /* 0x000fe40000100a00 */
[----:B------:R-:W0:Y:S01]  /*595c0*/  LDSM.16.MT88.4 R4, [R0+0xc080] ;  /* 0x00c080000004783b */ /* 0x000e220000004200 */
[C---:B--2---:R-:W-:Y:S01]  /*595d0*/  HMMA.16816.F32.BF16 R16, R20.reuse, R18, R12 ;  /* 0x000000121410723c */ /* 0x044fe2000004180c */
[----:B------:R-:W3:Y:S02]  /*595e0*/  LDL.LU R25, [R1+0x1244] ;  /* 0x0012440001197983 */ /* 0x000ee40000300800 */
[----:B------:R-:W3:Y:S02]  /*595f0*/  LDL.LU R26, [R1+0x1248] ;  /* 0x00124800011a7983 */ /* 0x000ee40000300800 */
[----:B------:R-:W3:Y:S01]  /*59600*/  LDL.LU R27, [R1+0x124c] ;  /* 0x00124c00011b7983 */ /* 0x000ee20000300800 */
[----:B0-----:R-:W-:Y:S01]  /*59610*/  STL.64 [R1+0x2cc8], R6 ;  /* 0x002cc80601007387 */ /* 0x001fe20000100a00 */
[----:B------:R0:W-:Y:S03]  /*59620*/  STL.64 [R1+0x2cc0], R4 ;  /* 0x002cc00401007387 */ /* 0x0001e60000100a00 */
[----:B0-----:R-:W2:Y:S01]  /*59630*/  LDL.LU R4, [R1+0x1250] ;  /* 0x0012500001047983 */ /* 0x001ea20000300800 */
[----:B------:R-:W2:Y:S02]  /*59640*/  LDL.LU R5, [R1+0x1254] ;  /* 0x0012540001057983 */ /* 0x000ea40000300800 */
[----:B------:R-:W2:Y:S02]  /*59650*/  LDL.LU R6, [R1+0x1258] ;  /* 0x0012580001067983 */ /* 0x000ea40000300800 */
[----:B------:R-:W2:Y:S01]  /*59660*/  LDL.LU R7, [R1+0x125c] ;  /* 0x00125c0001077983 */ /* 0x000ea20000300800 */
[----:B------:R-:W4:Y:S01]  /*59670*/  LDL.LU.64 R14, [R1+0x2e50] ;  /* 0x002e5000010e7983 */ /* 0x000f220000300a00 */
[----:B------:R-:W4:Y:S06]  /*59680*/  LDL.LU.64 R12, [R1+0x2e48] ;  /* 0x002e4800010c7983 */ /* 0x000f2c0000300a00 */
[----:B------:R-:W-:Y:S02]  /*59690*/  STL.64 [R1+0x390], R16 ;  /* 0x0003901001007387 */ /* 0x000fe40000100a00 */
[----:B------:R0:W-:Y:S02]  /*596a0*/  STL.64 [R1+0x398], R18 ;  /* 0x0003981201007387 */ /* 0x0001e40000100a00 */
        /* <DEDUP_REMOVED lines=44> */
[----:B0-----:R-:W3:Y:S01]  /*59970*/  LDL.LU.64 R14, [R1+0x2dc0] ;  /* 0x002dc000010e7983 */ /* 0x001ee20000300a00 */
[----:B------:R-:W2:Y:S02]  /*59980*/  LDL.LU.64 R18, [R1+0x2db8] ;  /* 0x002db80001127983 */ /* 0x000ea40000300a00 */
[----:B------:R-:W-:Y:S02]  /*59990*/  STL [R1+0x2d20], R28 ;  /* 0x002d201c01007387 */ /* 0x000fe40000100800 */
[----:B------:R-:W-:Y:S01]  /*599a0*/  STL [R1+0x2d1c], R29 ;  /* 0x002d1c1d01007387 */ /* 0x000fe20000100800 */
[C---:B--2---:R-:W-:Y:S01]  /*599b0*/  HMMA.16816.F32.BF16 R4, R20.reuse, R18, R4 ;  /* 0x000000121404723c */ /* 0x044fe20000041804 */
[----:B------:R0:W-:Y:S01]  /*599c0*/  STL [R1+0x2d18], R18 ;  /* 0x002d181201007387 */ /* 0x0001e20000100800 */
[----:B------:R1:W-:Y:S11]  /*599d0*/  STL [R1+0x2d14], R19 ;  /* 0x002d141301007387 */ /* 0x0003f60000100800 */
[----:B------:R-:W-:Y:S10]  /*599e0*/  @!UPT UIADD3 URZ, URZ, URZ, URZ ;  /* 0x0000003f3f3ff290 */ /* 0x000ff4000fffe03f */
[----:B------:R2:W-:Y:S01]  /*599f0*/  STL.64 [R1+0x320], R4 ;  /* 0x0003200401007387 */ /* 0x0005e20000100a00 */
[----:B------:R2:W-:Y:S02]  /*59a00*/  STL.64 [R1+0x328], R6 ;  /* 0x0003280601007387 */ /* 0x0005e40000100a00 */
[----:B------:R-:W4:Y:S02]  /*59a10*/  LDL.LU R16, [R1+0x10a0] ;  /* 0x0010a00001107983 */ /* 0x000f240000300800 */
[----:B------:R-:W4:Y:S01]  /*59a20*/  LDL.LU R17, [R1+0x10a4] ;  /* 0x0010a40001117983 */ /* 0x000f220000300800 */
[----:B0-----:R-:W4:Y:S01]  /*59a30*/  LDL.LU R18, [R1+0x10a8] ;  /* 0x0010a80001127983 */ /* 0x001f220000300800 */
[----:B-1----:R-:W4:Y:S01]  /*59a40*/  LDL.LU R19, [R1+0x10ac] ;  /* 0x0010ac0001137983 */ /* 0x002f220000300800 */
[C---:B---3--:R-:W-:Y:S02]  /*59a50*/  HMMA.16816.F32.BF16 R24, R20.reuse, R14, R24 ;  /* 0x0000000e1418723c */ /* 0x048fe40000041818 */
[----:B--2---:R-:W2:Y:S01]  /*59a60*/  LDL.LU R4, [R1+0x1230] ;  /* 0x0012300001047983 */ /* 0x004ea20000300800 */
[----:B------:R-:W2:Y:S02]  /*59a70*/  LDL.LU R5, [R1+0x1234] ;  /* 0x0012340001057983 */ /* 0x000ea40000300800 */
[----:B------:R-:W2:Y:S02]  /*59a80*/  LDL.LU R6, [R1+0x1238] ;  /* 0x0012380001067983 */ /* 0x000ea40000300800 */
[----:B------:R-:W2:Y:S01]  /*59a90*/  LDL.LU R7, [R1+0x123c] ;  /* 0x00123c0001077983 */ /* 0x000ea20000300800 */
[----:B----4-:R0:W-:Y:S01]  /*59aa0*/  STL.64 [R1+0x2da0], R18 ;  /* 0x002da01201007387 */ /* 0x0101e20000100a00 */
[----:B------:R-:W-:Y:S03]  /*59ab0*/  STL.64 [R1+0x2d98], R16 ;  /* 0x002d981001007387 */ /* 0x000fe60000100a00 */
[----:B0-----:R-:W2:Y:S11]  /*59ac0*/  LDL.64 R18, [R1+0xc8] ;  /* 0x0000c80001127983 */ /* 0x001eb60000100a00 */
[----:B------:R-:W-:Y:S02]  /*59ad0*/  STL.64 [R1+0x310], R24 ;  /* 0x0003101801007387 */ /* 0x000fe40000100a00 */
[----:B------:R0:W-:Y:S02]  /*59ae0*/  STL.64 [R1+0x318], R26 ;  /* 0x0003181a01007387 */ /* 0x0001e40000100a00 */
[----:B0-----:R-:W2:Y:S01]  /*59af0*/  LDL.LU.64 R26, [R1+0x2db0] ;  /* 0x002db000011a7983 */ /* 0x001ea20000300a00 */
[----:B------:R-:W2:Y:S02]  /*59b00*/  LDL.LU.64 R24, [R1+0x2da8] ;  /* 0x002da80001187983 */ /* 0x000ea40000300a00 */
[----:B------:R0:W-:Y:S02]  /*59b10*/  STL.64 [R1+0x2d60], R14 ;  /* 0x002d600e01007387 */ /* 0x0001e40000100a00 */
[----:B0-----:R-:W3:Y:S04]  /*59b20*/  LDL.64 R14, [R1+0x88] ;  /* 0x00008800010e7983 */ /* 0x001ee80000100a00 */
[----:B---3--:R0:W-:Y:S04]  /*59b30*/  STL.64 [R1+0x2d70], R14 ;  /* 0x002d700e01007387 */ /* 0x0081e80000100a00 */
[----:B0-----:R-:W3:Y:S04]  /*59b40*/  LDL.64 R14, [R1+0x98] ;  /* 0x00009800010e7983 */ /* 0x001ee80000100a00 */
[----:B---3--:R0:W-:Y:S01]  /*59b50*/  STL.64 [R1+0x2d88], R14 ;  /* 0x002d880e01007387 */ /* 0x0081e20000100a00 */
[----:B------:R-:W3:Y:S02]  /*59b60*/  LDL.LU R12, [R1+0x10b0] ;  /* 0x0010b000010c7983 */ /* 0x000ee40000300800 */
[----:B------:R-:W3:Y:S01]  /*59b70*/  LDL.LU R13, [R1+0x10b4] ;  /* 0x0010b400010d7983 */ /* 0x000ee20000300800 */
[----:B0-----:R-:W3:Y:S01]  /*59b80*/  LDL.LU R14, [R1+0x10b8] ;  /* 0x0010b800010e7983 */ /* 0x001ee20000300800 */
[----:B------:R-:W3:Y:S02]  /*59b90*/  LDL.LU R15, [R1+0x10bc] ;  /* 0x0010bc00010f7983 */ /* 0x000ee40000300800 */
[----:B---3--:R-:W-:Y:S01]  /*59ba0*/  HMMA.16816.F32.BF16 R20, R20, R10, R12 ;  /* 0x0000000a1414723c */ /* 0x008fe2000004180c */
[----:B------:R-:W3:Y:S04]  /*59bb0*/  LDL.64 R14, [R1+0xa8] ;  /* 0x0000a800010e7983 */ /* 0x000ee80000100a00 */
[----:B---3--:R0:W-:Y:S11]  /*59bc0*/  STL.64 [R1+0x2d90], R14 ;  /* 0x002d900e01007387 */ /* 0x0081f60000100a00 */
[----:B------:R-:W-:Y:S07]  /*59bd0*/  @!UPT UIADD3 URZ, URZ, URZ, URZ ;  /* 0x0000003f3f3ff290 */ /* 0x000fee000fffe03f */
[----:B------:R-:W-:Y:S02]  /*59be0*/  STL.64 [R1+0x160], R20 ;  /* 0x0001601401007387 */ /* 0x000fe40000100a00 */
[----:B------:R1:W-:Y:S01]  /*59bf0*/  STL.64 [R1+0x168], R22 ;  /* 0x0001681601007387 */ /* 0x0003e20000100a00 */
[----:B0-----:R-:W3:Y:S04]  /*59c00*/  LDL.64 R14, [R1+0xb8] ;  /* 0x0000b800010e7983 */ /* 0x001ee80000100a00 */
[----:B-1----:R-:W4:Y:S01]  /*59c10*/  LDL.64 R22, [R1+0x78] ;  /* 0x0000780001167983 */ /* 0x002f220000100a00 */
[----:B--2---:R-:W-:Y:S03]  /*59c20*/  HMMA.16816.F32.BF16 R4, R24, R18, R4 ;  /* 0x000000121804723c */ /* 0x004fe60000041804 */
[----:B----4-:R0:W-:Y:S01]  /*59c30*/  STL.64 [R1+0x2d68], R22 ;  /* 0x002d681601007387 */ /* 0x0101e20000100a00 */
        /* <DEDUP_REMOVED lines=8> */
[----:B------:R-:W2:Y:S02]  /*59cc0*/  LDL.LU R22, [R1+0x1048] ;  /* 0x0010480001167983 */ /* 0x000ea40000300800 */
[----:B------:R-:W2:Y:S01]  /*59cd0*/  LDL.LU R23, [R1+0x104c] ;  /* 0x00104c0001177983 */ /* 0x000ea20000300800 */
[----:B------:R0:W-:Y:S01]  /*59ce0*/  STL.64 [R1+0x2d58], R10 ;  /* 0x002d580a01007387 */ /* 0x0001e20000100a00 */
[----:B------:R-:W4:Y:S02]  /*59cf0*/  LDL.LU R8, [R1+0x1010] ;  /* 0x0010100001087983 */ /* 0x000f240000300800 */
[----:B------:R-:W4:Y:S01]  /*59d00*/  LDL.LU R9, [R1+0x1014] ;  /* 0x0010140001097983 */ /* 0x000f220000300800 */
[----:B0-----:R-:W4:Y:S01]  /*59d10*/  LDL.LU R10, [R1+0x1018] ;  /* 0x00101800010a7983 */ /* 0x001f220000300800 */
[----:B------:R-:W4:Y:S02]  /*59d20*/  LDL.LU R11, [R1+0x101c] ;  /* 0x00101c00010b7983 */ /* 0x000f240000300800 */
[----:B------:R0:W-:Y:S02]  /*59d30*/  STL.64 [R1+0x1720], R4 ;  /* 0x0017200401007387 */ /* 0x0001e40000100a00 */
[----:B------:R3:W-:Y:S02]  /*59d40*/  STL.64 [R1+0x1728], R6 ;  /* 0x0017280601007387 */ /* 0x0007e40000100a00 */
[----:B0-----:R-:W-:-:S02]  /*59d50*/  IMAD.MOV.U32 R5, RZ, RZ, R18 ;  /* 0x000000ffff057224 */ /* 0x001fc400078e0012 */
[----:B------:R-:W-:Y:S02]  /*59d60*/  IMAD.MOV.U32 R4, RZ, RZ, R19 ;  /* 0x000000ffff047224 */ /* 0x000fe400078e0013 */
[----:B------:R-:W2:Y:S01]  /*59d70*/  LDL.LU.64 R18, [R1+0x2da0] ;  /* 0x002da00001127983 */ /* 0x000ea20000300a00 */
[----:B------:R-:W2:Y:S02]  /*59d80*/  LDL.LU.64 R16, [R1+0x2d98] ;  /* 0x002d980001107983 */ /* 0x000ea40000300a00 */
[----:B---3--:R-:W-:Y:S02]  /*59d90*/  IMAD.MOV.U32 R7, RZ, RZ, R14 ;  /* 0x000000ffff077224 */ /* 0x008fe400078e000e */
[----:B------:R-:W-:Y:S01]  /*59da0*/  IMAD.MOV.U32 R6, RZ, RZ, R15 ;  /* 0x000000ffff067224 */ /* 0x000fe200078e000f */
[C---:B--2---:R-:W-:Y:S01]  /*59db0*/  HMMA.16816.F32.BF16 R16, R24.reuse, R14, R16 ;  /* 0x0000000e1810723c */ /* 0x044fe20000041810 */
[----:B------:R-:W2:Y:S11]  /*59dc0*/  LDL.LU.64 R14, [R1+0x2d90] ;  /* 0x002d9000010e7983 */ /* 0x000eb60000300a00 */
[----:B------:R-:W-:Y:S11]  /*59dd0*/  @!UPT UIADD3 URZ, URZ, URZ, URZ ;  /* 0x0000003f3f3ff290 */ /* 0x000ff6000fffe03f */
[----:B------:R0:W-:Y:S01]  /*59de0*/  STL.64 [R1+0x1710], R16 ;  /* 0x0017101001007387 */ /* 0x0001e20000100a00 */
[----:B------:R-:W-:Y:S02]  /*59df0*/  STL.64 [R1+0x1718], R18 ;  /* 0x0017181201007387 */ /* 0x000fe40000100a00 */
[----:B------:R-:W-:Y:S02]  /*59e00*/  STL.64 [R1+0x2ce8], R6 ;  /* 0x002ce80601007387 */ /* 0x000fe40000100a00 */
[----:B------:R1:W-:Y:S02]  /*59e10*/  STL.64 [R1+0x2ce0], R4 ;  /* 0x002ce00401007387 */ /* 0x0003e40000100a00 */
[----:B0-----:R-:W-:Y:S01]  /*59e20*/  IMAD.MOV.U32 R17, RZ, RZ, R16 ;  /* 0x000000ffff117224 */ /* 0x001fe200078e0010 */
[----:B-1----:R-:W3:Y:S01]  /*59e30*/  LDL.LU R4, [R1+0x1090] ;  /* 0x0010900001047983 */ /* 0x002ee20000300800 */
[----:B------:R-:W3:Y:S02]  /*59e40*/  LDL.LU R5, [R1+0x1094] ;  /* 0x0010940001057983 */ /* 0x000ee40000300800 */
[----:B------:R-:W3:Y:S02]  /*59e50*/  LDL.LU R6, [R1+0x1098] ;  /* 0x0010980001067983 */ /* 0x000ee40000300800 */
[----:B------:R-:W3:Y:S01]  /*59e60*/  LDL.LU R7, [R1+0x109c] ;  /* 0x00109c0001077983 */ /* 0x000ee20000300800 */
[----:B------:R0:W-:Y:S01]  /*59e70*/  STL [R1+0x23a0], R17 ;  /* 0x0023a01101007387 */ /* 0x0001e20000100800 */
[----:B------:R-:W2:Y:S03]  /*59e80*/  LDL.LU R16, [R1+0x1070] ;  /* 0x0010700001107983 */ /* 0x000ea60000300800 */
[----:B0-----:R-:W2:Y:S01]  /*59e90*/  LDL.LU R17, [R1+0x1074] ;  /* 0x0010740001117983 */ /* 0x001ea20000300800 */
[----:B------:R-:W2:Y:S02]  /*59ea0*/  LDL.LU R18, [R1+0x1078] ;  /* 0x0010780001127983 */ /* 0x000ea40000300800 */
[----:B------:R-:W2:Y:S02]  /*59eb0*/  LDL.LU R19, [R1+0x107c] ;  /* 0x00107c0001137983 */ /* 0x000ea40000300800 */
[C---:B--2---:R-:W-:Y:S11]  /*59ec0*/  HMMA.16816.F32.BF16 R16, R24.reuse, R14, R16 ;  /* 0x0000000e1810723c */ /* 0x044ff60000041810 */
[----:B------:R-:W-:Y:S11]  /*59ed0*/  @!UPT UIADD3 URZ, URZ, URZ, URZ ;  /* 0x0000003f3f3ff290 */ /* 0x000ff6000fffe03f */
[----:B------:R-:W-:Y:S01]  /*59ee0*/  @!UPT UIADD3 URZ, URZ, URZ, URZ ;  /* 0x0000003f3f3ff290 */ /* 0x000fe2000fffe03f */
[----:B------:R0:W-:Y:S01]  /*59ef0*/  STL.64 [R1+0x1700], R16 ;  /* 0x0017001001007387 */ /* 0x0001e20000100a00 */
[----:B------:R1:W-:Y:S02]  /*59f00*/  STL.64 [R1+0x1708], R18 ;  /* 0x0017081201007387 */ /* 0x0003e40000100a00 */
[----:B0-----:R-:W-:Y:S02]  /*59f10*/  IMAD.MOV.U32 R16, RZ, RZ, R15 ;  /* 0x000000ffff107224 */ /* 0x001fe400078e000f */
[----:B-1----:R-:W-:Y:S02]  /*59f20*/  IMAD.MOV.U32 R19, RZ, RZ, R14 ;  /* 0x000000ffff137224 */ /* 0x002fe400078e000e */
[----:B------:R-:W2:Y:S02]  /*59f30*/  LDL.LU.64 R14, [R1+0x2d88] ;  /* 0x002d8800010e7983 */ /* 0x000ea40000300a00 */
        /* <DEDUP_REMOVED lines=8> */
[----:B------:R0:W-:Y:S01]  /*59fc0*/  STL.64 [R1+0x2d48], R18 ;  /* 0x002d481201007387 */ /* 0x0001e20000100a00 */
[----:B------:R-:W-:Y:S04]  /*59fd0*/  STL [R1+0x2d40], R16 ;  /* 0x002d401001007387 */ /* 0x000fe80000100800 */
[----:B0-----:R-:W3:Y:S01]  /*59fe0*/  LDL.64 R18, [R1+0x68] ;  /* 0x0000680001127983 */ /* 0x001ee20000100a00 */
        /* <DEDUP_REMOVED lines=9> */
[----:B----4-:R-:W-:Y:S01]  /*5a080*/  HMMA.16816.F32.BF16 R8, R24, R22, R8 ;  /* 0x000000161808723c */ /* 0x010fe20000041808 */
[----:B------:R-:W-:-:S02]  /*5a090*/  IMAD.MOV.U32 R13, RZ, RZ, R22 ;  /* 0x000000ffff0d7224 */ /* 0x000fc400078e0016 */
[----:B------:R-:W-:Y:S02]  /*5a0a0*/  IMAD.MOV.U32 R12, RZ, RZ, R23 ;  /* 0x000000ffff0c7224 */ /* 0x000fe400078e0017 */
[----:B------:R-:W0:Y:S11]  /*5a0b0*/  LDSM.16.MT88.4 R20, [R0+0xc100] ;  /* 0x00c100000014783b */ /* 0x000e360000004200 */
[----:B------:R-:W-:Y:S07]  /*5a0c0*/  @!UPT UIADD3 URZ, URZ, URZ, URZ ;  /* 0x0000003f3f3ff290 */ /* 0x000fee000fffe03f */
[----:B------:R-:W-:Y:S01]  /*5a0d0*/  STL.64 [R1+0x2f0], R8 ;  /* 0x0002f00801007387 */ /* 0x000fe20000100a00 */
[----:B------:R-:W-:Y:S02]  /*5a0e0*/  STL.64 [R1+0x2f8], R10 ;  /* 0x0002f80a01007387 */ /* 0x000fe40000100a00 */
[----:B--2---:R-:W-:Y:S02]  /*5a0f0*/  STL.64 [R1+0x2cf8], R14 ;  /* 0x002cf80e01007387 */ /* 0x004fe40000100a00 */
[----:B------:R1:W-:Y:S02]  /*5a100*/  STL.64 [R1+0x2cf0], R12 ;  /* 0x002cf00c01007387 */ /* 0x0003e40000100a00 */
[----:B-1----:R-:W2:Y:S01]  /*5a110*/  LDL.LU R12, [R1+0x1060] ;  /* 0x00106000010c7983 */ /* 0x002ea20000300800 */
[----:B------:R-:W2:Y:S02]  /*5a120*/  LDL.LU R13, [R1+0x1064] ;  /* 0x00106400010d7983 */ /* 0x000ea40000300800 */
[----:B------:R-:W2:Y:S02]  /*5a130*/  LDL.LU R14, [R1+0x1068] ;  /* 0x00106800010e7983 */ /* 0x000ea40000300800 */
[----:B------:R-:W2:Y:S01]  /*5a140*/  LDL.LU R15, [R1+0x106c] ;  /* 0x00106c00010f7983 */ /* 0x000ea20000300800 */
[----:B0-----:R0:W-:Y:S01]  /*5a150*/  STL.64 [R1+0x2ba0], R22 ;  /* 0x002ba01601007387 */ /* 0x0011e20000100a00 */
[----:B------:R-:W-:Y:S02]  /*5a160*/  STL.64 [R1+0x2b98], R20 ;  /* 0x002b981401007387 */ /* 0x000fe40000100a00 */
[----:B------:R-:W4:Y:S02]  /*5a170*/  LDL.LU R8, [R1+0x1220] ;  /* 0x0012200001087983 */ /* 0x000f240000300800 */
[----:B------:R-:W4:Y:S01]  /*5a180*/  LDL.LU R9, [R1+0x1224] ;  /* 0x0012240001097983 */ /* 0x000f220000300800 */
[----:B------:R-:W4:Y:S01]  /*5a190*/  LDL.LU R10, [R1+0x1228] ;  /* 0x00122800010a7983 */ /* 0x000f220000300800 */
[----:B------:R-:W4:Y:S02]  /*5a1a0*/  LDL.LU R11, [R1+0x122c] ;  /* 0x00122c00010b7983 */ /* 0x000f240000300800 */
[----:B0-----:R-:W-:-:S02]  /*5a1b0*/  IMAD.MOV.U32 R22, RZ, RZ, R3 ;  /* 0x000000ffff167224 */ /* 0x001fc400078e0003 */
[----:B------:R-:W-:Y:S02]  /*5a1c0*/  IMAD.MOV.U32 R23, RZ, RZ, R2 ;  /* 0x000000ffff177224 */ /* 0x000fe400078e0002 */
[----:B---3--:R-:W-:Y:S02]  /*5a1d0*/  IMAD.MOV.U32 R3, RZ, RZ, R18 ;  /* 0x000000ffff037224 */ /* 0x008fe400078e0012 */
[----:B------:R-:W-:Y:S01]  /*5a1e0*/  IMAD.MOV.U32 R2, RZ, RZ, R19 ;  /* 0x000000ffff027224 */ /* 0x000fe200078e0013 */
[C---:B--2---:R-:W-:Y:S11]  /*5a1f0*/  HMMA.16816.F32.BF16 R12, R24.reuse, R18, R12 ;  /* 0x00000012180c723c */ /* 0x044ff6000004180c */
[----:B------:R-:W-:Y:S11]  /*5a200*/  @!UPT UIADD3 URZ, URZ, URZ, URZ ;  /* 0x0000003f3f3ff290 */ /* 0x000ff6000fffe03f */
[----:B------:R-:W-:Y:S01]  /*5a210*/  @!UPT UIADD3 URZ, URZ, URZ, URZ ;  /* 0x0000003f3f3ff290 */ /* 0x000fe2000fffe03f */
[----:B------:R-:W-:Y:S01]  /*5a220*/  STL.64 [R1+0x600], R12 ;  /* 0x0006000c01007387 */ /* 0x000fe20000100a00 */
[----:B------:R0:W-:Y:S02]  /*5a230*/  STL.64 [R1+0x608], R14 ;  /* 0x0006080e01007387 */ /* 0x0001e40000100a00 */
[----:B------:R-:W2:Y:S01]  /*5a240*/  LDL.64 R18, [R1+0x38] ;  /* 0x0000380001127983 */ /* 0x000ea20000100a00 */
[C---:B------:R-:W-:Y:S01]  /*5a250*/  HMMA.16816.F32.BF16 R4, R24.reuse, R22, R4 ;  /* 0x000000161804723c */ /* 0x040fe20000041804 */
[----:B--2---:R1:W-:Y:S11]  /*5a260*/  STL.64 [R1+0x2d50], R18 ;  /* 0x002d501201007387 */ /* 0x0043f60000100a00 */
[----:B------:R-:W-:Y:S11]  /*5a270*/  @!UPT UIADD3 URZ, URZ, URZ, URZ ;  /* 0x0000003f3f3ff290 */ /* 0x000ff6000fffe03f */
[----:B------:R-:W-:Y:S02]  /*5a280*/  STL.64 [R1+0x5f0], R4 ;  /* 0x0005f00401007387 */ /* 0x000fe40000100a00 */
[----:B------:R-:W-:Y:S02]  /*5a290*/  STL.64 [R1+0x5f8], R6 ;  /* 0x0005f80601007387 */ /* 0x000fe40000100a00 */
[----:B0-----:R-:W2:Y:S01]  /*5a2a0*/  LDL R14, [R1+0x18] ;  /* 0x00001800010e7983 */ /* 0x001ea20000100800 */
[----:B------:R-:W2:Y:S04]  /*5a2b0*/  LDL R15, [R1+0x1c] ;  /* 0x00001c00010f7983 */ /* 0x000ea80000100800 */
[----:B-1----:R-:W4:Y:S04]  /*5a2c0*/  LDL.64 R18, [R1+0x48] ;  /* 0x0000480001127983 */ /* 0x002f280000100a00 */
[----:B--2---:R0:W-:Y:S04]  /*5a2d0*/  STL.64 [R1+0x2d28], R14 ;  /* 0x002d280e01007387 */ /* 0x0041e80000100a00 */
[----:B0-----:R-:W2:Y:S01]  /*5a2e0*/  LDL.64 R14, [R1+0x28] ;  /* 0x00002800010e7983 */ /* 0x001ea20000100a00 */
[----:B------:R-:W3:Y:S02]  /*5a2f0*/  LDL.LU R4, [R1+0x1540] ;  /* 0x0015400001047983 */ /* 0x000ee40000300800 */
[----:B------:R-:W3:Y:S02]  /*5a300*/  LDL.LU R5, [R1+0x1544] ;  /* 0x0015440001057983 */ /* 0x000ee40000300800 */
[----:B------:R-:W2:Y:S01]  /*5a310*/  LDL.LU R6, [R1+0x1548] ;  /* 0x0015480001067983 */ /* 0x000ea20000300800 */
[----:B------:R-:W2:Y:S01]  /*5a320*/  LDL.LU R7, [R1+0x154c] ;  /* 0x00154c0001077983 */ /* 0x000ea20000300800 */
[----:B----4-:R-:W-:Y:S03]  /*5a330*/  HMMA.16816.F32.BF16 R8, R24, R18, R8 ;  /* 0x000000121808723c */ /* 0x010fe60000041808 */
        /* <DEDUP_REMOVED lines=16> */
[----:B------:R-:W3:Y:S02]  /*5a440*/  LDL.LU R23, [R1+0x148c] ;  /* 0x00148c0001177983 */ /* 0x000ee40000300800 */
[----:B------:R0:W-:Y:S02]  /*5a450*/  STL.64 [R1+0x5e0], R8 ;  /* 0x0005e00801007387 */ /* 0x0001e40000100a00 */
[----:B------:R1:W-:Y:S02]  /*5a460*/  STL.64 [R1+0x5e8], R10 ;  /* 0x0005e80a01007387 */ /* 0x0003e40000100a00 */
[----:B0-----:R-:W-:Y:S01]  /*5a470*/  IMAD.MOV.U32 R9, RZ, RZ, R18 ;  /* 0x000000ffff097224 */ /* 0x001fe200078e0012 */
[----:B-1----:R-:W4:Y:S01]  /*5a480*/  LDL.LU.64 R10, [R1+0x2d58] ;  /* 0x002d5800010a7983 */ /* 0x002f220000300a00 */
[----:B------:R-:W-:-:S02]  /*5a490*/  IMAD.MOV.U32 R8, RZ, RZ, R19 ;  /* 0x000000ffff087224 */ /* 0x000fc400078e0013 */
[----:B------:R-:W3:Y:S01]  /*5a4a0*/  LDL.LU.64 R18, [R1+0x2d50] ;  /* 0x002d500001127983 */ /* 0x000ee20000300a00 */
[C---:B--2---:R-:W-:Y:S08]  /*5a4b0*/  HMMA.16816.F32.BF16 R4, R24.reuse, R14, R4 ;  /* 0x0000000e1804723c */ /* 0x044ff00000041804 */
[----:B---3--:R-:W-:Y:S01]  /*5a4c0*/  HMMA.16816.F32.BF16 R20, R24, R18, R20 ;  /* 0x000000121814723c */ /* 0x008fe20000041814 */
[----:B----4-:R-:W-:Y:S01]  /*5a4d0*/  STL.64 [R1+0x2cd8], R10 ;  /* 0x002cd80a01007387 */ /* 0x010fe20000100a00 */
[----:B------:R0:W-:Y:S02]  /*5a4e0*/  STL.64 [R1+0x2cd0], R8 ;  /* 0x002cd00801007387 */ /* 0x0001e40000100a00 */
[----:B------:R-:W-:Y:S01]  /*5a4f0*/  IMAD.MOV.U32 R17, RZ, RZ, R19 ;  /* 0x000000ffff117224 */ /* 0x000fe200078e0013 */
        /* <DEDUP_REMOVED lines=8> */
[----:B------:R-:W3:Y:S01]  /*5a580*/  LDL.LU.64 R18, [R1+0x2d48] ;  /* 0x002d480001127983 */ /* 0x000ee20000300a00 */
[----:B------:R-:W4:Y:S02]  /*5a590*/  LDL.LU R16, [R1+0x2d40] ;  /* 0x002d400001107983 */ /* 0x000f240000300800 */
[----:B------:R-:W-:Y:S02]  /*5a5a0*/  STL.64 [R1+0x5c0], R4 ;  /* 0x0005c00401007387 */ /* 0x000fe40000100a00 */
[----:B-1----:R-:W-:Y:S01]  /*5a5b0*/  IMAD.MOV.U32 R22, RZ, RZ, R14 ;  /* 0x000000ffff167224 */ /* 0x002fe200078e000e */
[----:B------:R0:W-:Y:S01]  /*5a5c0*/  STL.64 [R1+0x5c8], R6 ;  /* 0x0005c80601007387 */ /* 0x0001e20000100a00 */
[----:B------:R-:W-:-:S02]  /*5a5d0*/  IMAD.MOV.U32 R21, RZ, RZ, R15 ;  /* 0x000000ffff157224 */ /* 0x000fc400078e000f */
[----:B------:R-:W-:Y:S01]  /*5a5e0*/  IMAD.MOV.U32 R23, RZ, RZ, R29 ;  /* 0x000000ffff177224 */ /* 0x000fe200078e001d */
[----:B0-----:R-:W2:Y:S01]  /*5a5f0*/  LDL.LU.64 R6, [R1+0x2d38] ;  /* 0x002d380001067983 */ /* 0x001ea20000300a00 */
[----:B------:R-:W2:Y:S02]  /*5a600*/  LDL.LU.64 R4, [R1+0x2d30] ;  /* 0x002d300001047983 */ /* 0x000ea40000300a00 */
[----:B------:R-:W2:Y:S02]  /*5a610*/  LDL.LU.64 R14, [R1+0x2d28] ;  /* 0x002d2800010e7983 */ /* 0x000ea40000300a00 */
[----:B------:R0:W-:Y:S01]  /*5a620*/  STL [R1+0x2c58], R22 ;  /* 0x002c581601007387 */ /* 0x0001e20000100800 */
[----:B------:R-:W-:Y:S01]  /*5a630*/  STL.64 [R1+0x2c50], R20 ;  /* 0x002c501401007387 */ /* 0x000fe20000100a00 */
[----:B0-----:R-:W-:-:S03]  /*5a640*/  IMAD.MOV.U32 R22, RZ, RZ, R28 ;  /* 0x000000ffff167224 */ /* 0x001fc600078e001c */
[----:B------:R-:W4:Y:S01]  /*5a650*/  LDL.LU R28, [R1+0x2d20] ;  /* 0x002d2000011c7983 */ /* 0x000f220000300800 */
[----:B------:R-:W4:Y:S02]  /*5a660*/  LDL.LU R29, [R1+0x2d1c] ;  /* 0x002d1c00011d7983 */ /* 0x000f240000300800 */
[----:B------:R0:W-:Y:S02]  /*5a670*/  STL.64 [R1+0x2c60], R22 ;  /* 0x002c601601007387 */ /* 0x0001e40000100a00 */
[----:B0-----:R-:W4:Y:S01]  /*5a680*/  LDL R22, [R1+0x98] ;  /* 0x0000980001167983 */ /* 0x001f220000100800 */
[----:B---3--:R-:W-:-:S03]  /*5a690*/  IMAD.MOV.U32 R23, RZ, RZ, R18 ;  /* 0x000000ffff177224 */ /* 0x008fc600078e0012 */
[----:B------:R-:W3:Y:S01]  /*5a6a0*/  LDL.LU R18, [R1+0x2d18] ;  /* 0x002d180001127983 */ /* 0x000ee20000300800 */
[----:B--2---:R-:W-:Y:S03]  /*5a6b0*/  HMMA.16816.F32.BF16 R12, R24, R14, R4 ;  /* 0x0000000e180c723c */ /* 0x004fe60000041804 */
[----:B----4-:R0:W-:Y:S02]  /*5a6c0*/  STL.64 [R1+0x2c78], R22 ;  /* 0x002c781601007387 */ /* 0x0101e40000100a00 */
[----:B0-----:R-:W-:Y:S02]  /*5a6d0*/  IMAD.MOV.U32 R22, RZ, RZ, R19 ;  /* 0x000000ffff167224 */ /* 0x001fe400078e0013 */
[----:B------:R-:W-:Y:S01]  /*5a6e0*/  IMAD.MOV.U32 R23, RZ, RZ, R16 ;  /* 0x000000ffff177224 */ /* 0x000fe200078e0010 */
[----:B------:R-:W3:Y:S01]  /*5a6f0*/  LDL.LU R19, [R1+0x2d14] ;  /* 0x002d140001137983 */ /* 0x000ee20000300800 */
[----:B------:R-:W2:Y:S03]  /*5a700*/  LDL.LU R16, [R1+0x2d10] ;  /* 0x002d100001107983 */ /* 0x000ea60000300800 */
[----:B------:R0:W-:Y:S01]  /*5a710*/  STL.64 [R1+0x2c90], R22 ;  /* 0x002c901601007387 */ /* 0x0001e20000100a00 */
[----:B------:R-:W4:Y:S02]  /*5a720*/  LDL.LU.64 R6, [R1+0x2d08] ;  /* 0x002d080001067983 */ /* 0x000f240000300a00 */
[----:B------:R-:W4:Y:S08]  /*5a730*/  LDL.LU.64 R4, [R1+0x2d00] ;  /* 0x002d000001047983 */ /* 0x000f300000300a00 */
[----:B------:R-:W-:Y:S01]  /*5a740*/  STL.64 [R1+0x5b0], R12 ;  /* 0x0005b00c01007387 */ /* 0x000fe20000100a00 */
[----:B------:R1:W-:Y:S01]  /*5a750*/  STL.64 [R1+0x5b8], R14 ;  /* 0x0005b80e01007387 */ /* 0x0003e20000100a00 */
[----:B0-----:R-:W-:-:S02]  /*5a760*/  IMAD.MOV.U32 R22, RZ, RZ, R29 ;  /* 0x000000ffff167224 */ /* 0x001fc400078e001d */
[----:B------:R-:W-:Y:S01]  /*5a770*/  IMAD.MOV.U32 R23, RZ, RZ, R28 ;  /* 0x000000ffff177224 */ /* 0x000fe200078e001c */
[----:B-1----:R-:W2:Y:S01]  /*5a780*/  LDL.LU.64 R14, [R1+0x2cf8] ;  /* 0x002cf800010e7983 */ /* 0x002ea20000300a00 */
[----:B------:R-:W2:Y:S05]  /*5a790*/  LDL.LU.64 R12, [R1+0x2cf0] ;  /* 0x002cf000010c7983 */ /* 0x000eaa0000300a00 */
[C---:B----4-:R-:W-:Y:S01]  /*5a7a0*/  HMMA.16816.F32.BF16 R20, R24.reuse, R22, R4 ;  /* 0x000000161814723c */ /* 0x050fe20000041804 */
[----:B------:R-:W4:Y:S01]  /*5a7b0*/  LDL.LU.64 R6, [R1+0x2ce8] ;  /* 0x002ce80001067983 */ /* 0x000f220000300a00 */
[----:B------:R-:W2:Y:S06]  /*5a7c0*/  LDL.LU.64 R4, [R1+0x2ce0] ;  /* 0x002ce00001047983 */ /* 0x000eac0000300a00 */
[----:B---3--:R-:W-:Y:S11]  /*5a7d0*/  HMMA.16816.F32.BF16 R8, R24, R18, R8 ;  /* 0x000000121808723c */ /* 0x008ff60000041808 */
[----:B------:R-:W-:Y:S04]  /*5a7e0*/  @!UPT UIADD3 URZ, URZ, URZ, URZ ;  /* 0x0000003f3f3ff290 */ /* 0x000fe8000fffe03f */
[----:B------:R-:W-:Y:S01]  /*5a7f0*/  STL.64 [R1+0x5a0], R20 ;  /* 0x0005a01401007387 */ /* 0x000fe20000100a00 */
[----:B------:R4:W-:Y:S07]  /*5a800*/  STL.64 [R1+0x5a8], R22 ;  /* 0x0005a81601007387 */ /* 0x0009ee0000100a00 */
[----:B------:R-:W-:Y:S02]  /*5a810*/  STL.64 [R1+0x590], R8 ;  /* 0x0005900801007387 */ /* 0x000fe40000100a00 */
[----:B------:R-:W-:Y:S02]  /*5a820*/  STL.64 [R1+0x598], R10 ;  /* 0x0005980a01007387 */ /* 0x000fe40000100a00 */
[----:B----4-:R-:W-:-:S02]  /*5a830*/  IMAD.MOV.U32 R22, RZ, RZ, R7 ;  /* 0x000000ffff167224 */ /* 0x010fc400078e0007 */
[----:B------:R-:W-:-:S05]  /*5a840*/  IMAD.MOV.U32 R23, RZ, RZ, R6 ;  /* 0x000000ffff177224 */ /* 0x000fca00078e0006 */
[----:B------:R2:W-:Y:S02]  /*5a850*/  STL.64 [R1+0x2ca8], R22 ;  /* 0x002ca81601007387 */ /* 0x0005e40000100a00 */
[----:B--2---:R-:W-:Y:S02]  /*5a860*/  IMAD.MOV.U32 R23, RZ, RZ, R4 ;  /* 0x000000ffff177224 */ /* 0x004fe400078e0004 */
[----:B------:R-:W-:Y:S01]  /*5a870*/  IMAD.MOV.U32 R22, RZ, RZ, R5 ;  /* 0x000000ffff167224 */ /* 0x000fe200078e0005 */
[----:B------:R-:W2:Y:S01]  /*5a880*/  LDL.LU R4, [R1+0x1560] ;  /* 0x0015600001047983 */ /* 0x000ea20000300800 */
[----:B------:R-:W2:Y:S02]  /*5a890*/  LDL.LU R5, [R1+0x1564] ;  /* 0x0015640001057983 */ /* 0x000ea40000300800 */
[----:B------:R-:W2:Y:S02]  /*5a8a0*/  LDL.LU R6, [R1+0x1568] ;  /* 0x0015680001067983 */ /* 0x000ea40000300800 */
[----:B------:R-:W2:Y:S01]  /*5a8b0*/  LDL.LU R7, [R1+0x156c] ;  /* 0x00156c0001077983 */ /* 0x000ea20000300800 */
[----:B------:R-:W3:Y:S01]  /*5a8c0*/  LDL.LU R8, [R1+0x15b0] ;  /* 0x0015b00001087983 */ /* 0x000ee20000300800 */
[----:B------:R-:W3:Y:S02]  /*5a8d0*/  LDL.LU R9, [R1+0x15b4] ;  /* 0x0015b40001097983 */ /* 0x000ee40000300800 */
[----:B------:R-:W3:Y:S02]  /*5a8e0*/  LDL.LU R10, [R1+0x15b8] ;  /* 0x0015b800010a7983 */ /* 0x000ee40000300800 */
[----:B------:R-:W3:Y:S01]  /*5a8f0*/  LDL.LU R11, [R1+0x15bc] ;  /* 0x0015bc00010b7983 */ /* 0x000ee20000300800 */
[----:B------:R-:W-:Y:S01]  /*5a900*/  STL.64 [R1+0x2bc0], R18 ;  /* 0x002bc01201007387 */ /* 0x000fe20000100a00 */
[----:B------:R0:W-:Y:S02]  /*5a910*/  STL [R1+0x2bb8], R16 ;  /* 0x002bb81001007387 */ /* 0x0001e40000100800 */
[----:B------:R1:W-:Y:S01]  /*5a920*/  STL [R1+0x2c5c], R17 ;  /* 0x002c5c1101007387 */ /* 0x0003e20000100800 */
[----:B0-----:R-:W4:Y:S01]  /*5a930*/  LDL.LU R16, [R1+0x1470] ;  /* 0x0014700001107983 */ /* 0x001f220000300800 */
[----:B-1----:R-:W4:Y:S02]  /*5a940*/  LDL.LU R17, [R1+0x1474] ;  /* 0x0014740001117983 */ /* 0x002f240000300800 */
        /* <DEDUP_REMOVED lines=71> */
[----:B------:R-:W-:Y:S02]  /*5adc0*/  IMAD.MOV.U32 R14, RZ, RZ, R13 ;  /* 0x000000ffff0e7224 */ /* 0x000fe400078e000d */
[----:B------:R-:W-:-:S07]  /*5add0*/  IMAD.MOV.U32 R15, RZ, RZ, R12 ;  /* 0x000000ffff0f7224 */ /* 0x000fce00078e000c */
[C---:B---3--:R-:W-:Y:S08]  /*5ade0*/  HMMA.16816.F32.BF16 R24, R4.reuse, R14, R24 ;  /* 0x0000000e0418723c */ /* 0x048ff00000041818 */
[----:B--2---:R-:W-:Y:S01]  /*5adf0*/  HMMA.16816.F32.BF16 R20, R4, R22, R16 ;  /* 0x000000160414723c */ /* 0x004fe20000041810 */
[----:B------:R-:W2:Y:S11]  /*5ae00*/  LDL.LU R17, [R1+0x2c5c] ;  /* 0x002c5c0001117983 */ /* 0x000eb60000300800 */
[----:B------:R-:W-:Y:S11]  /*5ae10*/  @!UPT UIADD3 URZ, URZ, URZ, URZ ;  /* 0x0000003f3f3ff290 */ /* 0x000ff6000fffe03f */
[----:B------:R-:W-:Y:S01]  /*5ae20*/  STL.64 [R1+0x2d0], R20 ;  /* 0x0002d01401007387 */ /* 0x000fe20000100a00 */
[----:B------:R0:W-:Y:S03]  /*5ae30*/  STL.64 [R1+0x2d8], R22 ;  /* 0x0002d81601007387 */ /* 0x0001e60000100a00 */
[----:B0-----:R-:W3:Y:S01]  /*5ae40*/  LDL.LU R22, [R1+0x2c58] ;  /* 0x002c580001167983 */ /* 0x001ee20000300800 */
[----:B------:R-:W2:Y:S02]  /*5ae50*/  LDL.LU.64 R20, [R1+0x2c50] ;  /* 0x002c500001147983 */ /* 0x000ea40000300a00 */
[----:B------:R-:W2:Y:S02]  /*5ae60*/  LDL.LU R12, [R1+0x14a0] ;  /* 0x0014a000010c7983 */ /* 0x000ea40000300800 */
[----:B------:R-:W-:Y:S01]  /*5ae70*/  STL.64 [R1+0x2c0], R24 ;  /* 0x0002c01801007387 */ /* 0x000fe20000100a00 */
[----:B------:R-:W-:Y:S01]  /*5ae80*/  STL.64 [R1+0x2c8], R26 ;  /* 0x0002c81a01007387 */ /* 0x000fe20000100a00 */
[----:B------:R-:W2:Y:S02]  /*5ae90*/  LDL.LU R13, [R1+0x14a4] ;  /* 0x0014a400010d7983 */ /* 0x000ea40000300800 */
[----:B------:R-:W2:Y:S02]  /*5aea0*/  LDL.LU R14, [R1+0x14a8] ;  /* 0x0014a800010e7983 */ /* 0x000ea40000300800 */
[----:B------:R-:W2:Y:S01]  /*5aeb0*/  LDL.LU R15, [R1+0x14ac] ;  /* 0x0014ac00010f7983 */ /* 0x000ea20000300800 */
[----:B------:R-:W0:Y:S04]  /*5aec0*/  LDSM.16.MT88.4 R24, [R0+0xc180] ;  /* 0x00c180000018783b */ /* 0x000e280000004200 */
        /* <DEDUP_REMOVED lines=12> */
[----:B--2---:R3:W-:Y:S01]  /*5af90*/  STL.64 [R1+0x2bf0], R14 ;  /* 0x002bf00e01007387 */ /* 0x0047e20000100a00 */
[----:B------:R-:W-:Y:S02]  /*5afa0*/  STL.64 [R1+0x2be8], R12 ;  /* 0x002be80c01007387 */ /* 0x000fe40000100a00 */
[----:B---3--:R-:W-:-:S02]  /*5afb0*/  IMAD.MOV.U32 R14, RZ, RZ, R22 ;  /* 0x000000ffff0e7224 */ /* 0x008fc400078e0016 */
[----:B------:R-:W-:-:S05]  /*5afc0*/  IMAD.MOV.U32 R15, RZ, RZ, R21 ;  /* 0x000000ffff0f7224 */ /* 0x000fca00078e0015 */
[----:B------:R1:W-:Y:S02]  /*5afd0*/  STL.64 [R1+0x2c00], R14 ;  /* 0x002c000e01007387 */ /* 0x0003e40000100a00 */
[----:B-1----:R-:W-:Y:S02]  /*5afe0*/  IMAD.MOV.U32 R14, RZ, RZ, R20 ;  /* 0x000000ffff0e7224 */ /* 0x002fe400078e0014 */
[----:B------:R-:W-:-:S05]  /*5aff0*/  IMAD.MOV.U32 R15, RZ, RZ, R17 ;  /* 0x000000ffff0f7224 */ /* 0x000fca00078e0011 */
[----:B------:R4:W-:Y:S02]  /*5b000*/  STL.64 [R1+0x2c18], R14 ;  /* 0x002c180e01007387 */ /* 0x0009e40000100a00 */
[----:B----4-:R-:W-:Y:S02]  /*5b010*/  IMAD.MOV.U32 R14, RZ, RZ, R9 ;  /* 0x000000ffff0e7224 */ /* 0x010fe400078e0009 */
[----:B------:R-:W-:-:S05]  /*5b020*/  IMAD.MOV.U32 R15, RZ, RZ, R8 ;  /* 0x000000ffff0f7224 */ /* 0x000fca00078e0008 */
[----:B------:R1:W-:Y:S01]  /*5b030*/  STL.64 [R1+0x2c30], R14 ;  /* 0x002c300e01007387 */ /* 0x0003e20000100a00 */
[----:B------:R-:W2:Y:S02]  /*5b040*/  LDL.LU R12, [R1+0x1590] ;  /* 0x00159000010c7983 */ /* 0x000ea40000300800 */
[----:B------:R-:W2:Y:S01]  /*5b050*/  LDL.LU R13, [R1+0x1594] ;  /* 0x00159400010d7983 */ /* 0x000ea20000300800 */
[----:B-1----:R-:W3:Y:S01]  /*5b060*/  LDL.LU R14, [R1+0x1598] ;  /* 0x00159800010e7983 */ /* 0x002ee20000300800 */
[----:B------:R-:W3:Y:S03]  /*5b070*/  LDL.LU R15, [R1+0x159c] ;  /* 0x00159c00010f7983 */ /* 0x000ee60000300800 */
[----:B---3--:R-:W-:Y:S01]  /*5b080*/  STL.64 [R1+0x2c48], R14 ;  /* 0x002c480e01007387 */ /* 0x008fe20000100a00 */
[----:B--2---:R1:W-:Y:S03]  /*5b090*/  STL.64 [R1+0x2c40], R12 ;  /* 0x002c400c01007387 */ /* 0x0043e60000100a00 */
[----:B-1----:R-:W2:Y:S01]  /*5b0a0*/  LDL.LU R12, [R1+0x15a0] ;  /* 0x0015a000010c7983 */ /* 0x002ea20000300800 */
[----:B------:R-:W2:Y:S02]  /*5b0b0*/  LDL.LU R13, [R1+0x15a4] ;  /* 0x0015a400010d7983 */ /* 0x000ea40000300800 */
[----:B------:R-:W2:Y:S02]  /*5b0c0*/  LDL.LU R14, [R1+0x15a8] ;  /* 0x0015a800010e7983 */ /* 0x000ea40000300800 */
[----:B------:R-:W2:Y:S01]  /*5b0d0*/  LDL.LU R15, [R1+0x15ac] ;  /* 0x0015ac00010f7983 */ /* 0x000ea20000300800 */
[----:B------:R-:W3:Y:S04]  /*5b0e0*/  LDL.64 R18, [R1+0x8] ;  /* 0x0000080001127983 */ /* 0x000ee80000100a00 */
[----:B---3--:R1:W-:Y:S01]  /*5b0f0*/  STL.64 [R1+0x2bf8], R18 ;  /* 0x002bf81201007387 */ /* 0x0083e20000100a00 */
[----:B------:R-:W3:Y:S02]  /*5b100*/  LDL.LU R16, [R1+0x14d0] ;  /* 0x0014d00001107983 */ /* 0x000ee40000300800 */
[----:B------:R-:W3:Y:S01]  /*5b110*/  LDL.LU R17, [R1+0x14d4] ;  /* 0x0014d40001117983 */ /* 0x000ee20000300800 */
[----:B-1----:R-:W4:Y:S01]  /*5b120*/  LDL.LU R18, [R1+0x14d8] ;  /* 0x0014d80001127983 */ /* 0x002f220000300800 */
[----:B------:R-:W4:Y:S02]  /*5b130*/  LDL.LU R19, [R1+0x14dc] ;  /* 0x0014dc0001137983 */ /* 0x000f240000300800 */
[----:B------:R-:W-:-:S02]  /*5b140*/  IMAD.MOV.U32 R22, RZ, RZ, R3 ;  /* 0x000000ffff167224 */ /* 0x000fc400078e0003 */
[----:B------:R-:W-:Y:S01]  /*5b150*/  IMAD.MOV.U32 R23, RZ, RZ, R2 ;  /* 0x000000ffff177224 */ /* 0x000fe200078e0002 */
[----:B----4-:R-:W-:Y:S01]  /*5b160*/  STL.64 [R1+0x2c10], R18 ;  /* 0x002c101201007387 */ /* 0x010fe20000100a00 */
[----:B---3--:R1:W-:Y:S03]  /*5b170*/  STL.64 [R1+0x2c08], R16 ;  /* 0x002c081001007387 */ /* 0x0083e60000100a00 */
[----:B-1----:R-:W3:Y:S01]  /*5b180*/  LDL.LU R16, [R1+0x14e0] ;  /* 0x0014e00001107983 */ /* 0x002ee20000300800 */
[----:B------:R-:W3:Y:S02]  /*5b190*/  LDL.LU R17, [R1+0x14e4] ;  /* 0x0014e40001117983 */ /* 0x000ee40000300800 */
[----:B------:R-:W4:Y:S02]  /*5b1a0*/  LDL.LU R18, [R1+0x14e8] ;  /* 0x0014e80001127983 */ /* 0x000f240000300800 */
[----:B------:R-:W4:Y:S01]  /*5b1b0*/  LDL.LU R19, [R1+0x14ec] ;  /* 0x0014ec0001137983 */ /* 0x000f220000300800 */
[C---:B--2---:R-:W-:Y:S01]  /*5b1c0*/  HMMA.16816.F32.BF16 R20, R4.reuse, R22, R12 ;  /* 0x000000160414723c */ /* 0x044fe2000004180c */
[----:B----4-:R-:W-:Y:S01]  /*5b1d0*/  STL.64 [R1+0x2c28], R18 ;  /* 0x002c281201007387 */ /* 0x010fe20000100a00 */
[----:B---3--:R1:W-:Y:S03]  /*5b1e0*/  STL.64 [R1+0x2c20], R16 ;  /* 0x002c201001007387 */ /* 0x0083e60000100a00 */
        /* <DEDUP_REMOVED lines=8> */
[----:B0-----:R0:W-:Y:S01]  /*5b270*/  STL.64 [R1+0x2aa8], R26 ;  /* 0x002aa81a01007387 */ /* 0x0011e20000100a00 */
[----:B------:R-:W-:Y:S03]  /*5b280*/  STL.64 [R1+0x2aa0], R24 ;  /* 0x002aa01801007387 */ /* 0x000fe60000100a00 */
[----:B0-----:R-:W4:Y:S01]  /*5b290*/  LDL.64 R26, [R1+0x18] ;  /* 0x00001800011a7983 */ /* 0x001f220000100a00 */
[----:B------:R-:W2:Y:S02]  /*5b2a0*/  LDL.LU.64 R14, [R1+0x2c48] ;  /* 0x002c4800010e7983 */ /* 0x000ea40000300a00 */
[----:B------:R-:W2:Y:S02]  /*5b2b0*/  LDL.LU.64 R12, [R1+0x2c40] ;  /* 0x002c4000010c7983 */ /* 0x000ea40000300a00 */
[----:B------:R-:W-:Y:S01]  /*5b2c0*/  STL.64 [R1+0x570], R20 ;  /* 0x0005701401007387 */ /* 0x000fe20000100a00 */
[----:B------:R0:W-:Y:S04]  /*5b2d0*/  STL.64 [R1+0x578], R22 ;  /* 0x0005781601007387 */ /* 0x0001e80000100a00 */
        /* <DEDUP_REMOVED lines=40> */
[----:B------:R-:W4:Y:S02]  /*5b560*/  LDL.LU R24, [R1+0x1050] ;  /* 0x0010500001187983 */ /* 0x000f240000300800 */
[----:B------:R-:W4:Y:S01]  /*5b570*/  LDL.LU R25, [R1+0x1054] ;  /* 0x0010540001197983 */ /* 0x000f220000300800 */
[----:B------:R-:W2:Y:S01]  /*5b580*/  LDL.LU R26, [R1+0x1058] ;  /* 0x00105800011a7983 */ /* 0x000ea20000300800 */
[----:B------:R-:W2:Y:S03]  /*5b590*/  LDL.LU R27, [R1+0x105c] ;  /* 0x00105c00011b7983 */ /* 0x000ea60000300800 */
[----:B--2---:R0:W-:Y:S01]  /*5b5a0*/  STL.64 [R1+0x2b80], R26 ;  /* 0x002b801a01007387 */ /* 0x0041e20000100a00 */
[----:B----4-:R-:W-:Y:S03]  /*5b5b0*/  STL.64 [R1+0x2b78], R24 ;  /* 0x002b781801007387 */ /* 0x010fe60000100a00 */
[----:B0-----:R-:W2:Y:S01]  /*5b5c0*/  LDL.64 R26, [R1+0xa8] ;  /* 0x0000a800011a7983 */ /* 0x001ea20000100a00 */
[----:B------:R-:W-:Y:S03]  /*5b5d0*/  HMMA.16816.F32.BF16 R12, R4, R18, R12 ;  /* 0x00000012040c723c */ /* 0x000fe6000004180c */
[----:B--2---:R0:W-:Y:S04]  /*5b5e0*/  STL.64 [R1+0x2b88], R26 ;  /* 0x002b881a01007387 */ /* 0x0041e80000100a00 */
[----:B0-----:R-:W2:Y:S01]  /*5b5f0*/  LDL.64 R26, [R1+0xb8] ;  /* 0x0000b800011a7983 */ /* 0x001ea20000100a00 */
[----:B------:R-:W-:-:S02]  /*5b600*/  IMAD.MOV.U32 R28, RZ, RZ, R18 ;  /* 0x000000ffff1c7224 */ /* 0x000fc400078e0012 */
[----:B------:R-:W-:Y:S01]  /*5b610*/  IMAD.MOV.U32 R17, RZ, RZ, R19 ;  /* 0x000000ffff117224 */ /* 0x000fe200078e0013 */
[----:B--2---:R0:W-:Y:S04]  /*5b620*/  STL.64 [R1+0x2b90], R26 ;  /* 0x002b901a01007387 */ /* 0x0041e80000100a00 */
[----:B0-----:R-:W2:Y:S08]  /*5b630*/  LDL.64 R26, [R1+0xc8] ;  /* 0x0000c800011a7983 */ /* 0x001eb00000100a00 */
[----:B------:R-:W-:Y:S02]  /*5b640*/  STL.64 [R1+0x8b0], R12 ;  /* 0x0008b00c01007387 */ /* 0x000fe40000100a00 */
[----:B------:R0:W-:Y:S02]  /*5b650*/  STL.64 [R1+0x8b8], R14 ;  /* 0x0008b80e01007387 */ /* 0x0001e40000100a00 */
[----:B0-----:R-:W4:Y:S01]  /*5b660*/  LDL.LU.64 R14, [R1+0x2bd0] ;  /* 0x002bd000010e7983 */ /* 0x001f220000300a00 */
[----:B------:R-:W4:Y:S02]  /*5b670*/  LDL.LU.64 R12, [R1+0x2bc8] ;  /* 0x002bc800010c7983 */ /* 0x000f240000300a00 */
[----:B------:R-:W4:Y:S02]  /*5b680*/  LDL.LU.64 R18, [R1+0x2bc0] ;  /* 0x002bc00001127983 */ /* 0x000f240000300a00 */
[----:B------:R-:W2:Y:S01]  /*5b690*/  LDL.LU R16, [R1+0x2bb8] ;  /* 0x002bb80001107983 */ /* 0x000ea20000300800 */
[C---:B----4-:R-:W-:Y:S11]  /*5b6a0*/  HMMA.16816.F32.BF16 R12, R4.reuse, R18, R12 ;  /* 0x00000012040c723c */ /* 0x050ff6000004180c */
[----:B------:R-:W-:Y:S11]  /*5b6b0*/  @!UPT UIADD3 URZ, URZ, URZ, URZ ;  /* 0x0000003f3f3ff290 */ /* 0x000ff6000fffe03f */
[----:B------:R-:W-:Y:S01]  /*5b6c0*/  @!UPT UIADD3 URZ, URZ, URZ, URZ ;  /* 0x0000003f3f3ff290 */ /* 0x000fe2000fffe03f */
[----:B------:R-:W-:Y:S01]  /*5b6d0*/  STL.64 [R1+0x8c0], R12 ;  /* 0x0008c00c01007387 */ /* 0x000fe20000100a00 */
[----:B------:R0:W-:Y:S03]  /*5b6e0*/  STL.64 [R1+0x8c8], R14 ;  /* 0x0008c80e01007387 */ /* 0x0001e60000100a00 */
[----:B0-----:R-:W3:Y:S01]  /*5b6f0*/  LDL.LU.64 R14, [R1+0x2bb0] ;  /* 0x002bb000010e7983 */ /* 0x001ee20000300a00 */
[----:B------:R-:W-:Y:S02]  /*5b700*/  STL.64 [R1+0x2b38], R18 ;  /* 0x002b381201007387 */ /* 0x000fe40000100a00 */
[----:B--2---:R-:W-:Y:S01]  /*5b710*/  STL [R1+0x2b30], R16 ;  /* 0x002b301001007387 */ /* 0x004fe20000100800 */
[C---:B---3--:R-:W-:Y:S11]  /*5b720*/  HMMA.16816.F32.BF16 R8, R4.reuse, R14, R8 ;  /* 0x0000000e0408723c */ /* 0x048ff60000041808 */
[----:B------:R-:W-:Y:S11]  /*5b730*/  @!UPT UIADD3 URZ, URZ, URZ, URZ ;  /* 0x0000003f3f3ff290 */ /* 0x000ff6000fffe03f */
[----:B------:R-:W-:Y:S01]  /*5b740*/  @!UPT UIADD3 URZ, URZ, URZ, URZ ;  /* 0x0000003f3f3ff290 */ /* 0x000fe2000fffe03f */
[----:B------:R-:W-:Y:S01]  /*5b750*/  STL.64 [R1+0x9d0], R8 ;  /* 0x0009d00801007387 */ /* 0x000fe20000100a00 */
[----:B------:R0:W-:Y:S03]  /*5b760*/  STL.64 [R1+0x9d8], R10 ;  /* 0x0009d80a01007387 */ /* 0x0001e60000100a00 */
[----:B0-----:R-:W2:Y:S01]  /*5b770*/  LDL.LU.64 R10, [R1+0x2ba8] ;  /* 0x002ba800010a7983 */ /* 0x001ea20000300a00 */
[----:B------:R0:W-:Y:S02]  /*5b780*/  STL [R1+0x2abc], R14 ;  /* 0x002abc0e01007387 */ /* 0x0001e40000100800 */
[----:B------:R1:W-:Y:S02]  /*5b790*/  STL [R1+0x2ab8], R15 ;  /* 0x002ab80f01007387 */ /* 0x0003e40000100800 */
[----:B------:R-:W3:Y:S01]  /*5b7a0*/  LDL.LU R12, [R1+0x1440] ;  /* 0x00144000010c7983 */ /* 0x000ee20000300800 */
[----:B------:R-:W3:Y:S04]  /*5b7b0*/  LDL.LU R13, [R1+0x1444] ;  /* 0x00144400010d7983 */ /* 0x000ee80000300800 */
[----:B0-----:R-:W3:Y:S01]  /*5b7c0*/  LDL.LU R14, [R1+0x1448] ;  /* 0x00144800010e7983 */ /* 0x001ee20000300800 */
[----:B-1----:R-:W3:Y:S01]  /*5b7d0*/  LDL.LU R15, [R1+0x144c] ;  /* 0x00144c00010f7983 */ /* 0x002ee20000300800 */
[----:B--2---:R-:W-:Y:S02]  /*5b7e0*/  HMMA.16816.F32.BF16 R4, R4, R10, R20 ;  /* 0x0000000a0404723c */ /* 0x004fe40000041814 */
[----:B------:R-:W3:Y:S01]  /*5b7f0*/  LDL.LU.64 R22, [R1+0x2ba0] ;  /* 0x002ba00001167983 */ /* 0x000ee20000300a00 */
[----:B------:R-:W3:Y:S11]  /*5b800*/  LDL.LU.64 R20, [R1+0x2b98] ;  /* 0x002b980001147983 */ /* 0x000ef60000300a00 */
[----:B------:R-:W-:Y:S09]  /*5b810*/  @!UPT UIADD3 URZ, URZ, URZ, URZ ;  /* 0x0000003f3f3ff290 */ /* 0x000ff2000fffe03f */
[----:B------:R-:W-:Y:S01]  /*5b820*/  STL.64 [R1+0x9c0], R4 ;  /* 0x0009c00401007387 */ /* 0x000fe20000100a00 */
[----:B------:R0:W-:Y:S03]  /*5b830*/  STL.64 [R1+0x9c8], R6 ;  /* 0x0009c80601007387 */ /* 0x0001e60000100a00 */
[----:B0-----:R-:W2:Y:S01]  /*5b840*/  LDL.64 R6, [R1+0x88] ;  /* 0x0000880001067983 */ /* 0x001ea20000100a00 */
        /* <DEDUP_REMOVED lines=11> */
[----:B------:R-:W-:Y:S02]  /*5b900*/  IMAD.MOV.U32 R12, RZ, RZ, R27 ;  /* 0x000000ffff0c7224 */ /* 0x000fe400078e001b */
[----:B------:R-:W4:Y:S03]  /*5b910*/  LDL.LU.64 R26, [R1+0x2b90] ;  /* 0x002b9000011a7983 */ /* 0x000f260000300a00 */
[----:B------:R0:W-:Y:S02]  /*5b920*/  STL [R1+0x2ac4], R12 ;  /* 0x002ac40c01007387 */ /* 0x0001e40000100800 */
[----:B------:R1:W-:Y:S01]  /*5b930*/  STL [R1+0x2ac0], R13 ;  /* 0x002ac00d01007387 */ /* 0x0003e20000100800 */
[----:B0-----:R-:W2:Y:S01]  /*5b940*/  LDL.LU R12, [R1+0x1030] ;  /* 0x00103000010c7983 */ /* 0x001ea20000300800 */
[----:B-1----:R-:W2:Y:S02]  /*5b950*/  LDL.LU R13, [R1+0x1034] ;  /* 0x00103400010d7983 */ /* 0x002ea40000300800 */
[----:B------:R-:W2:Y:S02]  /*5b960*/  LDL.LU R14, [R1+0x1038] ;  /* 0x00103800010e7983 */ /* 0x000ea40000300800 */
[----:B------:R-:W2:Y:S01]  /*5b970*/  LDL.LU R15, [R1+0x103c] ;  /* 0x00103c00010f7983 */ /* 0x000ea20000300800 */
        /* <DEDUP_REMOVED lines=8> */
[----:B------:R0:W-:Y:S02]  /*5ba00*/  STL [R1+0x2acc], R8 ;  /* 0x002acc0801007387 */ /* 0x0001e40000100800 */
[----:B------:R1:W-:Y:S01]  /*5ba10*/  STL [R1+0x2ac8], R9 ;  /* 0x002ac80901007387 */ /* 0x0003e20000100800 */
[----:B0-----:R-:W3:Y:S01]  /*5ba20*/  LDL.LU R8, [R1+0x1080] ;  /* 0x0010800001087983 */ /* 0x001ee20000300800 */
[----:B-1----:R-:W3:Y:S02]  /*5ba30*/  LDL.LU R9, [R1+0x1084] ;  /* 0x0010840001097983 */ /* 0x002ee40000300800 */
        /* <DEDUP_REMOVED lines=10> */
[----:B------:R-:W3:Y:S02]  /*5bae0*/  LDL.LU.64 R24, [R1+0x2b78] ;  /* 0x002b780001187983 */ /* 0x000ee40000300a00 */
[----:B------:R-:W-:Y:S02]  /*5baf0*/  STL [R1+0x2ad0], R11 ;  /* 0x002ad00b01007387 */ /* 0x000fe40000100800 */
[----:B------:R0:W-:Y:S02]  /*5bb00*/  STL [R1+0x2b40], R10 ;  /* 0x002b400a01007387 */ /* 0x0001e40000100800 */
[----:B0-----:R-:W3:Y:S02]  /*5bb10*/  LDL.64 R10, [R1+0x98] ;  /* 0x00009800010a7983 */ /* 0x001ee40000100a00 */
[C---:B---3--:R-:W-:Y:S11]  /*5bb20*/  HMMA.16816.F32.BF16 R24, R20.reuse, R10, R24 ;  /* 0x0000000a1418723c */ /* 0x048ff60000041818 */
[----:B------:R-:W-:Y:S11]  /*5bb30*/  @!UPT UIADD3 URZ, URZ, URZ, URZ ;  /* 0x0000003f3f3ff290 */ /* 0x000ff6000fffe03f */
[----:B------:R-:W-:Y:S01]  /*5bb40*/  @!UPT UIADD3 URZ, URZ, URZ, URZ ;  /* 0x0000003f3f3ff290 */ /* 0x000fe2000fffe03f */
[----:B------:R0:W-:Y:S02]  /*5bb50*/  STL.64 [R1+0x15c0], R24 ;  /* 0x0015c01801007387 */ /* 0x0001e40000100a00 */
[----:B0-----:R-:W-:Y:S02]  /*5bb60*/  IMAD.MOV.U32 R25, RZ, RZ, R10 ;  /* 0x000000ffff197224 */ /* 0x001fe400078e000a */
[----:B------:R-:W-:Y:S02]  /*5bb70*/  IMAD.MOV.U32 R24, RZ, RZ, R11 ;  /* 0x000000ffff187224 */ /* 0x000fe400078e000b */
[----:B--2---:R-:W-:Y:S01]  /*5bb80*/  HMMA.16816.F32.BF16 R8, R20, R6, R12 ;  /* 0x000000061408723c */ /* 0x004fe2000004180c */
[----:B------:R0:W-:Y:S02]  /*5bb90*/  STL.64 [R1+0x15c8], R26 ;  /* 0x0015c81a01007387 */ /* 0x0001e40000100a00 */
[----:B0-----:R-:W-:Y:S02]  /*5bba0*/  IMAD.MOV.U32 R27, RZ, RZ, R6 ;  /* 0x000000ffff1b7224 */ /* 0x001fe400078e0006 */
[----:B------:R-:W-:Y:S11]  /*5bbb0*/  IMAD.MOV.U32 R26, RZ, RZ, R7 ;  /* 0x000000ffff1a7224 */ /* 0x000ff600078e0007 */
[----:B------:R-:W-:Y:S07]  /*5bbc0*/  @!UPT UIADD3 URZ, URZ, URZ, URZ ;  /* 0x0000003f3f3ff290 */ /* 0x000fee000fffe03f */
[----:B------:R-:W-:Y:S01]  /*5bbd0*/  STL.64 [R1+0x11b0], R8 ;  /* 0x0011b00801007387 */ /* 0x000fe20000100a00 */
[----:B------:R-:W-:Y:S02]  /*5bbe0*/  STL.64 [R1+0x11b8], R10 ;  /* 0x0011b80a01007387 */ /* 0x000fe40000100a00 */
[----:B------:R-:W2:Y:S02]  /*5bbf0*/  LDL.64 R6, [R1+0x78] ;  /* 0x0000780001067983 */ /* 0x000ea40000100a00 */
[----:B------:R0:W-:Y:S01]  /*5bc00*/  STL.64 [R1+0x2ae0], R26 ;  /* 0x002ae01a01007387 */ /* 0x0001e20000100a00 */
[----:B------:R1:W-:Y:S01]  /*5bc10*/  STL.64 [R1+0x2ad8], R24 ;  /* 0x002ad81801007387 */ /* 0x0003e20000100a00 */
[----:B0-----:R-:W-:Y:S02]  /*5bc20*/  IMAD.MOV.U32 R26, RZ, RZ, R28 ;  /* 0x000000ffff1a7224 */ /* 0x001fe400078e001c */
[----:B------:R-:W-:-:S05]  /*5bc30*/  IMAD.MOV.U32 R27, RZ, RZ, R17 ;  /* 0x000000ffff1b7224 */ /* 0x000fca00078e0011 */
[----:B------:R0:W-:Y:S01]  /*5bc40*/  STL.64 [R1+0x2af8], R26 ;  /* 0x002af81a01007387 */ /* 0x0001e20000100a00 */
[----:B-1----:R-:W3:Y:S02]  /*5bc50*/  LDL.LU R24, [R1+0xfa0] ;  /* 0x000fa00001187983 */ /* 0x002ee40000300800 */
[----:B------:R-:W3:Y:S01]  /*5bc60*/  LDL.LU R25, [R1+0xfa4] ;  /* 0x000fa40001197983 */ /* 0x000ee20000300800 */
[----:B0-----:R-:W4:Y:S01]  /*5bc70*/  LDL.LU R26, [R1+0xfa8] ;  /* 0x000fa800011a7983 */ /* 0x001f220000300800 */
        /* <DEDUP_REMOVED lines=8> */
[----:B------:R-:W2:Y:S03]  /*5bd00*/  LDL.LU R15, [R1+0xffc] ;  /* 0x000ffc00010f7983 */ /* 0x000ea60000300800 */
        /* <DEDUP_REMOVED lines=8> */
[----:B0-----:R-:W2:Y:S04]  /*5bd90*/  LDL.64 R10, [R1+0x58] ;  /* 0x00005800010a7983 */ /* 0x001ea80000100a00 */
[----:B--2---:R0:W-:Y:S01]  /*5bda0*/  STL.64 [R1+0x2b60], R10 ;  /* 0x002b600a01007387 */ /* 0x0041e20000100a00 */
[----:B------:R-:W2:Y:S03]  /*5bdb0*/  LDL.64 R18, [R1+0x48] ;  /* 0x0000480001127983 */ /* 0x000ea60000100a00 */
[----:B0-----:R-:W3:Y:S01]  /*5bdc0*/  LDL.64 R10, [R1+0x68] ;  /* 0x00006800010a7983 */ /* 0x001ee20000100a00 */
[----:B------:R-:W-:Y:S01]  /*5bdd0*/  HMMA.16816.F32.BF16 R12, R20, R6, R12 ;  /* 0x00000006140c723c */ /* 0x000fe2000004180c */
[----:B------:R-:W-:-:S02]  /*5bde0*/  IMAD.MOV.U32 R29, RZ, RZ, R6 ;  /* 0x000000ffff1d7224 */ /* 0x000fc400078e0006 */
[----:B------:R-:W-:Y:S02]  /*5bdf0*/  IMAD.MOV.U32 R28, RZ, RZ, R7 ;  /* 0x000000ffff1c7224 */ /* 0x000fe400078e0007 */
[----:B------:R-:W0:Y:S04]  /*5be00*/  LDSM.16.MT88.4 R4, [R0+0xc200] ;  /* 0x00c200000004783b */ /* 0x000e280000004200 */
[----:B--2---:R1:W-:Y:S01]  /*5be10*/  STL.64 [R1+0x2b58], R18 ;  /* 0x002b581201007387 */ /* 0x0043e20000100a00 */
[----:B------:R-:W2:Y:S02]  /*5be20*/  LDL.LU R16, [R1+0xfe0] ;  /* 0x000fe00001107983 */ /* 0x000ea40000300800 */
[----:B------:R-:W2:Y:S01]  /*5be30*/  LDL.LU R17, [R1+0xfe4] ;  /* 0x000fe40001117983 */ /* 0x000ea20000300800 */
[----:B-1----:R-:W2:Y:S01]  /*5be40*/  LDL.LU R18, [R1+0xfe8] ;  /* 0x000fe80001127983 */ /* 0x002ea20000300800 */
[----:B------:R-:W2:Y:S02]  /*5be50*/  LDL.LU R19, [R1+0xfec] ;  /* 0x000fec0001137983 */ /* 0x000ea40000300800 */
[----:B----4-:R1:W-:Y:S02]  /*5be60*/  STL.64 [R1+0x2b08], R26 ;  /* 0x002b081a01007387 */ /* 0x0103e40000100a00 */
[----:B---3--:R-:W-:Y:S01]  /*5be70*/  STL.64 [R1+0x2b00], R24 ;  /* 0x002b001801007387 */ /* 0x008fe20000100a00 */
[----:B-1----:R-:W3:Y:S04]  /*5be80*/  LDL.64 R26, [R1+0x28] ;  /* 0x00002800011a7983 */ /* 0x002ee80000100a00 */
[----:B---3--:R1:W-:Y:S04]  /*5be90*/  STL.64 [R1+0x2b18], R26 ;  /* 0x002b181a01007387 */ /* 0x0083e80000100a00 */
[----:B-1----:R-:W3:Y:S01]  /*5bea0*/  LDL.64 R26, [R1+0x38] ;  /* 0x00003800011a7983 */ /* 0x002ee20000100a00 */
[----:B------:R-:W-:Y:S02]  /*5beb0*/  STL.64 [R1+0x11a0], R12 ;  /* 0x0011a00c01007387 */ /* 0x000fe40000100a00 */
[----:B------:R1:W-:Y:S02]  /*5bec0*/  STL.64 [R1+0x11a8], R14 ;  /* 0x0011a80e01007387 */ /* 0x0003e40000100a00 */
[----:B-1----:R-:W4:Y:S01]  /*5bed0*/  LDL.LU.64 R14, [R1+0x2b70] ;  /* 0x002b7000010e7983 */ /* 0x002f220000300a00 */
[----:B------:R-:W4:Y:S02]  /*5bee0*/  LDL.LU.64 R12, [R1+0x2b68] ;  /* 0x002b6800010c7983 */ /* 0x000f240000300a00 */
[----:B0-----:R0:W-:Y:S02]  /*5bef0*/  STL.64 [R1+0x2970], R6 ;  /* 0x0029700601007387 */ /* 0x0011e40000100a00 */
[----:B------:R1:W-:Y:S02]  /*5bf00*/  STL.64 [R1+0x2968], R4 ;  /* 0x0029680401007387 */ /* 0x0003e40000100a00 */
[----:B0-----:R-:W-:-:S02]  /*5bf10*/  IMAD.MOV.U32 R6, RZ, RZ, R3 ;  /* 0x000000ffff067224 */ /* 0x001fc400078e0003 */
[----:B------:R-:W-:-:S05]  /*5bf20*/  IMAD.MOV.U32 R7, RZ, RZ, R2 ;  /* 0x000000ffff077224 */ /* 0x000fca00078e0002 */
[----:B------:R0:W-:Y:S01]  /*5bf30*/  STL.64 [R1+0x2b10], R6 ;  /* 0x002b100601007387 */ /* 0x0001e20000100a00 */
[----:B-1----:R-:W2:Y:S02]  /*5bf40*/  LDL.LU R4, [R1+0xfb0] ;  /* 0x000fb00001047983 */ /* 0x002ea40000300800 */
        /* <DEDUP_REMOVED lines=24> */
[----:B------:R-:W2:Y:S01]  /*5c0d0*/  LDL.LU.64 R8, [R1+0x2b48] ;  /* 0x002b480001087983 */ /* 0x000ea20000300a00 */
[C---:B---3--:R-:W-:Y:S01]  /*5c0e0*/  HMMA.16816.F32.BF16 R4, R20.reuse, R26, R4 ;  /* 0x0000001a1404723c */ /* 0x048fe20000041804 */
[----:B------:R-:W-:Y:S01]  /*5c0f0*/  STL.64 [R1+0x2af0], R14 ;  /* 0x002af00e01007387 */ /* 0x000fe20000100a00 */
[----:B------:R0:W-:Y:S03]  /*5c100*/  STL.64 [R1+0x2ae8], R12 ;  /* 0x002ae80c01007387 */ /* 0x0001e60000100a00 */
[----:B0-----:R-:W3:Y:S01]  /*5c110*/  LDL.LU R12, [R1+0xf90] ;  /* 0x000f9000010c7983 */ /* 0x001ee20000300800 */
[----:B------:R-:W3:Y:S02]  /*5c120*/  LDL.LU R13, [R1+0xf94] ;  /* 0x000f9400010d7983 */ /* 0x000ee40000300800 */
[----:B------:R-:W3:Y:S02]  /*5c130*/  LDL.LU R14, [R1+0xf98] ;  /* 0x000f9800010e7983 */ /* 0x000ee40000300800 */
[----:B------:R-:W3:Y:S01]  /*5c140*/  LDL.LU R15, [R1+0xf9c] ;  /* 0x000f9c00010f7983 */ /* 0x000ee20000300800 */
[----:B--2---:R-:W-:Y:S01]  /*5c150*/  HMMA.16816.F32.BF16 R8, R20, R18, R8 ;  /* 0x000000121408723c */ /* 0x004fe20000041808 */
[----:B------:R-:W-:Y:S11]  /*5c160*/  IMAD.MOV.U32 R17, RZ, RZ, R19 ;  /* 0x000000ffff117224 */ /* 0x000ff600078e0013 */
[----:B------:R-:W-:Y:S11]  /*5c170*/  @!UPT UIADD3 URZ, URZ, URZ, URZ ;  /* 0x0000003f3f3ff290 */ /* 0x000ff6000fffe03f */
[----:B------:R0:W-:Y:S01]  /*5c180*/  STL.64 [R1+0x1460], R8 ;  /* 0x0014600801007387 */ /* 0x0001e20000100a00 */
[----:B------:R1:W-:Y:S02]  /*5c190*/  STL.64 [R1+0x1468], R10 ;  /* 0x0014680a01007387 */ /* 0x0003e40000100a00 */
[----:B0-----:R-:W-:Y:S01]  /*5c1a0*/  IMAD.MOV.U32 R9, RZ, RZ, R18 ;  /* 0x000000ffff097224 */ /* 0x001fe200078e0012 */
[----:B-1----:R-:W2:Y:S01]  /*5c1b0*/  LDL.LU R10, [R1+0x2b40] ;  /* 0x002b4000010a7983 */ /* 0x002ea20000300800 */
[----:B------:R-:W4:Y:S02]  /*5c1c0*/  LDL.LU.64 R18, [R1+0x2b38] ;  /* 0x002b380001127983 */ /* 0x000f240000300a00 */
[----:B------:R-:W2:Y:S02]  /*5c1d0*/  LDL.LU R16, [R1+0x2b30] ;  /* 0x002b300001107983 */ /* 0x000ea40000300800 */
[----:B------:R-:W-:Y:S01]  /*5c1e0*/  STL.64 [R1+0x1440], R4 ;  /* 0x0014400401007387 */ /* 0x000fe20000100a00 */
[----:B------:R0:W-:Y:S01]  /*5c1f0*/  STL.64 [R1+0x1448], R6 ;  /* 0x0014480601007387 */ /* 0x0001e20000100a00 */
[----:B------:R-:W-:-:S02]  /*5c200*/  IMAD.MOV.U32 R11, RZ, RZ, R26 ;  /* 0x000000ffff0b7224 */ /* 0x000fc400078e001a */
[----:B------:R-:W-:Y:S01]  /*5c210*/  IMAD.MOV.U32 R8, RZ, RZ, R27 ;  /* 0x000000ffff087224 */ /* 0x000fe200078e001b */
        /* <DEDUP_REMOVED lines=23> */
[C---:B---3--:R-:W-:Y:S02]  /*5c390*/  HMMA.16816.F32.BF16 R24, R20.reuse, R26, R12 ;  /* 0x0000001a1418723c */ /* 0x048fe4000004180c */
[----:B------:R-:W2:Y:S01]  /*5c3a0*/  LDL.LU.64 R14, [R1+0x2af0] ;  /* 0x002af000010e7983 */ /* 0x000ea20000300a00 */
[----:B------:R-:W3:Y:S05]  /*5c3b0*/  LDL.LU.64 R12, [R1+0x2ae8] ;  /* 0x002ae800010c7983 */ /* 0x000eea0000300a00 */
[----:B----4-:R-:W-:Y:S11]  /*5c3c0*/  HMMA.16816.F32.BF16 R4, R20, R18, R4 ;  /* 0x000000121404723c */ /* 0x010ff60000041804 */
[----:B------:R-:W-:Y:S04]  /*5c3d0*/  @!UPT UIADD3 URZ, URZ, URZ, URZ ;  /* 0x0000003f3f3ff290 */ /* 0x000fe8000fffe03f */
[----:B------:R-:W-:Y:S01]  /*5c3e0*/  STL.64 [R1+0x1410], R24 ;  /* 0x0014101801007387 */ /* 0x000fe20000100a00 */
[----:B------:R0:W-:Y:S03]  /*5c3f0*/  STL.64 [R1+0x1418], R26 ;  /* 0x0014181a01007387 */ /* 0x0001e60000100a00 */
[----:B0-----:R-:W4:Y:S01]  /*5c400*/  LDL.LU.64 R26, [R1+0x2ae0] ;  /* 0x002ae000011a7983 */ /* 0x001f220000300a00 */
[----:B------:R-:W2:Y:S03]  /*5c410*/  LDL.LU.64 R24, [R1+0x2ad8] ;  /* 0x002ad80001187983 */ /* 0x000ea60000300a00 */
[----:B------:R0:W-:Y:S02]  /*5c420*/  STL.64 [R1+0x1400], R4 ;  /* 0x0014000401007387 */ /* 0x0001e40000100a00 */
[----:B------:R1:W-:Y:S01]  /*5c430*/  STL.64 [R1+0x1408], R6 ;  /* 0x0014080601007387 */ /* 0x0003e20000100a00 */
[----:B0-----:R-:W2:Y:S01]  /*5c440*/  LDL.LU R4, [R1+0xeb0] ;  /* 0x000eb00001047983 */ /* 0x001ea20000300800 */
[----:B------:R-:W2:Y:S02]  /*5c450*/  LDL.LU R5, [R1+0xeb4] ;  /* 0x000eb40001057983 */ /* 0x000ea40000300800 */
[----:B-1----:R-:W2:Y:S02]  /*5c460*/  LDL.LU R6, [R1+0xeb8] ;  /* 0x000eb80001067983 */ /* 0x002ea40000300800 */
        /* <DEDUP_REMOVED lines=10> */
[----:B------:R-:W2:Y:S04]  /*5c510*/  LDL.LU R9, [R1+0x2ac8] ;  /* 0x002ac80001097983 */ /* 0x000ea80000300800 */
[----:B------:R-:W-:Y:S01]  /*5c520*/  STL.64 [R1+0x29e0], R6 ;  /* 0x0029e00601007387 */ /* 0x000fe20000100a00 */
[----:B------:R0:W-:Y:S02]  /*5c530*/  STL.64 [R1+0x2988], R18 ;  /* 0x0029881201007387 */ /* 0x0001e40000100a00 */
[----:B------:R1:W-:Y:S01]  /*5c540*/  STL [R1+0x2980], R16 ;  /* 0x0029801001007387 */ /* 0x0003e20000100800 */
[----:B0-----:R-:W2:Y:S01]  /*5c550*/  LDL.64 R18, [R1+0x8] ;  /* 0x0000080001127983 */ /* 0x001ea20000100a00 */
[----:B---3--:R-:W-:-:S02]  /*5c560*/  IMAD.MOV.U32 R6, RZ, RZ, R12 ;  /* 0x000000ffff067224 */ /* 0x008fc400078e000c */
[----:B------:R-:W-:Y:S01]  /*5c570*/  IMAD.MOV.U32 R7, RZ, RZ, R13 ;  /* 0x000000ffff077224 */ /* 0x000fe200078e000d */
[----:B--2---:R0:W-:Y:S01]  /*5c580*/  STL.64 [R1+0x2998], R18 ;  /* 0x0029981201007387 */ /* 0x0041e20000100a00 */
[----:B-1----:R-:W2:Y:S02]  /*5c590*/  LDL.LU R16, [R1+0xea0] ;  /* 0x000ea00001107983 */ /* 0x002ea40000300800 */
[----:B------:R-:W2:Y:S01]  /*5c5a0*/  LDL.LU R17, [R1+0xea4] ;  /* 0x000ea40001117983 */ /* 0x000ea20000300800 */
[----:B0-----:R-:W3:Y:S01]  /*5c5b0*/  LDL.LU R18, [R1+0xea8] ;  /* 0x000ea80001127983 */ /* 0x001ee20000300800 */
[----:B------:R-:W3:Y:S02]  /*5c5c0*/  LDL.LU R19, [R1+0xeac] ;  /* 0x000eac0001137983 */ /* 0x000ee40000300800 */
[----:B------:R-:W2:Y:S02]  /*5c5d0*/  LDL.LU R12, [R1+0x2ac4] ;  /* 0x002ac400010c7983 */ /* 0x000ea40000300800 */
[----:B------:R-:W4:Y:S01]  /*5c5e0*/  LDL.LU R13, [R1+0x2ac0] ;  /* 0x002ac000010d7983 */ /* 0x000f220000300800 */
        /* <DEDUP_REMOVED lines=10> */
[----:B------:R-:W4:Y:S03]  /*5c690*/  LDL.LU R15, [R1+0x2ab8] ;  /* 0x002ab800010f7983 */ /* 0x000f260000300800 */
        /* <DEDUP_REMOVED lines=16> */
[----:B----4-:R-:W-:-:S02]  /*5c7a0*/  IMAD.MOV.U32 R6, RZ, RZ, R27 ;  /* 0x000000ffff067224 */ /* 0x010fc400078e001b */
[----:B------:R-:W-:-:S05]  /*5c7b0*/  IMAD.MOV.U32 R7, RZ, RZ, R26 ;  /* 0x000000ffff077224 */ /* 0x000fca00078e001a */
        /* <DEDUP_REMOVED lines=65> */
[----:B------:R0:W-:Y:S02]  /*5cbd0*/  STL.64 [R1+0x2990], R14 ;  /* 0x0029900e01007387 */ /* 0x0001e40000100a00 */
[----:B------:R-:W-:Y:S01]  /*5cbe0*/  IMAD.MOV.U32 R6, RZ, RZ, R13 ;  /* 0x000000ffff067224 */ /* 0x000fe200078e000d */
[----:B------:R-:W4:Y:S01]  /*5cbf0*/  LDL.LU R12, [R1+0xe90] ;  /* 0x000e9000010c7983 */ /* 0x000f220000300800 */
[----:B------:R-:W4:Y:S03]  /*5cc00*/  LDL.LU R13, [R1+0xe94] ;  /* 0x000e9400010d7983 */ /* 0x000f260000300800 */
[----:B0-----:R-:W4:Y:S01]  /*5cc10*/  LDL.LU R14, [R1+0xe98] ;  /* 0x000e9800010e7983 */ /* 0x001f220000300800 */
[----:B------:R-:W4:Y:S01]  /*5cc20*/  LDL.LU R15, [R1+0xe9c] ;  /* 0x000e9c00010f7983 */ /* 0x000f220000300800 */
        /* <DEDUP_REMOVED lines=89> */
[----:B0-----:R-:W3:Y:S01]  /*5d1c0*/  LDL.LU R8, [R1+0xe70] ;  /* 0x000e700001087983 */ /* 0x001ee20000300800 */
[----:B------:R-:W3:Y:S02]  /*5d1d0*/  LDL.LU R9, [R1+0xe74] ;  /* 0x000e740001097983 */ /* 0x000ee40000300800 */
[----:B-1----:R-:W3:Y:S02]  /*5d1e0*/  LDL.LU R10, [R1+0xe78] ;  /* 0x000e7800010a7983 */ /* 0x002ee40000300800 */
[----:B------:R-:W3:Y:S01]  /*5d1f0*/  LDL.LU R11, [R1+0xe7c] ;  /* 0x000e7c00010b7983 */ /* 0x000ee20000300800 */
[C---:B--2---:R-:W-:Y:S01]  /*5d200*/  HMMA.16816.F32.BF16 R4, R24.reuse, R6, R16 ;  /* 0x000000061804723c */ /* 0x044fe20000041810 */
[----:B------:R-:W4:Y:S11]  /*5d210*/  LDL.LU.64 R18, [R1+0x2998] ;  /* 0x0029980001127983 */ /* 0x000f360000300a00 */
[----:B------:R-:W-:Y:S11]  /*5d220*/  @!UPT UIADD3 URZ, URZ, URZ, URZ ;  /* 0x0000003f3f3ff290 */ /* 0x000ff6000fffe03f */
[----:B------:R0:W-:Y:S01]  /*5d230*/  STL.64 [R1+0x1390], R4 ;  /* 0x0013900401007387 */ /* 0x0001e20000100a00 */
[----:B------:R1:W-:Y:S03]  /*5d240*/  STL.64 [R1+0x1398], R6 ;  /* 0x0013980601007387 */ /* 0x0003e60000100a00 */
[----:B0-----:R-:W2:Y:S01]  /*5d250*/  LDL.LU R4, [R1+0xe60] ;  /* 0x000e600001047983 */ /* 0x001ea20000300800 */
[----:B------:R-:W2:Y:S02]  /*5d260*/  LDL.LU R5, [R1+0xe64] ;  /* 0x000e640001057983 */ /* 0x000ea40000300800 */
[----:B-1----:R-:W2:Y:S02]  /*5d270*/  LDL.LU R6, [R1+0xe68] ;  /* 0x000e680001067983 */ /* 0x002ea40000300800 */
[----:B------:R-:W2:Y:S01]  /*5d280*/  LDL.LU R7, [R1+0xe6c] ;  /* 0x000e6c0001077983 */ /* 0x000ea20000300800 */
[----:B----4-:R-:W-:Y:S01]  /*5d290*/  HMMA.16816.F32.BF16 R12, R24, R18, R12 ;  /* 0x00000012180c723c */ /* 0x010fe2000004180c */
[----:B------:R-:W-:-:S02]  /*5d2a0*/  IMAD.MOV.U32 R28, RZ, RZ, R18 ;  /* 0x000000ffff1c7224 */ /* 0x000fc400078e0012 */
[----:B------:R-:W-:Y:S11]  /*5d2b0*/  IMAD.MOV.U32 R17, RZ, RZ, R19 ;  /* 0x000000ffff117224 */ /* 0x000ff600078e0013 */
[----:B------:R-:W-:Y:S09]  /*5d2c0*/  @!UPT UIADD3 URZ, URZ, URZ, URZ ;  /* 0x0000003f3f3ff290 */ /* 0x000ff2000fffe03f */
[----:B------:R-:W-:Y:S01]  /*5d2d0*/  STL.64 [R1+0x1380], R12 ;  /* 0x0013800c01007387 */ /* 0x000fe20000100a00 */
[----:B------:R0:W-:Y:S03]  /*5d2e0*/  STL.64 [R1+0x1388], R14 ;  /* 0x0013880e01007387 */ /* 0x0001e60000100a00 */
[----:B0-----:R-:W4:Y:S01]  /*5d2f0*/  LDL.LU.64 R14, [R1+0x2990] ;  /* 0x00299000010e7983 */ /* 0x001f220000300a00 */
[----:B------:R-:W3:Y:S02]  /*5d300*/  LDL.LU.64 R18, [R1+0x2988] ;  /* 0x0029880001127983 */ /* 0x000ee40000300a00 */
[----:B------:R-:W2:Y:S01]  /*5d310*/  LDL.LU R16, [R1+0x2980] ;  /* 0x0029800001107983 */ /* 0x000ea20000300800 */
[C---:B---3--:R-:W-:Y:S01]  /*5d320*/  HMMA.16816.F32.BF16 R20, R24.reuse, R18, R20 ;  /* 0x000000121814723c */ /* 0x048fe20000041814 */
[----:B------:R0:W-:Y:S01]  /*5d330*/  STL.64 [R1+0x28c8], R18 ;  /* 0x0028c81201007387 */ /* 0x0001e20000100a00 */
[----:B--2---:R-:W-:Y:S11]  /*5d340*/  STL [R1+0x28c0], R16 ;  /* 0x0028c01001007387 */ /* 0x004ff60000100800 */
[----:B------:R-:W-:Y:S10]  /*5d350*/  @!UPT UIADD3 URZ, URZ, URZ, URZ ;  /* 0x0000003f3f3ff290 */ /* 0x000ff4000fffe03f */
[----:B------:R-:W-:Y:S01]  /*5d360*/  STL.64 [R1+0x1370], R20 ;  /* 0x0013701401007387 */ /* 0x000fe20000100a00 */
[----:B------:R-:W-:Y:S02]  /*5d370*/  STL.64 [R1+0x1378], R22 ;  /* 0x0013781601007387 */ /* 0x000fe40000100a00 */
[----:B------:R-:W-:Y:S02]  /*5d380*/  STL [R1+0x2940], R17 ;  /* 0x0029401101007387 */ /* 0x000fe40000100800 */
[----:B0-----:R-:W2:Y:S01]  /*5d390*/  LDL.64 R18, [R1+0xa8] ;  /* 0x0000a80001127983 */ /* 0x001ea20000100a00 */
[----:B------:R-:W0:Y:S04]  /*5d3a0*/  LDSM.16.MT88.4 R20, [R0+0xc280] ;  /* 0x00c280000014783b */ /* 0x000e280000004200 */
[----:B--2---:R1:W-:Y:S04]  /*5d3b0*/  STL.64 [R1+0x2948], R18 ;  /* 0x0029481201007387 */ /* 0x0043e80000100a00 */
[----:B-1----:R-:W2:Y:S01]  /*5d3c0*/  LDL.64 R18, [R1+0xb8] ;  /* 0x0000b80001127983 */ /* 0x002ea20000100a00 */
[C---:B----4-:R-:W-:Y:S03]  /*5d3d0*/  HMMA.16816.F32.BF16 R8, R24.reuse, R14, R8 ;  /* 0x0000000e1808723c */ /* 0x050fe60000041808 */
[----:B--2---:R1:W-:Y:S04]  /*5d3e0*/  STL.64 [R1+0x2950], R18 ;  /* 0x0029501201007387 */ /* 0x0043e80000100a00 */
[----:B-1----:R-:W2:Y:S01]  /*5d3f0*/  LDL.64 R18, [R1+0xc8] ;  /* 0x0000c80001127983 */ /* 0x002ea20000100a00 */
[----:B0-----:R-:W-:Y:S02]  /*5d400*/  STL.64 [R1+0x2858], R22 ;  /* 0x0028581601007387 */ /* 0x001fe40000100a00 */
[----:B------:R0:W-:Y:S02]  /*5d410*/  STL.64 [R1+0x2850], R20 ;  /* 0x0028501401007387 */ /* 0x0001e40000100a00 */
        /* <DEDUP_REMOVED lines=10> */
[----:B------:R-:W-:Y:S01]  /*5d4c0*/  STL.64 [R1+0x1360], R8 ;  /* 0x0013600801007387 */ /* 0x000fe20000100a00 */
[----:B------:R0:W-:Y:S03]  /*5d4d0*/  STL.64 [R1+0x1368], R10 ;  /* 0x0013680a01007387 */ /* 0x0001e60000100a00 */
[----:B0-----:R-:W4:Y:S01]  /*5d4e0*/  LDL.LU.64 R10, [R1+0x2978] ;  /* 0x00297800010a7983 */ /* 0x001f220000300a00 */
[----:B------:R0:W-:Y:S02]  /*5d4f0*/  STL [R1+0x2870], R14 ;  /* 0x0028700e01007387 */ /* 0x0001e40000100800 */
[----:B------:R1:W-:Y:S02]  /*5d500*/  STL [R1+0x286c], R15 ;  /* 0x00286c0f01007387 */ /* 0x0003e40000100800 */
[----:B------:R-:W2:Y:S01]  /*5d510*/  LDL.LU R12, [R1+0xe30] ;  /* 0x000e3000010c7983 */ /* 0x000ea20000300800 */
[----:B------:R-:W3:Y:S04]  /*5d520*/  LDL.LU R13, [R1+0xe34] ;  /* 0x000e3400010d7983 */ /* 0x000ee80000300800 */
[----:B0-----:R-:W3:Y:S01]  /*5d530*/  LDL.LU R14, [R1+0xe38] ;  /* 0x000e3800010e7983 */ /* 0x001ee20000300800 */
[----:B-1----:R-:W3:Y:S01]  /*5d540*/  LDL.LU R15, [R1+0xe3c] ;  /* 0x000e3c00010f7983 */ /* 0x002ee20000300800 */
[----:B----4-:R-:W-:Y:S02]  /*5d550*/  HMMA.16816.F32.BF16 R24, R24, R10, R4 ;  /* 0x0000000a1818723c */ /* 0x010fe40000041804 */
[----:B------:R-:W3:Y:S01]  /*5d560*/  LDL.LU.64 R6, [R1+0x2970] ;  /* 0x0029700001067983 */ /* 0x000ee20000300a00 */
[----:B------:R-:W3:Y:S02]  /*5d570*/  LDL.LU.64 R4, [R1+0x2968] ;  /* 0x0029680001047983 */ /* 0x000ee40000300a00 */
[----:B--2---:R-:W-:-:S02]  /*5d580*/  IMAD.MOV.U32 R3, RZ, RZ, R18 ;  /* 0x000000ffff037224 */ /* 0x004fc400078e0012 */
[----:B------:R-:W-:Y:S11]  /*5d590*/  IMAD.MOV.U32 R2, RZ, RZ, R19 ;  /* 0x000000ffff027224 */ /* 0x000ff600078e0013 */
[----:B------:R-:W-:Y:S05]  /*5d5a0*/  @!UPT UIADD3 URZ, URZ, URZ, URZ ;  /* 0x0000003f3f3ff290 */ /* 0x000fea000fffe03f */
[----:B------:R-:W-:Y:S01]  /*5d5b0*/  STL.64 [R1+0x1160], R24 ;  /* 0x0011601801007387 */ /* 0x000fe20000100a00 */
[----:B------:R0:W-:Y:S03]  /*5d5c0*/  STL.64 [R1+0x1168], R26 ;  /* 0x0011681a01007387 */ /* 0x0001e60000100a00 */
[----:B0-----:R-:W2:Y:S01]  /*5d5d0*/  LDL.64 R26, [R1+0x88] ;  /* 0x00008800011a7983 */ /* 0x001ea20000100a00 */
[----:B------:R0:W-:Y:S02]  /*5d5e0*/  STL [R1+0x2878], R10 ;  /* 0x0028780a01007387 */ /* 0x0001e40000100800 */
[----:B------:R1:W-:Y:S02]  /*5d5f0*/  STL [R1+0x2874], R11 ;  /* 0x0028740b01007387 */ /* 0x0003e40000100800 */
[----:B------:R-:W4:Y:S01]  /*5d600*/  LDL.LU R8, [R1+0xe40] ;  /* 0x000e400001087983 */ /* 0x000f220000300800 */
[----:B------:R-:W4:Y:S04]  /*5d610*/  LDL.LU R9, [R1+0xe44] ;  /* 0x000e440001097983 */ /* 0x000f280000300800 */
[----:B0-----:R-:W4:Y:S01]  /*5d620*/  LDL.LU R10, [R1+0xe48] ;  /* 0x000e4800010a7983 */ /* 0x001f220000300800 */
[----:B-1----:R-:W4:Y:S01]  /*5d630*/  LDL.LU R11, [R1+0xe4c] ;  /* 0x000e4c00010b7983 */ /* 0x002f220000300800 */
[C---:B---3--:R-:W-:Y:S11]  /*5d640*/  HMMA.16816.F32.BF16 R20, R4.reuse, R18, R20 ;  /* 0x000000120414723c */ /* 0x048ff60000041814 */
[----:B------:R-:W-:Y:S11]  /*5d650*/  @!UPT UIADD3 URZ, URZ, URZ, URZ ;  /* 0x0000003f3f3ff290 */ /* 0x000ff6000fffe03f */
[----:B------:R-:W-:Y:S01]  /*5d660*/  @!UPT UIADD3 URZ, URZ, URZ, URZ ;  /* 0x0000003f3f3ff290 */ /* 0x000fe2000fffe03f */
[----:B------:R-:W-:Y:S01]  /*5d670*/  STL.64 [R1+0x1510], R20 ;  /* 0x0015101401007387 */ /* 0x000fe20000100a00 */
[----:B------:R0:W-:Y:S03]  /*5d680*/  STL.64 [R1+0x1518], R22 ;  /* 0x0015181601007387 */ /* 0x0001e60000100a00 */
[----:B0-----:R-:W3:Y:S01]  /*5d690*/  LDL.LU.64 R22, [R1+0x2960] ;  /* 0x0029600001167983 */ /* 0x001ee20000300a00 */
[----:B------:R-:W3:Y:S02]  /*5d6a0*/  LDL.LU.64 R20, [R1+0x2958] ;  /* 0x0029580001147983 */ /* 0x000ee40000300a00 */
[----:B------:R-:W4:Y:S02]  /*5d6b0*/  LDL.LU.64 R18, [R1+0x2950] ;  /* 0x0029500001127983 */ /* 0x000f240000300a00 */
[----:B------:R-:W-:Y:S01]  /*5d6c0*/  STL [R1+0x2880], R2 ;  /* 0x0028800201007387 */ /* 0x000fe20000100800 */
        /* <DEDUP_REMOVED lines=8> */
[----:B------:R-:W4:Y:S01]  /*5d750*/  LDL.LU.64 R18, [R1+0x2948] ;  /* 0x0029480001127983 */ /* 0x000f220000300a00 */
[----:B------:R-:W-:Y:S02]  /*5d760*/  STL [R1+0x2884], R9 ;  /* 0x0028840901007387 */ /* 0x000fe40000100800 */
[----:B------:R0:W-:Y:S02]  /*5d770*/  STL [R1+0x2900], R8 ;  /* 0x0029000801007387 */ /* 0x0001e40000100800 */
[----:B0-----:R-:W2:Y:S01]  /*5d780*/  LDL.LU R8, [R1+0xe10] ;  /* 0x000e100001087983 */ /* 0x001ea20000300800 */
[----:B------:R-:W2:Y:S02]  /*5d790*/  LDL.LU R9, [R1+0xe14] ;  /* 0x000e140001097983 */ /* 0x000ea40000300800 */
[----:B------:R-:W2:Y:S02]  /*5d7a0*/  LDL.LU R10, [R1+0xe18] ;  /* 0x000e1800010a7983 */ /* 0x000ea40000300800 */
[----:B------:R-:W2:Y:S01]  /*5d7b0*/  LDL.LU R11, [R1+0xe1c] ;  /* 0x000e1c00010b7983 */ /* 0x000ea20000300800 */
[----:B----4-:R-:W-:Y:S11]  /*5d7c0*/  HMMA.16816.F32.BF16 R12, R4, R18, R12 ;  /* 0x00000012040c723c */ /* 0x010ff6000004180c */
[----:B------:R-:W-:Y:S11]  /*5d7d0*/  @!UPT UIADD3 URZ, URZ, URZ, URZ ;  /* 0x0000003f3f3ff290 */ /* 0x000ff6000fffe03f */
[----:B------:R-:W-:Y:S01]  /*5d7e0*/  @!UPT UIADD3 URZ, URZ, URZ, URZ ;  /* 0x0000003f3f3ff290 */ /* 0x000fe2000fffe03f */
[----:B------:R0:W-:Y:S01]  /*5d7f0*/  STL.64 [R1+0x14d0], R12 ;  /* 0x0014d00c01007387 */ /* 0x0001e20000100a00 */
[----:B------:R1:W-:Y:S02]  /*5d800*/  STL.64 [R1+0x14d8], R14 ;  /* 0x0014d80e01007387 */ /* 0x0003e40000100a00 */
[----:B------:R-:W4:Y:S02]  /*5d810*/  LDL.LU R17, [R1+0x2940] ;  /* 0x0029400001117983 */ /* 0x000f240000300800 */
[----:B0-----:R-:W-:Y:S02]  /*5d820*/  IMAD.MOV.U32 R13, RZ, RZ, R18 ;  /* 0x000000ffff0d7224 */ /* 0x001fe400078e0012 */
[----:B------:R-:W-:-:S05]  /*5d830*/  IMAD.MOV.U32 R12, RZ, RZ, R19 ;  /* 0x000000ffff0c7224 */ /* 0x000fca00078e0013 */
[----:B------:R-:W-:Y:S01]  /*5d840*/  STL.64 [R1+0x2920], R12 ;  /* 0x0029200c01007387 */ /* 0x000fe20000100a00 */
[----:B-1----:R-:W3:Y:S01]  /*5d850*/  LDL.64 R14, [R1+0x98] ;  /* 0x00009800010e7983 */ /* 0x002ee20000100a00 */
[C---:B--2---:R-:W-:Y:S08]  /*5d860*/  HMMA.16816.F32.BF16 R8, R4.reuse, R26, R8 ;  /* 0x0000001a0408723c */ /* 0x044ff00000041808 */
[----:B---3--:R-:W-:Y:S11]  /*5d870*/  HMMA.16816.F32.BF16 R20, R4, R14, R20 ;  /* 0x0000000e0414723c */ /* 0x008ff60000041814 */
[----:B------:R-:W-:Y:S11]  /*5d880*/  @!UPT UIADD3 URZ, URZ, URZ, URZ ;  /* 0x0000003f3f3ff290 */ /* 0x000ff6000fffe03f */
[----:B------:R-:W-:Y:S01]  /*5d890*/  @!UPT UIADD3 URZ, URZ, URZ, URZ ;  /* 0x0000003f3f3ff290 */ /* 0x000fe2000fffe03f */
[----:B------:R0:W-:Y:S01]  /*5d8a0*/  STL.64 [R1+0x14c0], R20 ;  /* 0x0014c01401007387 */ /* 0x0001e20000100a00 */
[----:B------:R1:W-:Y:S02]  /*5d8b0*/  STL.64 [R1+0x14c8], R22 ;  /* 0x0014c81601007387 */ /* 0x0003e40000100a00 */
[----:B------:R-:W-:Y:S02]  /*5d8c0*/  STL.64 [R1+0x1150], R8 ;  /* 0x0011500801007387 */ /* 0x000fe40000100a00 */
[----:B------:R-:W-:Y:S02]  /*5d8d0*/  STL.64 [R1+0x1158], R10 ;  /* 0x0011580a01007387 */ /* 0x000fe40000100a00 */
[----:B0-----:R-:W-:Y:S02]  /*5d8e0*/  IMAD.MOV.U32 R21, RZ, RZ, R14 ;  /* 0x000000ffff157224 */ /* 0x001fe400078e000e */
[----:B-1----:R-:W-:Y:S02]  /*5d8f0*/  IMAD.MOV.U32 R23, RZ, RZ, R26 ;  /* 0x000000ffff177224 */ /* 0x002fe400078e001a */
[----:B------:R-:W-:-:S02]  /*5d900*/  IMAD.MOV.U32 R22, RZ, RZ, R27 ;  /* 0x000000ffff167224 */ /* 0x000fc400078e001b */
[----:B------:R-:W-:-:S03]  /*5d910*/  IMAD.MOV.U32 R20, RZ, RZ, R15 ;  /* 0x000000ffff147224 */ /* 0x000fc600078e000f */
[----:B------:R-:W-:Y:S02]  /*5d920*/  STL.64 [R1+0x2890], R22 ;  /* 0x0028901601007387 */ /* 0x000fe40000100a00 */
[----:B------:R0:W-:Y:S02]  /*5d930*/  STL.64 [R1+0x2888], R20 ;  /* 0x0028881401007387 */ /* 0x0001e40000100a00 */
[----:B0-----:R-:W2:Y:S01]  /*5d940*/  LDL.LU R20, [R1+0xd80] ;  /* 0x000d800001147983 */ /* 0x001ea20000300800 */
[----:B------:R-:W2:Y:S02]  /*5d950*/  LDL.LU R21, [R1+0xd84] ;  /* 0x000d840001157983 */ /* 0x000ea40000300800 */
[----:B------:R-:W3:Y:S02]  /*5d960*/  LDL.LU R22, [R1+0xd88] ;  /* 0x000d880001167983 */ /* 0x000ee40000300800 */
[----:B------:R-:W3:Y:S02]  /*5d970*/  LDL.LU R23, [R1+0xd8c] ;  /* 0x000d8c0001177983 */ /* 0x000ee40000300800 */
[----:B---3--:R-:W-:Y:S01]  /*5d980*/  STL.64 [R1+0x28a0], R22 ;  /* 0x0028a01601007387 */ /* 0x008fe20000100a00 */
[----:B--2---:R-:W-:Y:S02]  /*5d990*/  STL.64 [R1+0x2898], R20 ;  /* 0x0028981401007387 */ /* 0x004fe40000100a00 */
[----:B------:R-:W2:Y:S02]  /*5d9a0*/  LDL.LU R12, [R1+0xdf0] ;  /* 0x000df000010c7983 */ /* 0x000ea40000300800 */
[----:B------:R-:W2:Y:S01]  /*5d9b0*/  LDL.LU R13, [R1+0xdf4] ;  /* 0x000df400010d7983 */ /* 0x000ea20000300800 */
[----:B------:R-:W3:Y:S01]  /*5d9c0*/  LDL.LU R14, [R1+0xdf8] ;  /* 0x000df800010e7983 */ /* 0x000ee20000300800 */
[----:B------:R-:W3:Y:S03]  /*5d9d0*/  LDL.LU R15, [R1+0xdfc] ;  /* 0x000dfc00010f7983 */ /* 0x000ee60000300800 */
[----:B---3--:R0:W-:Y:S01]  /*5d9e0*/  STL.64 [R1+0x2930], R14 ;  /* 0x0029300e01007387 */ /* 0x0081e20000100a00 */
[----:B--2---:R-:W-:Y:S02]  /*5d9f0*/  STL.64 [R1+0x2928], R12 ;  /* 0x0029280c01007387 */ /* 0x004fe40000100a00 */
[----:B------:R-:W2:Y:S01]  /*5da00*/  LDL.64 R26, [R1+0x68] ;  /* 0x00006800011a7983 */ /* 0x000ea20000100a00 */
[----:B0-----:R-:W3:Y:S04]  /*5da10*/  LDL.64 R14, [R1+0x78] ;  /* 0x00007800010e7983 */ /* 0x001ee80000100a00 */
[----:B--2---:R0:W-:Y:S01]  /*5da20*/  STL.64 [R1+0x2938], R26 ;  /* 0x0029381a01007387 */ /* 0x0041e20000100a00 */
[----:B------:R-:W3:Y:S02]  /*5da30*/  LDL.LU R24, [R1+0xe00] ;  /* 0x000e000001187983 */ /* 0x000ee40000300800 */
[----:B------:R-:W3:Y:S01]  /*5da40*/  LDL.LU R25, [R1+0xe04] ;  /* 0x000e040001197983 */ /* 0x000ee20000300800 */
[----:B0-----:R-:W3:Y:S01]  /*5da50*/  LDL.LU R26, [R1+0xe08] ;  /* 0x000e0800011a7983 */ /* 0x001ee20000300800 */
[----:B------:R-:W3:Y:S02]  /*5da60*/  LDL.LU R27, [R1+0xe0c] ;  /* 0x000e0c00011b7983 */ /* 0x000ee40000300800 */
[----:B------:R-:W2:Y:S02]  /*5da70*/  LDL.64 R18, [R1+0x28] ;  /* 0x0000280001127983 */ /* 0x000ea40000100a00 */
[----:B------:R-:W-:-:S02]  /*5da80*/  IMAD.MOV.U32 R22, RZ, RZ, R28 ;  /* 0x000000ffff167224 */ /* 0x000fc400078e001c */
[----:B----4-:R-:W-:Y:S01]  /*5da90*/  IMAD.MOV.U32 R23, RZ, RZ, R17 ;  /* 0x000000ffff177224 */ /* 0x010fe200078e0011 */
[----:B--2---:R0:W-:Y:S04]  /*5daa0*/  STL.64 [R1+0x28e0], R18 ;  /* 0x0028e01201007387 */ /* 0x0041e80000100a00 */
[----:B0-----:R-:W2:Y:S04]  /*5dab0*/  LDL.64 R18, [R1+0x38] ;  /* 0x0000380001127983 */ /* 0x001ea80000100a00 */
[----:B--2---:R-:W-:Y:S01]  /*5dac0*/  STL.64 [R1+0x28f8], R18 ;  /* 0x0028f81201007387 */ /* 0x004fe20000100a00 */
[----:B------:R0:W-:Y:S02]  /*5dad0*/  STL.64 [R1+0x28b8], R22 ;  /* 0x0028b81601007387 */ /* 0x0001e40000100a00 */
[----:B------:R-:W2:Y:S02]  /*5dae0*/  LDL.LU R20, [R1+0xda0] ;  /* 0x000da00001147983 */ /* 0x000ea40000300800 */
[----:B------:R-:W2:Y:S01]  /*5daf0*/  LDL.LU R21, [R1+0xda4] ;  /* 0x000da40001157983 */ /* 0x000ea20000300800 */
[----:B0-----:R-:W4:Y:S01]  /*5db00*/  LDL.LU R22, [R1+0xda8] ;  /* 0x000da80001167983 */ /* 0x001f220000300800 */
[----:B------:R-:W4:Y:S02]  /*5db10*/  LDL.LU R23, [R1+0xdac] ;  /* 0x000dac0001177983 */ /* 0x000f240000300800 */
[----:B------:R-:W2:Y:S02]  /*5db20*/  LDL.LU R8, [R1+0xdd0] ;  /* 0x000dd00001087983 */ /* 0x000ea40000300800 */
[----:B------:R-:W2:Y:S01]  /*5db30*/  LDL.LU R9, [R1+0xdd4] ;  /* 0x000dd40001097983 */ /* 0x000ea20000300800 */
[----:B------:R-:W2:Y:S01]  /*5db40*/  LDL.LU R10, [R1+0xdd8] ;  /* 0x000dd800010a7983 */ /* 0x000ea20000300800 */
[----:B------:R-:W2:Y:S03]  /*5db50*/  LDL.LU R11, [R1+0xddc] ;  /* 0x000ddc00010b7983 */ /* 0x000ea60000300800 */
[----:B--2---:R0:W-:Y:S01]  /*5db60*/  STL.64 [R1+0x2910], R10 ;  /* 0x0029100a01007387 */ /* 0x0041e20000100a00 */
[----:B------:R-:W-:Y:S02]  /*5db70*/  STL.64 [R1+0x2908], R8 ;  /* 0x0029080801007387 */ /* 0x000fe40000100a00 */
[----:B------:R-:W2:Y:S01]  /*5db80*/  LDL.64 R18, [R1+0x48] ;  /* 0x0000480001127983 */ /* 0x000ea20000100a00 */
[----:B0-----:R-:W3:Y:S04]  /*5db90*/  LDL.64 R10, [R1+0x58] ;  /* 0x00005800010a7983 */ /* 0x001ee80000100a00 */
[----:B--2---:R0:W-:Y:S01]  /*5dba0*/  STL.64 [R1+0x2918], R18 ;  /* 0x0029181201007387 */ /* 0x0041e20000100a00 */
        /* <DEDUP_REMOVED lines=9> */
[----:B------:R-:W2:Y:S01]  /*5dc40*/  LDL.LU R23, [R1+0xdbc] ;  /* 0x000dbc0001177983 */ /* 0x000ea20000300800 */
[----:B---3--:R-:W-:Y:S01]  /*5dc50*/  HMMA.16816.F32.BF16 R24, R4, R14, R24 ;  /* 0x0000000e0418723c */ /* 0x008fe20000041818 */
[----:B------:R-:W-:-:S02]  /*5dc60*/  IMAD.MOV.U32 R28, RZ, RZ, R14 ;  /* 0x000000ffff1c7224 */ /* 0x000fc400078e000e */
[----:B------:R-:W-:Y:S01]  /*5dc70*/  IMAD.MOV.U32 R29, RZ, RZ, R15 ;  /* 0x000000ffff1d7224 */ /* 0x000fe200078e000f */
[----:B--2---:R-:W-:Y:S01]  /*5dc80*/  STL.64 [R1+0x28f0], R22 ;  /* 0x0028f01601007387 */ /* 0x004fe20000100a00 */
[----:B----4-:R0:W-:Y:S03]  /*5dc90*/  STL.64 [R1+0x28e8], R20 ;  /* 0x0028e81401007387 */ /* 0x0101e60000100a00 */
        /* <DEDUP_REMOVED lines=17> */
[----:B------:R-:W0:Y:S01]  /*5ddb0*/  LDSM.16.MT88.4 R24, [R0+0xc300] ;  /* 0x00c300000018783b */ /* 0x000e220000004200 */
[----:B------:R-:W-:Y:S03]  /*5ddc0*/  HMMA.16816.F32.BF16 R16, R4, R10, R16 ;  /* 0x0000000a0410723c */ /* 0x000fe60000041810 */
[----:B------:R-:W-:Y:S04]  /*5ddd0*/  STL.64 [R1+0x28b0], R14 ;  /* 0x0028b00e01007387 */ /* 0x000fe80000100a00 */
[----:B---3--:R1:W-:Y:S04]  /*5dde0*/  STL.64 [R1+0x28a8], R12 ;  /* 0x0028a80c01007387 */ /* 0x0083e80000100a00 */
[----:B-1----:R-:W3:Y:S01]  /*5ddf0*/  LDL.LU R12, [R1+0xd90] ;  /* 0x000d9000010c7983 */ /* 0x002ee20000300800 */
[----:B------:R-:W3:Y:S02]  /*5de00*/  LDL.LU R13, [R1+0xd94] ;  /* 0x000d9400010d7983 */ /* 0x000ee40000300800 */
[----:B------:R-:W3:Y:S02]  /*5de10*/  LDL.LU R14, [R1+0xd98] ;  /* 0x000d9800010e7983 */ /* 0x000ee40000300800 */
[----:B------:R-:W3:Y:S01]  /*5de20*/  LDL.LU R15, [R1+0xd9c] ;  /* 0x000d9c00010f7983 */ /* 0x000ee20000300800 */
[----:B0-----:R0:W-:Y:S01]  /*5de30*/  STL.64 [R1+0x2720], R26 ;  /* 0x0027201a01007387 */ /* 0x0011e20000100a00 */
[----:B------:R1:W-:Y:S03]  /*5de40*/  STL.64 [R1+0x2718], R24 ;  /* 0x0027181801007387 */ /* 0x0003e60000100a00 */
[----:B0-----:R-:W4:Y:S04]  /*5de50*/  LDL R26, [R1+0x18] ;  /* 0x00001800011a7983 */ /* 0x001f280000100800 */
[----:B------:R-:W4:Y:S01]  /*5de60*/  LDL R27, [R1+0x1c] ;  /* 0x00001c00011b7983 */ /* 0x000f220000100800 */
[----:B------:R-:W-:Y:S02]  /*5de70*/  STL.64 [R1+0x1340], R16 ;  /* 0x0013401001007387 */ /* 0x000fe40000100a00 */
[----:B------:R0:W-:Y:S02]  /*5de80*/  STL.64 [R1+0x1348], R18 ;  /* 0x0013481201007387 */ /* 0x0001e40000100a00 */
[----:B-1----:R-:W-:-:S02]  /*5de90*/  IMAD.MOV.U32 R25, RZ, RZ, R10 ;  /* 0x000000ffff197224 */ /* 0x002fc400078e000a */
[----:B------:R-:W-:Y:S01]  /*5dea0*/  IMAD.MOV.U32 R24, RZ, RZ, R11 ;  /* 0x000000ffff187224 */ /* 0x000fe200078e000b */
        /* <DEDUP_REMOVED lines=8> */
[----:B0-----:R-:W2:Y:S01]  /*5df30*/  LDL.LU R8, [R1+0x2900] ;  /* 0x0029000001087983 */ /* 0x001ea20000300800 */
        /* <DEDUP_REMOVED lines=21> */
[----:B------:R-:W2:Y:S01]  /*5e090*/  LDL.LU.64 R18, [R1+0x28c8] ;  /* 0x0028c80001127983 */ /* 0x000ea20000300a00 */
[----:B------:R-:W2:Y:S01]  /*5e0a0*/  LDL.LU R16, [R1+0x28c0] ;  /* 0x0028c00001107983 */ /* 0x000ea20000300800 */
[C---:B----4-:R-:W-:Y:S11]  /*5e0b0*/  HMMA.16816.F32.BF16 R20, R4.reuse, R26, R20 ;  /* 0x0000001a0414723c */ /* 0x050ff60000041814 */
[----:B------:R-:W-:Y:S11]  /*5e0c0*/  @!UPT UIADD3 URZ, URZ, URZ, URZ ;  /* 0x0000003f3f3ff290 */ /* 0x000ff6000fffe03f */
[----:B------:R-:W-:Y:S01]  /*5e0d0*/  @!UPT UIADD3 URZ, URZ, URZ, URZ ;  /* 0x0000003f3f3ff290 */ /* 0x000fe2000fffe03f */
[----:B------:R-:W-:Y:S01]  /*5e0e0*/  STL.64 [R1+0x1300], R20 ;  /* 0x0013001401007387 */ /* 0x000fe20000100a00 */
[----:B------:R0:W-:Y:S03]  /*5e0f0*/  STL.64 [R1+0x1308], R22 ;  /* 0x0013081601007387 */ /* 0x0001e60000100a00 */
[----:B0-----:R-:W3:Y:S01]  /*5e100*/  LDL.LU.64 R22, [R1+0x28b8] ;  /* 0x0028b80001167983 */ /* 0x001ee20000300a00 */
[----:B------:R-:W-:Y:S01]  /*5e110*/  STL.64 [R1+0x2748], R26 ;  /* 0x0027481a01007387 */ /* 0x000fe20000100a00 */
[C---:B---3--:R-:W-:Y:S02]  /*5e120*/  HMMA.16816.F32.BF16 R20, R4.reuse, R22, R12 ;  /* 0x000000160414723c */ /* 0x048fe4000004180c */
[----:B------:R-:W3:Y:S01]  /*5e130*/  LDL.LU.64 R14, [R1+0x28b0] ;  /* 0x0028b000010e7983 */ /* 0x000ee20000300a00 */
[----:B------:R-:W4:Y:S11]  /*5e140*/  LDL.LU.64 R12, [R1+0x28a8] ;  /* 0x0028a800010c7983 */ /* 0x000f360000300a00 */
[----:B------:R-:W-:Y:S09]  /*5e150*/  @!UPT UIADD3 URZ, URZ, URZ, URZ ;  /* 0x0000003f3f3ff290 */ /* 0x000ff2000fffe03f */
[----:B------:R-:W-:Y:S01]  /*5e160*/  STL.64 [R1+0x12f0], R20 ;  /* 0x0012f01401007387 */ /* 0x000fe20000100a00 */
[----:B------:R0:W-:Y:S03]  /*5e170*/  STL.64 [R1+0x12f8], R22 ;  /* 0x0012f81601007387 */ /* 0x0001e60000100a00 */
[----:B0-----:R-:W2:Y:S01]  /*5e180*/  LDL.LU.64 R22, [R1+0x28a0] ;  /* 0x0028a00001167983 */ /* 0x001ea20000300a00 */
[----:B------:R-:W2:Y:S02]  /*5e190*/  LDL.LU.64 R20, [R1+0x2898] ;  /* 0x0028980001147983 */ /* 0x000ea40000300a00 */
[----:B------:R-:W-:Y:S02]  /*5e1a0*/  IMAD.MOV.U32 R26, RZ, RZ, R9 ;  /* 0x000000ffff1a7224 */ /* 0x000fe400078e0009 */
        /* <DEDUP_REMOVED lines=8> */
[----:B------:R-:W2:Y:S02]  /*5e230*/  LDL.LU R9, [R1+0x2884] ;  /* 0x0028840001097983 */ /* 0x000ea40000300800 */
[----:B------:R-:W-:Y:S01]  /*5e240*/  STL.64 [R1+0x2760], R26 ;  /* 0x0027601a01007387 */ /* 0x000fe20000100a00 */
[----:B------:R0:W-:Y:S01]  /*5e250*/  STL.64 [R1+0x2730], R18 ;  /* 0x0027301201007387 */ /* 0x0001e20000100a00 */
[----:B------:R1:W-:Y:S03]  /*5e260*/  STL [R1+0x272c], R16 ;  /* 0x00272c1001007387 */ /* 0x0003e60000100800 */
        /* <DEDUP_REMOVED lines=10> */
[----:B------:R0:W-:Y:S02]  /*5e310*/  STL.64 [R1+0x2778], R26 ;  /* 0x0027781a01007387 */ /* 0x0001e40000100a00 */
[----:B0-----:R-:W-:-:S02]  /*5e320*/  IMAD.MOV.U32 R26, RZ, RZ, R10 ;  /* 0x000000ffff1a7224 */ /* 0x001fc400078e000a */
        /* <DEDUP_REMOVED lines=51> */
[----:B------:R4:W-:Y:S02]  /*5e660*/  STL.64 [R1+0x2808], R26 ;  /* 0x0028081a01007387 */ /* 0x0009e40000100a00 */
[----:B----4-:R-:W-:Y:S02]  /*5e670*/  IMAD.MOV.U32 R26, RZ, RZ, R13 ;  /* 0x000000ffff1a7224 */ /* 0x010fe400078e000d */
        /* <DEDUP_REMOVED lines=19> */
[----:B------:R0:W-:Y:S01]  /*5e7b0*/  STL.64 [R1+0x2860], R26 ;  /* 0x0028601a01007387 */ /* 0x0001e20000100a00 */
[----:B------:R-:W3:Y:S02]  /*5e7c0*/  LDL.LU R24, [R1+0xd70] ;  /* 0x000d700001187983 */ /* 0x000ee40000300800 */
[----:B------:R-:W3:Y:S01]  /*5e7d0*/  LDL.LU R25, [R1+0xd74] ;  /* 0x000d740001197983 */ /* 0x000ee20000300800 */
[----:B0-----:R-:W3:Y:S01]  /*5e7e0*/  LDL.LU R26, [R1+0xd78] ;  /* 0x000d7800011a7983 */ /* 0x001ee20000300800 */
[----:B------:R-:W3:Y:S02]  /*5e7f0*/  LDL.LU R27, [R1+0xd7c] ;  /* 0x000d7c00011b7983 */ /* 0x000ee40000300800 */
[----:B------:R-:W3:Y:S02]  /*5e800*/  LDL.LU.64 R8, [R1+0x1758] ;  /* 0x0017580001087983 */ /* 0x000ee40000300a00 */
[----:B------:R-:W3:Y:S01]  /*5e810*/  LDL.LU R20, [R1+0xd60] ;  /* 0x000d600001147983 */ /* 0x000ee20000300800 */
[----:B------:R-:W3:Y:S01]  /*5e820*/  LDL.LU R21, [R1+0xd64] ;  /* 0x000d640001157983 */ /* 0x000ee20000300800 */
[----:B------:R-:W3:Y:S02]  /*5e830*/  LDL.LU R22, [R1+0xd68] ;  /* 0x000d680001167983 */ /* 0x000ee40000300800 */
[----:B------:R-:W3:Y:S01]  /*5e840*/  LDL.LU R23, [R1+0xd6c] ;  /* 0x000d6c0001177983 */ /* 0x000ee20000300800 */
        /* <DEDUP_REMOVED lines=18> */
[----:B------:R-:W3:Y:S01]  /*5e970*/  LDL.LU R19, [R1+0xd4c] ;  /* 0x000d4c0001137983 */ /* 0x000ee20000300800 */
[----:B------:R-:W-:Y:S01]  /*5e980*/  HMMA.16816.F32.BF16 R4, R4, R10, R20 ;  /* 0x0000000a0404723c */ /* 0x000fe20000041814 */
        /* <DEDUP_REMOVED lines=8> */
[----:B0-----:R-:W2:Y:S01]  /*5ea10*/  LDL.LU.64 R26, [R1+0x2860] ;  /* 0x00286000011a7983 */ /* 0x001ea20000300a00 */
[----:B------:R0:W-:Y:S02]  /*5ea20*/  STL.64 [R1+0x2738], R14 ;  /* 0x0027380e01007387 */ /* 0x0001e40000100a00 */
[----:B------:R-:W3:Y:S02]  /*5ea30*/  LDL.LU R12, [R1+0xc90] ;  /* 0x000c9000010c7983 */ /* 0x000ee40000300800 */
[----:B------:R-:W3:Y:S01]  /*5ea40*/  LDL.LU R13, [R1+0xc94] ;  /* 0x000c9400010d7983 */ /* 0x000ee20000300800 */
[----:B0-----:R-:W3:Y:S01]  /*5ea50*/  LDL.LU R14, [R1+0xc98] ;  /* 0x000c9800010e7983 */ /* 0x001ee20000300800 */
[----:B------:R-:W3:Y:S02]  /*5ea60*/  LDL.LU R15, [R1+0xc9c] ;  /* 0x000c9c00010f7983 */ /* 0x000ee40000300800 */
[----:B------:R-:W2:Y:S02]  /*5ea70*/  LDL.LU.64 R22, [R1+0x2858] ;  /* 0x0028580001167983 */ /* 0x000ea40000300a00 */
[----:B------:R-:W2:Y:S01]  /*5ea80*/  LDL.LU.64 R20, [R1+0x2850] ;  /* 0x0028500001147983 */ /* 0x000ea20000300a00 */
        /* <DEDUP_REMOVED lines=87> */
[----:B------:R-:W3:Y:S01]  /*5f000*/  LDL.LU.64 R18, [R1+0x2740] ;  /* 0x0027400001127983 */ /* 0x000ee20000300a00 */
[----:B------:R-:W-:Y:S02]  /*5f010*/  IMAD.MOV.U32 R2, RZ, RZ, R8 ;  /* 0x000000ffff027224 */ /* 0x000fe400078e0008 */
[----:B------:R-:W-:Y:S11]  /*5f020*/  IMAD.MOV.U32 R3, RZ, RZ, R9 ;  /* 0x000000ffff037224 */ /* 0x000ff600078e0009 */
[----:B------:R-:W-:Y:S07]  /*5f030*/  @!UPT UIADD3 URZ, URZ, URZ, URZ ;  /* 0x0000003f3f3ff290 */ /* 0x000fee000fffe03f */
[----:B------:R0:W-:Y:S01]  /*5f040*/  STL.64 [R1+0x1270], R24 ;  /* 0x0012701801007387 */ /* 0x0001e20000100a00 */
[----:B------:R1:W-:Y:S03]  /*5f050*/  STL.64 [R1+0x1278], R26 ;  /* 0x0012781a01007387 */ /* 0x0003e60000100a00 */
[----:B0-----:R-:W2:Y:S01]  /*5f060*/  LDL.LU R24, [R1+0xc60] ;  /* 0x000c600001187983 */ /* 0x001ea20000300800 */
[----:B------:R-:W2:Y:S02]  /*5f070*/  LDL.LU R25, [R1+0xc64] ;  /* 0x000c640001197983 */ /* 0x000ea40000300800 */
[----:B-1----:R-:W2:Y:S02]  /*5f080*/  LDL.LU R26, [R1+0xc68] ;  /* 0x000c6800011a7983 */ /* 0x002ea40000300800 */
[----:B------:R-:W2:Y:S01]  /*5f090*/  LDL.LU R27, [R1+0xc6c] ;  /* 0x000c6c00011b7983 */ /* 0x000ea20000300800 */
        /* <DEDUP_REMOVED lines=8> */
[----:B------:R-:W2:Y:S01]  /*5f120*/  LDL.LU R16, [R1+0x272c] ;  /* 0x00272c0001107983 */ /* 0x000ea20000300800 */
[----:B----4-:R-:W-:Y:S11]  /*5f130*/  HMMA.16816.F32.BF16 R4, R20, R18, R4 ;  /* 0x000000121404723c */ /* 0x010ff60000041804 */
[----:B------:R-:W-:Y:S11]  /*5f140*/  @!UPT UIADD3 URZ, URZ, URZ, URZ ;  /* 0x0000003f3f3ff290 */ /* 0x000ff6000fffe03f */
[----:B------:R-:W-:Y:S01]  /*5f150*/  @!UPT UIADD3 URZ, URZ, URZ, URZ ;  /* 0x0000003f3f3ff290 */ /* 0x000fe2000fffe03f */
[----:B------:R0:W-:Y:S01]  /*5f160*/  STL.64 [R1+0x1250], R4 ;  /* 0x0012500401007387 */ /* 0x0001e20000100a00 */
[----:B------:R1:W-:Y:S03]  /*5f170*/  STL.64 [R1+0x1258], R6 ;  /* 0x0012580601007387 */ /* 0x0003e60000100a00 */
[----:B0-----:R-:W4:Y:S01]  /*5f180*/  LDL.LU R4, [R1+0xc50] ;  /* 0x000c500001047983 */ /* 0x001f220000300800 */
[----:B------:R-:W4:Y:S02]  /*5f190*/  LDL.LU R5, [R1+0xc54] ;  /* 0x000c540001057983 */ /* 0x000f240000300800 */
[----:B-1----:R-:W4:Y:S02]  /*5f1a0*/  LDL.LU R6, [R1+0xc58] ;  /* 0x000c580001067983 */ /* 0x002f240000300800 */
[----:B------:R-:W-:Y:S02]  /*5f1b0*/  IMAD.MOV.U32 R7, RZ, RZ, R28 ;  /* 0x000000ffff077224 */ /* 0x000fe400078e001c */
[----:B------:R-:W3:Y:S01]  /*5f1c0*/  LDL.LU R28, [R1+0x2728] ;  /* 0x00272800011c7983 */ /* 0x000ee20000300800 */
[----:B------:R0:W-:Y:S02]  /*5f1d0*/  STL.64 [R1+0x2680], R18 ;  /* 0x0026801201007387 */ /* 0x0001e40000100a00 */
[----:B--2---:R1:W-:Y:S01]  /*5f1e0*/  STL [R1+0x26e4], R16 ;  /* 0x0026e41001007387 */ /* 0x0043e20000100800 */
[----:B0-----:R-:W2:Y:S04]  /*5f1f0*/  LDL.LU.64 R18, [R1+0x88] ;  /* 0x0000880001127983 */ /* 0x001ea80000300a00 */
[----:B--2---:R0:W-:Y:S01]  /*5f200*/  STL.64 [R1+0x26f0], R18 ;  /* 0x0026f01201007387 */ /* 0x0041e20000100a00 */
[----:B-1----:R-:W2:Y:S02]  /*5f210*/  LDL.LU R16, [R1+0xc70] ;  /* 0x000c700001107983 */ /* 0x002ea40000300800 */
[----:B------:R-:W2:Y:S01]  /*5f220*/  LDL.LU R17, [R1+0xc74] ;  /* 0x000c740001117983 */ /* 0x000ea20000300800 */
[----:B0-----:R-:W2:Y:S01]  /*5f230*/  LDL.LU R18, [R1+0xc78] ;  /* 0x000c780001127983 */ /* 0x001ea20000300800 */
[----:B---3--:R-:W-:-:S07]  /*5f240*/  IMAD.MOV.U32 R19, RZ, RZ, R28 ;  /* 0x000000ffff137224 */ /* 0x008fce00078e001c */
[C---:B--2---:R-:W-:Y:S11]  /*5f250*/  HMMA.16816.F32.BF16 R16, R20.reuse, R14, R16 ;  /* 0x0000000e1410723c */ /* 0x044ff60000041810 */
[----:B------:R-:W-:Y:S11]  /*5f260*/  @!UPT UIADD3 URZ, URZ, URZ, URZ ;  /* 0x0000003f3f3ff290 */ /* 0x000ff6000fffe03f */
[----:B------:R-:W-:Y:S01]  /*5f270*/  @!UPT UIADD3 URZ, URZ, URZ, URZ ;  /* 0x0000003f3f3ff290 */ /* 0x000fe2000fffe03f */
[----:B------:R0:W-:Y:S01]  /*5f280*/  STL.64 [R1+0x1240], R16 ;  /* 0x0012401001007387 */ /* 0x0001e20000100a00 */
[----:B------:R1:W-:Y:S03]  /*5f290*/  STL.64 [R1+0x1248], R18 ;  /* 0x0012481201007387 */ /* 0x0003e60000100a00 */
[----:B0-----:R-:W2:Y:S01]  /*5f2a0*/  LDL.LU R16, [R1+0xc20] ;  /* 0x000c200001107983 */ /* 0x001ea20000300800 */
[----:B------:R-:W2:Y:S02]  /*5f2b0*/  LDL.LU R17, [R1+0xc24] ;  /* 0x000c240001117983 */ /* 0x000ea40000300800 */
[----:B-1----:R-:W3:Y:S02]  /*5f2c0*/  LDL.LU R18, [R1+0xc28] ;  /* 0x000c280001127983 */ /* 0x002ee40000300800 */
[----:B------:R-:W3:Y:S02]  /*5f2d0*/  LDL.LU R19, [R1+0xc2c] ;  /* 0x000c2c0001137983 */ /* 0x000ee40000300800 */
[----:B---3--:R0:W-:Y:S01]  /*5f2e0*/  STL.64 [R1+0x2700], R18 ;  /* 0x0027001201007387 */ /* 0x0081e20000100a00 */
[----:B--2---:R-:W-:Y:S03]  /*5f2f0*/  STL.64 [R1+0x26f8], R16 ;  /* 0x0026f81001007387 */ /* 0x004fe60000100a00 */
[----:B0-----:R-:W2:Y:S04]  /*5f300*/  LDL.LU.64 R18, [R1+0xa8] ;  /* 0x0000a80001127983 */ /* 0x001ea80000300a00 */
[----:B--2---:R0:W-:Y:S04]  /*5f310*/  STL.64 [R1+0x2708], R18 ;  /* 0x0027081201007387 */ /* 0x0041e80000100a00 */
[----:B0-----:R-:W2:Y:S01]  /*5f320*/  LDL.LU.64 R18, [R1+0xb8] ;  /* 0x0000b80001127983 */ /* 0x001ea20000300a00 */
[----:B------:R-:W-:Y:S03]  /*5f330*/  HMMA.16816.F32.BF16 R20, R20, R10, R24 ;  /* 0x0000000a1414723c */ /* 0x000fe60000041818 */
[----:B--2---:R0:W-:Y:S04]  /*5f340*/  STL.64 [R1+0x2710], R18 ;  /* 0x0027101201007387 */ /* 0x0041e80000100a00 */
[----:B0-----:R-:W4:Y:S01]  /*5f350*/  LDL.LU.64 R18, [R1+0xc8] ;  /* 0x0000c80001127983 */ /* 0x001f220000300a00 */
[----:B------:R0:W-:Y:S02]  /*5f360*/  STL [R1+0x2628], R14 ;  /* 0x0026280e01007387 */ /* 0x0001e40000100800 */
[----:B------:R1:W-:Y:S02]  /*5f370*/  STL [R1+0x2624], R15 ;  /* 0x0026240f01007387 */ /* 0x0003e40000100800 */
[----:B------:R-:W2:Y:S01]  /*5f380*/  LDL.LU R12, [R1+0xc30] ;  /* 0x000c3000010c7983 */ /* 0x000ea20000300800 */
[----:B------:R-:W2:Y:S04]  /*5f390*/  LDL.LU R13, [R1+0xc34] ;  /* 0x000c3400010d7983 */ /* 0x000ea80000300800 */
[----:B0-----:R-:W2:Y:S01]  /*5f3a0*/  LDL.LU R14, [R1+0xc38] ;  /* 0x000c3800010e7983 */ /* 0x001ea20000300800 */
[----:B-1----:R-:W2:Y:S02]  /*5f3b0*/  LDL.LU R15, [R1+0xc3c] ;  /* 0x000c3c00010f7983 */ /* 0x002ea40000300800 */
[----:B------:R-:W4:Y:S02]  /*5f3c0*/  LDL.LU.64 R26, [R1+0x2720] ;  /* 0x00272000011a7983 */ /* 0x000f240000300a00 */
[----:B------:R-:W4:Y:S01]  /*5f3d0*/  LDL.LU.64 R24, [R1+0x2718] ;  /* 0x0027180001187983 */ /* 0x000f220000300a00 */
[----:B------:R-:W-:Y:S01]  /*5f3e0*/  STL.64 [R1+0x10c0], R20 ;  /* 0x0010c01401007387 */ /* 0x000fe20000100a00 */
[----:B------:R0:W-:Y:S03]  /*5f3f0*/  STL.64 [R1+0x10c8], R22 ;  /* 0x0010c81601007387 */ /* 0x0001e60000100a00 */
[----:B0-----:R-:W3:Y:S01]  /*5f400*/  LDL.LU.64 R22, [R1+0x78] ;  /* 0x0000780001167983 */ /* 0x001ee20000300a00 */
[C---:B----4-:R-:W-:Y:S03]  /*5f410*/  HMMA.16816.F32.BF16 R4, R24.reuse, R18, R4 ;  /* 0x000000121804723c */ /* 0x050fe60000041804 */
[----:B---3--:R0:W-:Y:S01]  /*5f420*/  STL.64 [R1+0x26e8], R22 ;  /* 0x0026e81601007387 */ /* 0x0081e20000100a00 */
[----:B------:R-:W3:Y:S02]  /*5f430*/  LDL.LU R20, [R1+0xc10] ;  /* 0x000c100001147983 */ /* 0x000ee40000300800 */
[----:B------:R-:W3:Y:S01]  /*5f440*/  LDL.LU R21, [R1+0xc14] ;  /* 0x000c140001157983 */ /* 0x000ee20000300800 */
[----:B0-----:R-:W3:Y:S01]  /*5f450*/  LDL.LU R22, [R1+0xc18] ;  /* 0x000c180001167983 */ /* 0x001ee20000300800 */
[----:B------:R-:W3:Y:S02]  /*5f460*/  LDL.LU R23, [R1+0xc1c] ;  /* 0x000c1c0001177983 */ /* 0x000ee40000300800 */
[----:B------:R-:W-:Y:S11]  /*5f470*/  STL.64 [R1+0x2698], R10 ;  /* 0x0026980a01007387 */ /* 0x000ff60000100a00 */
[----:B------:R-:W-:Y:S02]  /*5f480*/  @!UPT UIADD3 URZ, URZ, URZ, URZ ;  /* 0x0000003f3f3ff290 */ /* 0x000fe4000fffe03f */
[----:B------:R0:W-:Y:S01]  /*5f490*/  STL.64 [R1+0x10b0], R4 ;  /* 0x0010b00401007387 */ /* 0x0001e20000100a00 */
[----:B------:R-:W-:Y:S01]  /*5f4a0*/  STL.64 [R1+0x10b8], R6 ;  /* 0x0010b80601007387 */ /* 0x000fe20000100a00 */
[----:B0-----:R-:W-:Y:S02]  /*5f4b0*/  IMAD.MOV.U32 R4, RZ, RZ, R19 ;  /* 0x000000ffff047224 */ /* 0x001fe400078e0013 */
[----:B------:R-:W-:Y:S02]  /*5f4c0*/  IMAD.MOV.U32 R5, RZ, RZ, R18 ;  /* 0x000000ffff057224 */ /* 0x000fe400078e0012 */
[----:B------:R-:W4:Y:S01]  /*5f4d0*/  LDL.LU.64 R18, [R1+0x2710] ;  /* 0x0027100001127983 */ /* 0x000f220000300a00 */
[----:B------:R0:W-:Y:S02]  /*5f4e0*/  STL [R1+0x2630], R4 ;  /* 0x0026300401007387 */ /* 0x0001e40000100800 */
[----:B------:R1:W-:Y:S01]  /*5f4f0*/  STL [R1+0x262c], R5 ;  /* 0x00262c0501007387 */ /* 0x0003e20000100800 */
[----:B0-----:R-:W4:Y:S01]  /*5f500*/  LDL.LU R4, [R1+0xc40] ;  /* 0x000c400001047983 */ /* 0x001f220000300800 */
[----:B-1----:R-:W4:Y:S02]  /*5f510*/  LDL.LU R5, [R1+0xc44] ;  /* 0x000c440001057983 */ /* 0x002f240000300800 */
[----:B------:R-:W4:Y:S02]  /*5f520*/  LDL.LU R6, [R1+0xc48] ;  /* 0x000c480001067983 */ /* 0x000f240000300800 */
[----:B------:R-:W4:Y:S02]  /*5f530*/  LDL.LU R7, [R1+0xc4c] ;  /* 0x000c4c0001077983 */ /* 0x000f240000300800 */
        /* <DEDUP_REMOVED lines=10> */
[----:B------:R-:W4:Y:S01]  /*5f5e0*/  LDL.LU R4, [R1+0xc00] ;  /* 0x000c000001047983 */ /* 0x000f220000300800 */
[----:B------:R-:W4:Y:S04]  /*5f5f0*/  LDL.LU R5, [R1+0xc04] ;  /* 0x000c040001057983 */ /* 0x000f280000300800 */
[----:B0-----:R-:W4:Y:S01]  /*5f600*/  LDL.LU R6, [R1+0xc08] ;  /* 0x000c080001067983 */ /* 0x001f220000300800 */
[----:B-1----:R-:W4:Y:S01]  /*5f610*/  LDL.LU R7, [R1+0xc0c] ;  /* 0x000c0c0001077983 */ /* 0x002f220000300800 */
[C---:B--2---:R-:W-:Y:S01]  /*5f620*/  HMMA.16816.F32.BF16 R12, R24.reuse, R18, R12 ;  /* 0x00000012180c723c */ /* 0x044fe2000004180c */
[----:B------:R-:W-:Y:S11]  /*5f630*/  IMAD.MOV.U32 R0, RZ, RZ, R19 ;  /* 0x000000ffff007224 */ /* 0x000ff600078e0013 */
[----:B------:R-:W-:Y:S11]  /*5f640*/  @!UPT UIADD3 URZ, URZ, URZ, URZ ;  /* 0x0000003f3f3ff290 */ /* 0x000ff6000fffe03f */
[----:B------:R0:W-:Y:S01]  /*5f650*/  STL.64 [R1+0x1090], R12 ;  /* 0x0010900c01007387 */ /* 0x0001e20000100a00 */
[----:B------:R1:W-:Y:S02]  /*5f660*/  STL.64 [R1+0x1098], R14 ;  /* 0x0010980e01007387 */ /* 0x0003e40000100a00 */
[----:B0-----:R-:W-:Y:S02]  /*5f670*/  IMAD.MOV.U32 R13, RZ, RZ, R18 ;  /* 0x000000ffff0d7224 */ /* 0x001fe400078e0012 */
[----:B------:R-:W2:Y:S01]  /*5f680*/  LDL.LU.64 R18, [R1+0x2700] ;  /* 0x0027000001127983 */ /* 0x000ea20000300a00 */
[----:B------:R-:W2:Y:S02]  /*5f690*/  LDL.LU.64 R16, [R1+0x26f8] ;  /* 0x0026f80001107983 */ /* 0x000ea40000300a00 */
[----:B------:R-:W-:Y:S02]  /*5f6a0*/  STL [R1+0x2640], R0 ;  /* 0x0026400001007387 */ /* 0x000fe40000100800 */
[----:B------:R-:W-:Y:S01]  /*5f6b0*/  STL [R1+0x263c], R13 ;  /* 0x00263c0d01007387 */ /* 0x000fe20000100800 */
[----:B-1----:R-:W2:Y:S02]  /*5f6c0*/  LDL.LU.64 R14, [R1+0x98] ;  /* 0x00009800010e7983 */ /* 0x002ea40000300a00 */
[----:B--2---:R-:W-:Y:S11]  /*5f6d0*/  HMMA.16816.F32.BF16 R16, R24, R14, R16 ;  /* 0x0000000e1810723c */ /* 0x004ff60000041810 */
[----:B------:R-:W-:Y:S11]  /*5f6e0*/  @!UPT UIADD3 URZ, URZ, URZ, URZ ;  /* 0x0000003f3f3ff290 */ /* 0x000ff6000fffe03f */
[----:B------:R-:W-:Y:S01]  /*5f6f0*/  @!UPT UIADD3 URZ, URZ, URZ, URZ ;  /* 0x0000003f3f3ff290 */ /* 0x000fe2000fffe03f */
[----:B------:R-:W-:Y:S01]  /*5f700*/  STL.64 [R1+0x1080], R16 ;  /* 0x0010801001007387 */ /* 0x000fe20000100a00 */
[----:B------:R0:W-:Y:S03]  /*5f710*/  STL.64 [R1+0x1088], R18 ;  /* 0x0010881201007387 */ /* 0x0001e60000100a00 */
[----:B0-----:R-:W3:Y:S01]  /*5f720*/  LDL.LU.64 R18, [R1+0x26f0] ;  /* 0x0026f00001127983 */ /* 0x001ee20000300a00 */
[----:B------:R-:W-:Y:S02]  /*5f730*/  IMAD.MOV.U32 R29, RZ, RZ, R3 ;  /* 0x000000ffff1d7224 */ /* 0x000fe400078e0003 */
[----:B------:R-:W-:-:S05]  /*5f740*/  IMAD.MOV.U32 R3, RZ, RZ, R14 ;  /* 0x000000ffff037224 */ /* 0x000fca00078e000e */
[----:B------:R-:W-:Y:S01]  /*5f750*/  STL [R1+0x2644], R3 ;  /* 0x0026440301007387 */ /* 0x000fe20000100800 */
[C---:B---3--:R-:W-:Y:S11]  /*5f760*/  HMMA.16816.F32.BF16 R20, R24.reuse, R18, R20 ;  /* 0x000000121814723c */ /* 0x048ff60000041814 */
[----:B------:R-:W-:Y:S11]  /*5f770*/  @!UPT UIADD3 URZ, URZ, URZ, URZ ;  /* 0x0000003f3f3ff290 */ /* 0x000ff6000fffe03f */
[----:B------:R-:W-:Y:S01]  /*5f780*/  @!UPT UIADD3 URZ, URZ, URZ, URZ ;  /* 0x0000003f3f3ff290 */ /* 0x000fe2000fffe03f */
[----:B------:R-:W-:Y:S01]  /*5f790*/  STL.64 [R1+0x1070], R20 ;  /* 0x0010701401007387 */ /* 0x000fe20000100a00 */
[----:B------:R0:W-:Y:S03]  /*5f7a0*/  STL.64 [R1+0x1078], R22 ;  /* 0x0010781601007387 */ /* 0x0001e60000100a00 */
[----:B0-----:R-:W4:Y:S01]  /*5f7b0*/  LDL.LU.64 R22, [R1+0x26e8] ;  /* 0x0026e80001167983 */ /* 0x001f220000300a00 */
[----:B------:R-:W2:Y:S02]  /*5f7c0*/  LDL.LU R16, [R1+0x26e4] ;  /* 0x0026e40001107983 */ /* 0x000ea40000300800 */
[----:B------:R-:W-:Y:S02]  /*5f7d0*/  IMAD.MOV.U32 R12, RZ, RZ, R15 ;  /* 0x000000ffff0c7224 */ /* 0x000fe400078e000f */
[----:B------:R-:W-:Y:S01]  /*5f7e0*/  IMAD.MOV.U32 R15, RZ, RZ, R18 ;  /* 0x000000ffff0f7224 */ /* 0x000fe200078e0012 */
[----:B----4-:R-:W-:Y:S01]  /*5f7f0*/  HMMA.16816.F32.BF16 R4, R24, R22, R4 ;  /* 0x000000161804723c */ /* 0x010fe20000041804 */
[----:B------:R-:W-:Y:S11]  /*5f800*/  IMAD.MOV.U32 R14, RZ, RZ, R23 ;  /* 0x000000ffff0e7224 */ /* 0x000ff600078e0017 */
[----:B------:R-:W-:Y:S11]  /*5f810*/  @!UPT UIADD3 URZ, URZ, URZ, URZ ;  /* 0x0000003f3f3ff290 */ /* 0x000ff6000fffe03f */
[----:B------:R0:W-:Y:S01]  /*5f820*/  STL.64 [R1+0x1060], R4 ;  /* 0x0010600401007387 */ /* 0x0001e20000100a00 */
[----:B------:R-:W-:Y:S02]  /*5f830*/  STL.64 [R1+0x1068], R6 ;  /* 0x0010680601007387 */ /* 0x000fe40000100a00 */
[----:B0-----:R-:W-:-:S05]  /*5f840*/  IMAD.MOV.U32 R5, RZ, RZ, R22 ;  /* 0x000000ffff057224 */ /* 0x001fca00078e0016 */
[----:B------:R-:W-:Y:S01]  /*5f850*/  STL [R1+0x26e0], R5 ;  /* 0x0026e00501007387 */ /* 0x000fe20000100800 */
[----:B------:R-:W-:Y:S02]  /*5f860*/  STL.64 [R1+0x26c8], R14 ;  /* 0x0026c80e01007387 */ /* 0x000fe40000100a00 */
[----:B------:R0:W-:Y:S02]  /*5f870*/  STL [R1+0x26c0], R12 ;  /* 0x0026c00c01007387 */ /* 0x0001e40000100800 */
[----:B------:R-:W3:Y:S01]  /*5f880*/  LDL.LU R20, [R1+0xa70] ;  /* 0x000a700001147983 */ /* 0x000ee20000300800 */
[----:B------:R-:W3:Y:S01]  /*5f890*/  LDL.LU R21, [R1+0xa74] ;  /* 0x000a740001157983 */ /* 0x000ee20000300800 */
[----:B------:R-:W4:Y:S02]  /*5f8a0*/  LDL.LU R22, [R1+0xa78] ;  /* 0x000a780001167983 */ /* 0x000f240000300800 */
[----:B--2---:R-:W-:-:S05]  /*5f8b0*/  IMAD.MOV.U32 R23, RZ, RZ, R16 ;  /* 0x000000ffff177224 */ /* 0x004fca00078e0010 */
[----:B----4-:R1:W-:Y:S01]  /*5f8c0*/  STL.64 [R1+0x24c0], R22 ;  /* 0x0024c01601007387 */ /* 0x0103e20000100a00 */
[----:B---3--:R-:W-:Y:S02]  /*5f8d0*/  STL.64 [R1+0x24b8], R20 ;  /* 0x0024b81401007387 */ /* 0x008fe40000100a00 */
[----:B0-----:R-:W2:Y:S02]  /*5f8e0*/  LDL.LU R12, [R1+0xbe0] ;  /* 0x000be000010c7983 */ /* 0x001ea40000300800 */
[----:B------:R-:W2:Y:S01]  /*5f8f0*/  LDL.LU R13, [R1+0xbe4] ;  /* 0x000be400010d7983 */ /* 0x000ea20000300800 */
[----:B------:R-:W3:Y:S01]  /*5f900*/  LDL.LU R14, [R1+0xbe8] ;  /* 0x000be800010e7983 */ /* 0x000ee20000300800 */
[----:B------:R-:W3:Y:S02]  /*5f910*/  LDL.LU R15, [R1+0xbec] ;  /* 0x000bec00010f7983 */ /* 0x000ee40000300800 */
[----:B------:R-:W4:Y:S02]  /*5f920*/  LDL.LU R4, [R1+0xbf0] ;  /* 0x000bf00001047983 */ /* 0x000f240000300800 */
[----:B------:R-:W4:Y:S01]  /*5f930*/  LDL.LU R5, [R1+0xbf4] ;  /* 0x000bf40001057983 */ /* 0x000f220000300800 */
[----:B------:R-:W4:Y:S01]  /*5f940*/  LDL.LU R6, [R1+0xbf8] ;  /* 0x000bf80001067983 */ /* 0x000f220000300800 */
[----:B------:R-:W4:Y:S02]  /*5f950*/  LDL.LU R7, [R1+0xbfc] ;  /* 0x000bfc0001077983 */ /* 0x000f240000300800 */
[----:B-1----:R-:W-:-:S02]  /*5f960*/  IMAD.MOV.U32 R23, RZ, RZ, R8 ;  /* 0x000000ffff177224 */ /* 0x002fc400078e0008 */
[----:B------:R-:W-:Y:S01]  /*5f970*/  IMAD.MOV.U32 R22, RZ, RZ, R9 ;  /* 0x000000ffff167224 */ /* 0x000fe200078e0009 */
[----:B---3--:R0:W-:Y:S01]  /*5f980*/  STL.64 [R1+0x26d8], R14 ;  /* 0x0026d80e01007387 */ /* 0x0081e20000100a00 */
[----:B--2---:R-:W-:Y:S03]  /*5f990*/  STL.64 [R1+0x26d0], R12 ;  /* 0x0026d00c01007387 */ /* 0x004fe60000100a00 */
[----:B0-----:R-:W4:Y:S01]  /*5f9a0*/  LDL.LU.64 R14, [R1+0x68] ;  /* 0x00006800010e7983 */ /* 0x001f220000300a00 */
[----:B------:R-:W2:Y:S02]  /*5f9b0*/  LDL.LU R8, [R1+0xbc0] ;  /* 0x000bc00001087983 */ /* 0x000ea40000300800 */
[----:B------:R-:W2:Y:S02]  /*5f9c0*/  LDL.LU R9, [R1+0xbc4] ;  /* 0x000bc40001097983 */ /* 0x000ea40000300800 */
[----:B------:R-:W3:Y:S01]  /*5f9d0*/  LDL.LU R10, [R1+0xbc8] ;  /* 0x000bc800010a7983 */ /* 0x000ee20000300800 */
[----:B------:R-:W3:Y:S04]  /*5f9e0*/  LDL.LU R11, [R1+0xbcc] ;  /* 0x000bcc00010b7983 */ /* 0x000ee80000300800 */
[----:B---3--:R0:W-:Y:S01]  /*5f9f0*/  STL.64 [R1+0x26a8], R10 ;  /* 0x0026a80a01007387 */ /* 0x0081e20000100a00 */
[----:B--2---:R-:W-:Y:S03]  /*5fa00*/  STL.64 [R1+0x26a0], R8 ;  /* 0x0026a00801007387 */ /* 0x004fe60000100a00 */
[----:B0-----:R-:W2:Y:S01]  /*5fa10*/  LDL.LU.64 R10, [R1+0x48] ;  /* 0x00004800010a7983 */ /* 0x001ea20000300a00 */
[----:B------:R-:W-:-:S02]  /*5fa20*/  IMAD.MOV.U32 R28, RZ, RZ, R2 ;  /* 0x000000ffff1c7224 */ /* 0x000fc400078e0002 */
[----:B------:R-:W-:Y:S01]  /*5fa30*/  IMAD.MOV.U32 R2, RZ, RZ, R19 ;  /* 0x000000ffff027224 */ /* 0x000fe200078e0013 */
[----:B--2---:R0:W-:Y:S04]  /*5fa40*/  STL.64 [R1+0x26b8], R10 ;  /* 0x0026b80a01007387 */ /* 0x0041e80000100a00 */
[----:B0-----:R-:W2:Y:S01]  /*5fa50*/  LDL.LU.64 R10, [R1+0x58] ;  /* 0x00005800010a7983 */ /* 0x001ea20000300a00 */
[----:B------:R0:W-:Y:S02]  /*5fa60*/  STL.64 [R1+0x2668], R22 ;  /* 0x0026681601007387 */ /* 0x0001e40000100a00 */
[----:B------:R-:W3:Y:S02]  /*5fa70*/  LDL.LU R20, [R1+0xba0] ;  /* 0x000ba00001147983 */ /* 0x000ee40000300800 */
[----:B------:R-:W3:Y:S01]  /*5fa80*/  LDL.LU R21, [R1+0xba4] ;  /* 0x000ba40001157983 */ /* 0x000ee20000300800 */
[----:B0-----:R-:W2:Y:S01]  /*5fa90*/  LDL.LU R22, [R1+0xba8] ;  /* 0x000ba80001167983 */ /* 0x001ea20000300800 */
[----:B------:R-:W2:Y:S02]  /*5faa0*/  LDL.LU R23, [R1+0xbac] ;  /* 0x000bac0001177983 */ /* 0x000ea40000300800 */
[----:B------:R-:W2:Y:S02]  /*5fab0*/  LDL.LU R16, [R1+0xbb0] ;  /* 0x000bb00001107983 */ /* 0x000ea40000300800 */
[----:B------:R-:W2:Y:S01]  /*5fac0*/  LDL.LU R17, [R1+0xbb4] ;  /* 0x000bb40001117983 */ /* 0x000ea20000300800 */
[----:B------:R-:W2:Y:S01]  /*5fad0*/  LDL.LU R18, [R1+0xbb8] ;  /* 0x000bb80001127983 */ /* 0x000ea20000300800 */
[----:B------:R-:W2:Y:S01]  /*5fae0*/  LDL.LU R19, [R1+0xbbc] ;  /* 0x000bbc0001137983 */ /* 0x000ea20000300800 */
[----:B----4-:R-:W-:Y:S02]  /*5faf0*/  HMMA.16816.F32.BF16 R4, R24, R14, R4 ;  /* 0x0000000e1804723c */ /* 0x010fe40000041804 */
[----:B--2---:R0:W-:Y:S01]  /*5fb00*/  STL.64 [R1+0x2690], R18 ;  /* 0x0026901201007387 */ /* 0x0041e20000100a00 */
[----:B------:R1:W-:Y:S03]  /*5fb10*/  STL.64 [R1+0x2688], R16 ;  /* 0x0026881001007387 */ /* 0x0003e60000100a00 */
[----:B0-----:R-:W2:Y:S04]  /*5fb20*/  LDL.LU.64 R18, [R1+0x38] ;  /* 0x0000380001127983 */ /* 0x001ea80000300a00 */
[----:B--2---:R0:W-:Y:S01]  /*5fb30*/  STL.64 [R1+0x26b0], R18 ;  /* 0x0026b01201007387 */ /* 0x0041e20000100a00 */
[----:B-1----:R-:W2:Y:S02]  /*5fb40*/  LDL.LU R16, [R1+0xbd0] ;  /* 0x000bd00001107983 */ /* 0x002ea40000300800 */
[----:B------:R-:W2:Y:S01]  /*5fb50*/  LDL.LU R17, [R1+0xbd4] ;  /* 0x000bd40001117983 */ /* 0x000ea20000300800 */
[----:B0-----:R-:W2:Y:S01]  /*5fb60*/  LDL.LU R18, [R1+0xbd8] ;  /* 0x000bd80001127983 */ /* 0x001ea20000300800 */
[----:B------:R-:W2:Y:S02]  /*5fb70*/  LDL.LU R19, [R1+0xbdc] ;  /* 0x000bdc0001137983 */ /* 0x000ea40000300800 */
[----:B------:R0:W-:Y:S02]  /*5fb80*/  STL.64 [R1+0x2678], R22 ;  /* 0x0026781601007387 */ /* 0x0001e40000100a00 */
[----:B---3--:R-:W-:Y:S01]  /*5fb90*/  STL.64 [R1+0x2670], R20 ;  /* 0x0026701401007387 */ /* 0x008fe20000100a00 */
[----:B0-----:R-:W3:Y:S03]  /*5fba0*/  LDL.LU.64 R22, [R1+0x28] ;  /* 0x0000280001167983 */ /* 0x001ee60000300a00 */
[----:B------:R0:W-:Y:S02]  /*5fbb0*/  STL.64 [R1+0x1050], R4 ;  /* 0x0010500401007387 */ /* 0x0001e40000100a00 */
[----:B------:R1:W-:Y:S01]  /*5fbc0*/  STL.64 [R1+0x1058], R6 ;  /* 0x0010580601007387 */ /* 0x0003e20000100a00 */
[----:B0-----:R-:W4:Y:S01]  /*5fbd0*/  LDL.LU R5, [R1+0x26e0] ;  /* 0x0026e00001057983 */ /* 0x001f220000300800 */
[----:B-1----:R-:W-:-:S02]  /*5fbe0*/  IMAD.MOV.U32 R7, RZ, RZ, R14 ;  /* 0x000000ffff077224 */ /* 0x002fc400078e000e */
[----:B------:R-:W-:Y:S02]  /*5fbf0*/  IMAD.MOV.U32 R4, RZ, RZ, R15 ;  /* 0x000000ffff047224 */ /* 0x000fe400078e000f */
[----:B------:R-:W2:Y:S01]  /*5fc00*/  LDL.LU.64 R14, [R1+0x26d8] ;  /* 0x0026d800010e7983 */ /* 0x000ea20000300a00 */
[----:B------:R-:W2:Y:S02]  /*5fc10*/  LDL.LU.64 R12, [R1+0x26d0] ;  /* 0x0026d000010c7983 */ /* 0x000ea40000300a00 */
[----:B------:R-:W-:Y:S01]  /*5fc20*/  IMAD.MOV.U32 R6, RZ, RZ, R11 ;  /* 0x000000ffff067224 */ /* 0x000fe200078e000b */
[C---:B--2---:R-:W-:Y:S11]  /*5fc30*/  HMMA.16816.F32.BF16 R12, R24.reuse, R10, R12 ;  /* 0x0000000a180c723c */ /* 0x044ff6000004180c */
[----:B------:R-:W-:Y:S11]  /*5fc40*/  @!UPT UIADD3 URZ, URZ, URZ, URZ ;  /* 0x0000003f3f3ff290 */ /* 0x000ff6000fffe03f */
[----:B------:R-:W-:Y:S01]  /*5fc50*/  @!UPT UIADD3 URZ, URZ, URZ, URZ ;  /* 0x0000003f3f3ff290 */ /* 0x000fe2000fffe03f */
[----:B------:R0:W-:Y:S01]  /*5fc60*/  STL.64 [R1+0x1230], R12 ;  /* 0x0012300c01007387 */ /* 0x0001e20000100a00 */
[----:B------:R1:W-:Y:S02]  /*5fc70*/  STL.64 [R1+0x1238], R14 ;  /* 0x0012380e01007387 */ /* 0x0003e40000100a00 */
[----:B0-----:R-:W-:Y:S01]  /*5fc80*/  IMAD.MOV.U32 R13, RZ, RZ, R10 ;  /* 0x000000ffff0d7224 */ /* 0x001fe200078e000a */
[----:B-1----:R-:W2:Y:S01]  /*5fc90*/  LDL.LU.64 R14, [R1+0x26c8] ;  /* 0x0026c800010e7983 */ /* 0x002ea20000300a00 */
[----:B------:R-:W2:Y:S02]  /*5fca0*/  LDL.LU R12, [R1+0x26c0] ;  /* 0x0026c000010c7983 */ /* 0x000ea40000300800 */
[----:B------:R-:W2:Y:S02]  /*5fcb0*/  LDL.LU.64 R10, [R1+0x26b8] ;  /* 0x0026b800010a7983 */ /* 0x000ea40000300a00 */
[----:B------:R0:W-:Y:S01]  /*5fcc0*/  STL.64 [R1+0x2660], R6 ;  /* 0x0026600601007387 */ /* 0x0001e20000100a00 */
[----:B----4-:R-:W-:Y:S04]  /*5fcd0*/  STL.64 [R1+0x2658], R4 ;  /* 0x0026580401007387 */ /* 0x010fe80000100a00 */
[----:B0-----:R-:W4:Y:S01]  /*5fce0*/  LDL.LU.64 R6, [R1+0x18] ;  /* 0x0000180001067983 */ /* 0x001f220000300a00 */
[----:B--2---:R-:W-:Y:S03]  /*5fcf0*/  HMMA.16816.F32.BF16 R16, R24, R10, R16 ;  /* 0x0000000a1810723c */ /* 0x004fe60000041810 */
[----:B------:R-:W-:Y:S01]  /*5fd00*/  STL.64 [R1+0x2650], R14 ;  /* 0x0026500e01007387 */ /* 0x000fe20000100a00 */
[----:B------:R0:W-:Y:S02]  /*5fd10*/  STL.64 [R1+0x2648], R12 ;  /* 0x0026480c01007387 */ /* 0x0001e40000100a00 */
[----:B------:R-:W-:-:S02]  /*5fd20*/  IMAD.MOV.U32 R3, RZ, RZ, R10 ;  /* 0x000000ffff037224 */ /* 0x000fc400078e000a */
[----:B------:R-:W-:Y:S01]  /*5fd30*/  IMAD.MOV.U32 R0, RZ, RZ, R11 ;  /* 0x000000ffff007224 */ /* 0x000fe200078e000b */
[----:B0-----:R-:W2:Y:S01]  /*5fd40*/  LDL.LU R12, [R1+0xb90] ;  /* 0x000b9000010c7983 */ /* 0x001ea20000300800 */
[----:B------:R-:W2:Y:S02]  /*5fd50*/  LDL.LU R13, [R1+0xb94] ;  /* 0x000b9400010d7983 */ /* 0x000ea40000300800 */
[----:B------:R-:W2:Y:S02]  /*5fd60*/  LDL.LU R14, [R1+0xb98] ;  /* 0x000b9800010e7983 */ /* 0x000ea40000300800 */
[----:B------:R-:W2:Y:S09]  /*5fd70*/  LDL.LU R15, [R1+0xb9c] ;  /* 0x000b9c00010f7983 */ /* 0x000eb20000300800 */
        /* <DEDUP_REMOVED lines=35> */
[----:B0-----:R-:W3:Y:S01]  /*5ffb0*/  LDL.LU.64 R22, [R1+0x2668] ;  /* 0x0026680001167983 */ /* 0x001ee20000300a00 */
[C---:B--2---:R-:W-:Y:S01]  /*5ffc0*/  HMMA.16816.F32.BF16 R8, R24.reuse, R18, R8 ;  /* 0x000000121808723c */ /* 0x044fe20000041808 */
[----:B------:R-:W-:Y:S02]  /*5ffd0*/  IMAD.MOV.U32 R21, RZ, RZ, R6 ;  /* 0x000000ffff157224 */ /* 0x000fe400078e0006 */
[----:B------:R-:W-:Y:S02]  /*5ffe0*/  IMAD.MOV.U32 R20, RZ, RZ, R7 ;  /* 0x000000ffff147224 */ /* 0x000fe400078e0007 */
[----:B------:R-:W2:Y:S01]  /*5fff0*/  LDL.LU.64 R6, [R1+0x2660] ;  /* 0x0026600001067983 */ /* 0x000ea20000300a00 */
[----:B------:R-:W4:Y:S02]  /*60000*/  LDL.LU.64 R4, [R1+0x2658] ;  /* 0x0026580001047983 */ /* 0x000f240000300a00 */
[----:B---3--:R-:W-:Y:S11]  /*60010*/  HMMA.16816.F32.BF16 R12, R24, R22, R12 ;  /* 0x00000016180c723c */ /* 0x008ff6000004180c */
[----:B------:R-:W-:Y:S11]  /*60020*/  @!UPT UIADD3 URZ, URZ, URZ, URZ ;  /* 0x0000003f3f3ff290 */ /* 0x000ff6000fffe03f */
[----:B------:R-:W-:Y:S01]  /*60030*/  @!UPT UIADD3 URZ, URZ, URZ, URZ ;  /* 0x0000003f3f3ff290 */ /* 0x000fe2000fffe03f */
[----:B------:R-:W-:Y:S01]  /*60040*/  STL.64 [R1+0x11e0], R12 ;  /* 0x0011e00c01007387 */ /* 0x000fe20000100a00 */
[----:B------:R0:W-:Y:S03]  /*60050*/  STL.64 [R1+0x11e8], R14 ;  /* 0x0011e80e01007387 */ /* 0x0001e60000100a00 */
[----:B0-----:R-:W3:Y:S01]  /*60060*/  LDL.LU.64 R14, [R1+0x2650] ;  /* 0x00265000010e7983 */ /* 0x001ee20000300a00 */
[----:B------:R-:W2:Y:S02]  /*60070*/  LDL.LU.64 R12, [R1+0x2648] ;  /* 0x00264800010c7983 */ /* 0x000ea40000300a00 */
[----:B------:R0:W-:Y:S02]  /*60080*/  STL.64 [R1+0x24d8], R22 ;  /* 0x0024d81601007387 */ /* 0x0001e40000100a00 */
[----:B0-----:R-:W-:Y:S02]  /*60090*/  IMAD.MOV.U32 R22, RZ, RZ, R21 ;  /* 0x000000ffff167224 */ /* 0x001fe400078e0015 */
[----:B------:R-:W-:-:S05]  /*600a0*/  IMAD.MOV.U32 R23, RZ, RZ, R20 ;  /* 0x000000ffff177224 */ /* 0x000fca00078e0014 */
[----:B------:R0:W-:Y:S02]  /*600b0*/  STL.64 [R1+0x24e8], R22 ;  /* 0x0024e81601007387 */ /* 0x0001e40000100a00 */
[----:B0-----:R-:W-:Y:S02]  /*600c0*/  IMAD.MOV.U32 R22, RZ, RZ, R17 ;  /* 0x000000ffff167224 */ /* 0x001fe400078e0011 */
[----:B------:R-:W-:-:S05]  /*600d0*/  IMAD.MOV.U32 R23, RZ, RZ, R16 ;  /* 0x000000ffff177224 */ /* 0x000fca00078e0010 */
[----:B------:R-:W-:Y:S01]  /*600e0*/  STL.64 [R1+0x2500], R22 ;  /* 0x0025001601007387 */ /* 0x000fe20000100a00 */
[----:B------:R0:W-:Y:S02]  /*600f0*/  STL.64 [R1+0x24e0], R18 ;  /* 0x0024e01201007387 */ /* 0x0001e40000100a00 */
[----:B------:R-:W2:Y:S02]  /*60100*/  LDL.LU R16, [R1+0xaa0] ;  /* 0x000aa00001107983 */ /* 0x000ea40000300800 */
[----:B------:R-:W-:Y:S01]  /*60110*/  STL.64 [R1+0x11d0], R8 ;  /* 0x0011d00801007387 */ /* 0x000fe20000100a00 */
[----:B------:R-:W-:Y:S01]  /*60120*/  STL.64 [R1+0x11d8], R10 ;  /* 0x0011d80a01007387 */ /* 0x000fe20000100a00 */
[----:B------:R-:W2:Y:S03]  /*60130*/  LDL.LU R17, [R1+0xaa4] ;  /* 0x000aa40001117983 */ /* 0x000ea60000300800 */
[----:B0-----:R-:W2:Y:S01]  /*60140*/  LDL.LU R18, [R1+0xaa8] ;  /* 0x000aa80001127983 */ /* 0x001ea20000300800 */
[----:B------:R-:W2:Y:S02]  /*60150*/  LDL.LU R19, [R1+0xaac] ;  /* 0x000aac0001137983 */ /* 0x000ea40000300800 */
[----:B------:R-:W2:Y:S02]  /*60160*/  LDL.LU R20, [R1+0xac0] ;  /* 0x000ac00001147983 */ /* 0x000ea40000300800 */
[----:B------:R-:W2:Y:S01]  /*60170*/  LDL.LU R21, [R1+0xac4] ;  /* 0x000ac40001157983 */ /* 0x000ea20000300800 */
[----:B------:R-:W2:Y:S01]  /*60180*/  LDL.LU R22, [R1+0xac8] ;  /* 0x000ac80001167983 */ /* 0x000ea20000300800 */
[----:B------:R-:W2:Y:S03]  /*60190*/  LDL.LU R23, [R1+0xacc] ;  /* 0x000acc0001177983 */ /* 0x000ea60000300800 */
        /* <DEDUP_REMOVED lines=11> */
[----:B------:R-:W-:Y:S01]  /*60250*/  STL.64 [R1+0x2540], R22 ;  /* 0x0025401601007387 */ /* 0x000fe20000100a00 */
[----:B------:R-:W-:Y:S02]  /*60260*/  STL.64 [R1+0x24f8], R18 ;  /* 0x0024f81201007387 */ /* 0x000fe40000100a00 */
[----:B------:R0:W-:Y:S02]  /*60270*/  STL.64 [R1+0x24f0], R16 ;  /* 0x0024f01001007387 */ /* 0x0001e40000100a00 */
[----:B0-----:R-:W2:Y:S01]  /*60280*/  LDL.LU R16, [R1+0xab0] ;  /* 0x000ab00001107983 */ /* 0x001ea20000300800 */
[----:B------:R-:W2:Y:S02]  /*60290*/  LDL.LU R17, [R1+0xab4] ;  /* 0x000ab40001117983 */ /* 0x000ea40000300800 */
[----:B------:R-:W2:Y:S02]  /*602a0*/  LDL.LU R18, [R1+0xab8] ;  /* 0x000ab80001127983 */ /* 0x000ea40000300800 */
[----:B------:R-:W2:Y:S02]  /*602b0*/  LDL.LU R19, [R1+0xabc] ;  /* 0x000abc0001137983 */ /* 0x000ea40000300800 */
[----:B------:R-:W-:-:S02]  /*602c0*/  IMAD.MOV.U32 R22, RZ, RZ, R7 ;  /* 0x000000ffff167224 */ /* 0x000fc400078e0007 */
[----:B----4-:R-:W-:Y:S01]  /*602d0*/  IMAD.MOV.U32 R23, RZ, RZ, R4 ;  /* 0x000000ffff177224 */ /* 0x010fe200078e0004 */
[----:B------:R-:W4:Y:S01]  /*602e0*/  LDL.LU R7, [R1+0x2634] ;  /* 0x0026340001077983 */ /* 0x000f220000300800 */
        /* <DEDUP_REMOVED lines=9> */
[----:B---3--:R-:W-:Y:S01]  /*60380*/  IMAD.MOV.U32 R23, RZ, RZ, R14 ;  /* 0x000000ffff177224 */ /* 0x008fe200078e000e */
        /* <DEDUP_REMOVED lines=48> */
[----:B------:R-:W2:Y:S02]  /*60690*/  LDL.LU R11, [R1+0xb7c] ;  /* 0x000b7c00010b7983 */ /* 0x000ea40000300800 */
[----:B------:R-:W-:-:S02]  /*606a0*/  IMAD.MOV.U32 R23, RZ, RZ, R4 ;  /* 0x000000ffff177224 */ /* 0x000fc400078e0004 */
[----:B---3--:R-:W-:Y:S01]  /*606b0*/  IMAD.MOV.U32 R22, RZ, RZ, R5 ;  /* 0x000000ffff167224 */ /* 0x008fe200078e0005 */
[----:B------:R-:W3:Y:S01]  /*606c0*/  LDL.LU R4, [R1+0xb60] ;  /* 0x000b600001047983 */ /* 0x000ee20000300800 */
[----:B------:R-:W3:Y:S02]  /*606d0*/  LDL.LU R5, [R1+0xb64] ;  /* 0x000b640001057983 */ /* 0x000ee40000300800 */
        /* <DEDUP_REMOVED lines=32> */
[----:B------:R0:W-:Y:S02]  /*608e0*/  STL.64 [R1+0x24c8], R12 ;  /* 0x0024c80c01007387 */ /* 0x0001e40000100a00 */
[----:B0-----:R-:W2:Y:S01]  /*608f0*/  LDL.LU R12, [R1+0xa90] ;  /* 0x000a9000010c7983 */ /* 0x001ea20000300800 */
[----:B------:R-:W2:Y:S02]  /*60900*/  LDL.LU R13, [R1+0xa94] ;  /* 0x000a9400010d7983 */ /* 0x000ea40000300800 */
[----:B------:R-:W2:Y:S02]  /*60910*/  LDL.LU R14, [R1+0xa98] ;  /* 0x000a9800010e7983 */ /* 0x000ea40000300800 */
[----:B------:R-:W2:Y:S01]  /*60920*/  LDL.LU R15, [R1+0xa9c] ;  /* 0x000a9c00010f7983 */ /* 0x000ea20000300800 */
        /* <DEDUP_REMOVED lines=9> */
[----:B------:R-:W-:Y:S02]  /*609c0*/  IMAD.MOV.U32 R27, RZ, RZ, R0 ;  /* 0x000000ffff1b7224 */ /* 0x000fe400078e0000 */
[----:B------:R-:W3:Y:S01]  /*609d0*/  LDL.LU R0, [R1+0x25e8] ;  /* 0x0025e80001007983 */ /* 0x000ee20000300800 */
        /* <DEDUP_REMOVED lines=68> */
[----:B------:R-:W2:Y:S11]  /*60e20*/  LDL.LU.64 R22, [R1+0x2500] ;  /* 0x0025000001167983 */ /* 0x000eb60000300a00 */
[----:B------:R-:W-:Y:S11]  /*60e30*/  @!UPT UIADD3 URZ, URZ, URZ, URZ ;  /* 0x0000003f3f3ff290 */ /* 0x000ff6000fffe03f */
[----:B------:R0:W-:Y:S01]  /*60e40*/  STL.64 [R1+0xfa0], R8 ;  /* 0x000fa00801007387 */ /* 0x0001e20000100a00 */
[----:B------:R-:W-:Y:S03]  /*60e50*/  STL.64 [R1+0xfa8], R10 ;  /* 0x000fa80a01007387 */ /* 0x000fe60000100a00 */
[----:B0-----:R-:W4:Y:S01]  /*60e60*/  LDL.LU.64 R8, [R1+0x1750] ;  /* 0x0017500001087983 */ /* 0x001f220000300a00 */
        /* <DEDUP_REMOVED lines=8> */
[----:B------:R-:W3:Y:S11]  /*60ef0*/  LDL.LU.64 R18, [R1+0x24e0] ;  /* 0x0024e00001127983 */ /* 0x000ef60000300a00 */
[----:B------:R-:W-:Y:S10]  /*60f00*/  @!UPT UIADD3 URZ, URZ, URZ, URZ ;  /* 0x0000003f3f3ff290 */ /* 0x000ff4000fffe03f */
[----:B------:R-:W-:Y:S01]  /*60f10*/  STL.64 [R1+0xf30], R20 ;  /* 0x000f301401007387 */ /* 0x000fe20000100a00 */
[----:B------:R0:W-:Y:S03]  /*60f20*/  STL.64 [R1+0xf38], R22 ;  /* 0x000f381601007387 */ /* 0x0001e60000100a00 */
[----:B0-----:R-:W2:Y:S01]  /*60f30*/  LDL.LU.64 R22, [R1+0x24d8] ;  /* 0x0024d80001167983 */ /* 0x001ea20000300a00 */
[----:B------:R-:W3:Y:S01]  /*60f40*/  LDL.LU.64 R10, [R1+0x1738] ;  /* 0x00173800010a7983 */ /* 0x000ee20000300a00 */
[C---:B--2---:R-:W-:Y:S02]  /*60f50*/  HMMA.16816.F32.BF16 R20, R4.reuse, R22, R12 ;  /* 0x000000160414723c */ /* 0x044fe4000004180c */
[----:B------:R-:W2:Y:S01]  /*60f60*/  LDL.LU.64 R14, [R1+0x24d0] ;  /* 0x0024d000010e7983 */ /* 0x000ea20000300a00 */
[----:B------:R-:W2:Y:S11]  /*60f70*/  LDL.LU.64 R12, [R1+0x24c8] ;  /* 0x0024c800010c7983 */ /* 0x000eb60000300a00 */
[----:B------:R-:W-:Y:S09]  /*60f80*/  @!UPT UIADD3 URZ, URZ, URZ, URZ ;  /* 0x0000003f3f3ff290 */ /* 0x000ff2000fffe03f */
[----:B------:R-:W-:Y:S01]  /*60f90*/  STL.64 [R1+0xf10], R20 ;  /* 0x000f101401007387 */ /* 0x000fe20000100a00 */
[----:B------:R0:W-:Y:S03]  /*60fa0*/  STL.64 [R1+0xf18], R22 ;  /* 0x000f181601007387 */ /* 0x0001e60000100a00 */
[----:B0-----:R-:W2:Y:S01]  /*60fb0*/  LDL.LU.64 R22, [R1+0x24c0] ;  /* 0x0024c00001167983 */ /* 0x001ea20000300a00 */
[----:B------:R-:W2:Y:S01]  /*60fc0*/  LDL.LU.64 R20, [R1+0x24b8] ;  /* 0x0024b80001147983 */ /* 0x000ea20000300a00 */
[C---:B---3--:R-:W-:Y:S11]  /*60fd0*/  HMMA.16816.F32.BF16 R24, R4.reuse, R18, R24 ;  /* 0x000000120418723c */ /* 0x048ff60000041818 */
[----:B------:R-:W-:Y:S11]  /*60fe0*/  @!UPT UIADD3 URZ, URZ, URZ, URZ ;  /* 0x0000003f3f3ff290 */ /* 0x000ff6000fffe03f */
[----:B------:R-:W-:Y:S01]  /*60ff0*/  @!UPT UIADD3 URZ, URZ, URZ, URZ ;  /* 0x0000003f3f3ff290 */ /* 0x000fe2000fffe03f */
[----:B------:R-:W-:Y:S01]  /*61000*/  STL.64 [R1+0xee0], R24 ;  /* 0x000ee01801007387 */ /* 0x000fe20000100a00 */
[----:B------:R-:W-:Y:S02]  /*61010*/  STL.64 [R1+0xee8], R26 ;  /* 0x000ee81a01007387 */ /* 0x000fe40000100a00 */
[----:B------:R0:W-:Y:S01]  /*61020*/  STL.64 [R1+0x24b0], R6 ;  /* 0x0024b00601007387 */ /* 0x0001e20000100a00 */
[----:B--2---:R-:W-:Y:S11]  /*61030*/  HMMA.16816.F32.BF16 R20, R4, R14, R20 ;  /* 0x0000000e0414723c */ /* 0x004ff60000041814 */
[----:B------:R-:W-:Y:S11]  /*61040*/  @!UPT UIADD3 URZ, URZ, URZ, URZ ;  /* 0x0000003f3f3ff290 */ /* 0x000ff6000fffe03f */
[----:B------:R-:W-:Y:S01]  /*61050*/  @!UPT UIADD3 URZ, URZ, URZ, URZ ;  /* 0x0000003f3f3ff290 */ /* 0x000fe2000fffe03f */
[----:B------:R1:W-:Y:S01]  /*61060*/  STL.64 [R1+0xec0], R20 ;  /* 0x000ec01401007387 */ /* 0x0003e20000100a00 */
[----:B------:R2:W-:Y:S02]  /*61070*/  STL.64 [R1+0xec8], R22 ;  /* 0x000ec81601007387 */ /* 0x0005e40000100a00 */
[----:B0-----:R-:W2:Y:S02]  /*61080*/  LDL.LU.64 R6, [R1+0x1748] ;  /* 0x0017480001067983 */ /* 0x001ea40000300a00 */
[----:B------:R-:W2:Y:S01]  /*61090*/  LDL.LU R19, [R1+0x1d4c] ;  /* 0x001d4c0001137983 */ /* 0x000ea20000300800 */
[----:B------:R-:W2:Y:S01]  /*610a0*/  LDL.LU R24, [R1+0x1d44] ;  /* 0x001d440001187983 */ /* 0x000ea20000300800 */
[----:B------:R-:W2:Y:S02]  /*610b0*/  LDL.LU R25, [R1+0x1d3c] ;  /* 0x001d3c0001197983 */ /* 0x000ea40000300800 */
[----:B------:R-:W2:Y:S02]  /*610c0*/  LDL.LU R26, [R1+0x1d34] ;  /* 0x001d3400011a7983 */ /* 0x000ea40000300800 */
[----:B------:R-:W2:Y:S02]  /*610d0*/  LDL.LU R27, [R1+0x1d2c] ;  /* 0x001d2c00011b7983 */ /* 0x000ea40000300800 */
[----:B------:R-:W-:-:S04]  /*610e0*/  IMAD.MOV.U32 R16, RZ, RZ, c[0x0][0x188] ;  /* 0x00006200ff107624 */ /* 0x000fc800078e00ff */
[----:B------:R-:W-:-:S04]  /*610f0*/  IMAD.SHL.U32 R18, R16, 0x40, RZ ;  /* 0x0000004010127824 */ /* 0x000fc800078e00ff */
[----:B------:R-:W-:Y:S02]  /*61100*/  IMAD.SHL.U32 R18, R18, 0x2, RZ ;  /* 0x0000000212127824 */ /* 0x000fe400078e00ff */
[----:B------:R-:W-:-:S03]  /*61110*/  IMAD.MOV.U32 R15, RZ, RZ, R29 ;  /* 0x000000ffff0f7224 */ /* 0x000fc600078e001d */
[----:B------:R-:W-:Y:S01]  /*61120*/  IADD3 R16, P0, R28, R18, RZ ;  /* 0x000000121c107210 */ /* 0x000fe20007f1e0ff */
[----:B------:R-:W-:Y:S01]  /*61130*/  IMAD.MOV.U32 R14, RZ, RZ, R28 ;  /* 0x000000ffff0e7224 */ /* 0x000fe200078e001c */
[----:B--2---:R0:W-:Y:S01]  /*61140*/  STL.64 [R1+0x24a0], R26 ;  /* 0x0024a01a01007387 */ /* 0x0041e20000100a00 */
[----:B------:R2:W-:Y:S02]  /*61150*/  STL.64 [R1+0x2498], R24 ;  /* 0x0024981801007387 */ /* 0x0005e40000100a00 */
[----:B-1----:R-:W3:Y:S02]  /*61160*/  LDL.LU R20, [R1+0x1d24] ;  /* 0x001d240001147983 */ /* 0x002ee40000300800 */
[----:B------:R-:W3:Y:S01]  /*61170*/  LDL.LU R21, [R1+0x1d48] ;  /* 0x001d480001157983 */ /* 0x000ee20000300800 */
[----:B------:R-:W3:Y:S01]  /*61180*/  LDL.LU R22, [R1+0x1d1c] ;  /* 0x001d1c0001167983 */ /* 0x000ee20000300800 */
[----:B------:R-:W3:Y:S02]  /*61190*/  LDL.LU R23, [R1+0x1d40] ;  /* 0x001d400001177983 */ /* 0x000ee40000300800 */
[----:B------:R-:W3:Y:S02]  /*611a0*/  LDL.LU R17, [R1+0x1d14] ;  /* 0x001d140001117983 */ /* 0x000ee40000300800 */
[----:B------:R-:W3:Y:S02]  /*611b0*/  LDL.LU R29, [R1+0x1d38] ;  /* 0x001d3800011d7983 */ /* 0x000ee40000300800 */
[----:B0-----:R-:W-:-:S02]  /*611c0*/  IMAD.MOV.U32 R26, RZ, RZ, R3 ;  /* 0x000000ffff1a7224 */ /* 0x001fc400078e0003 */
[----:B--2---:R-:W-:Y:S01]  /*611d0*/  IMAD.MOV.U32 R24, RZ, RZ, R13 ;  /* 0x000000ffff187224 */ /* 0x004fe200078e000d */
[-C--:B----4-:R-:W-:Y:S01]  /*611e0*/  IADD3 R13, P1, R8, R18.reuse, RZ ;  /* 0x00000012080d7210 */ /* 0x090fe20007f3e0ff */
[----:B------:R-:W-:Y:S01]  /*611f0*/  IMAD.X R3, R15, 0x1, R0, P0 ;  /* 0x000000010f037824 */ /* 0x000fe200000e0600 */
[-C--:B------:R-:W-:Y:S01]  /*61200*/  IADD3 R14, P0, R6, R18.reuse, RZ ;  /* 0x00000012060e7210 */ /* 0x080fe20007f1e0ff */
[----:B------:R-:W-:Y:S01]  /*61210*/  IMAD.MOV.U32 R27, RZ, RZ, R2 ;  /* 0x000000ffff1b7224 */ /* 0x000fe200078e0002 */
[----:B------:R-:W-:Y:S01]  /*61220*/  IADD3 R15, P2, R10, R18, RZ ;  /* 0x000000120a0f7210 */ /* 0x000fe20007f5e0ff */
[----:B------:R-:W2:Y:S01]  /*61230*/  LDL.LU R2, [R1+0x1d0c] ;  /* 0x001d0c0001027983 */ /* 0x000ea20000300800 */
[----:B------:R-:W4:Y:S02]  /*61240*/  LDL.LU R28, [R1+0x1d30] ;  /* 0x001d3000011c7983 */ /* 0x000f240000300800 */
[--C-:B------:R-:W-:Y:S02]  /*61250*/  IMAD.X R8, R9, 0x1, R0.reuse, P1 ;  /* 0x0000000109087824 */ /* 0x100fe400008e0600 */
[----:B------:R0:W-:Y:S02]  /*61260*/  STL [R1+0x23a4], R14 ;  /* 0x0023a40e01007387 */ /* 0x0001e40000100800 */
[----:B------:R-:W-:-:S02]  /*61270*/  IMAD.X R9, R7, 0x1, R0, P0 ;  /* 0x0000000107097824 */ /* 0x000fc400000e0600 */
[----:B------:R-:W-:Y:S02]  /*61280*/  IMAD.MOV.U32 R25, RZ, RZ, R12 ;  /* 0x000000ffff197224 */ /* 0x000fe400078e000c */
[----:B------:R-:W-:Y:S01]  /*61290*/  IMAD.X R12, R11, 0x1, R0, P2 ;  /* 0x000000010b0c7824 */ /* 0x000fe200010e0600 */
[----:B0-----:R-:W2:Y:S01]  /*612a0*/  LDL.LU R14, [R1+0x1774] ;  /* 0x00177400010e7983 */ /* 0x001ea20000300800 */
[----:B------:R0:W-:Y:S03]  /*612b0*/  STL [R1+0x23a8], R15 ;  /* 0x0023a80f01007387 */ /* 0x0001e60000100800 */
[----:B0-----:R-:W2:Y:S01]  /*612c0*/  LDL R15, [R1+0x2380] ;  /* 0x00238000010f7983 */ /* 0x001ea20000100800 */
[----:B------:R-:W2:Y:S02]  /*612d0*/  LDL.LU.64 R6, [R1+0x24b0] ;  /* 0x0024b00001067983 */ /* 0x000ea40000300a00 */
[----:B------:R-:W-:Y:S02]  /*612e0*/  STL [R1+0x23ac], R9 ;  /* 0x0023ac0901007387 */ /* 0x000fe40000100800 */
[----:B------:R-:W2:Y:S02]  /*612f0*/  LDL.LU.64 R10, [R1+0x24a8] ;  /* 0x0024a800010a7983 */ /* 0x000ea40000300a00 */
[----:B--2---:R-:W-:Y:S01]  /*61300*/  HMMA.16816.F32.BF16 R24, R4, R10, R24 ;  /* 0x0000000a0418723c */ /* 0x004fe20000041818 */
[----:B------:R-:W-:-:S05]  /*61310*/  IADD3 R14, R14, 0x1, RZ ;  /* 0x000000010e0e7810 */ /* 0x000fca0007ffe0ff */
[----:B------:R-:W-:Y:S01]  /*61320*/  STL [R1+0x1774], R14 ;  /* 0x0017740e01007387 */ /* 0x000fe20000100800 */
[----:B------:R-:W-:Y:S11]  /*61330*/  STL [R1+0x23b0], R12 ;  /* 0x0023b00c01007387 */ /* 0x000ff60000100800 */
[----:B------:R-:W-:Y:S05]  /*61340*/  @!UPT UIADD3 URZ, URZ, URZ, URZ ;  /* 0x0000003f3f3ff290 */ /* 0x000fea000fffe03f */
[----:B------:R-:W-:Y:S01]  /*61350*/  STL.64 [R1+0xe80], R24 ;  /* 0x000e801801007387 */ /* 0x000fe20000100a00 */
[----:B------:R-:W-:Y:S02]  /*61360*/  IMAD.MOV.U32 R5, RZ, RZ, R26 ;  /* 0x000000ffff057224 */ /* 0x000fe400078e001a */
[----:B------:R0:W-:Y:S02]  /*61370*/  STL.64 [R1+0xe88], R26 ;  /* 0x000e881a01007387 */ /* 0x0001e40000100a00 */
[----:B------:R-:W-:Y:S02]  /*61380*/  IMAD.MOV.U32 R4, RZ, RZ, R27 ;  /* 0x000000ffff047224 */ /* 0x000fe400078e001b */
[----:B0-----:R-:W2:Y:S01]  /*61390*/  LDL.LU.64 R26, [R1+0x24a0] ;  /* 0x0024a000011a7983 */ /* 0x001ea20000300a00 */
[----:B------:R-:W2:Y:S02]  /*613a0*/  LDL.LU.64 R24, [R1+0x2498] ;  /* 0x0024980001187983 */ /* 0x000ea40000300a00 */
[----:B------:R0:W-:Y:S02]  /*613b0*/  STL [R1+0x23b8], R4 ;  /* 0x0023b80401007387 */ /* 0x0001e40000100800 */
[----:B------:R1:W-:Y:S02]  /*613c0*/  STL [R1+0x23b4], R5 ;  /* 0x0023b40501007387 */ /* 0x0003e40000100800 */
[----:B------:R-:W-:-:S02]  /*613d0*/  IMAD.MOV.U32 R6, RZ, RZ, R16 ;  /* 0x000000ffff067224 */ /* 0x000fc400078e0010 */
[----:B------:R-:W-:Y:S01]  /*613e0*/  IMAD.MOV.U32 R7, RZ, RZ, R3 ;  /* 0x000000ffff077224 */ /* 0x000fe200078e0003 */
[-C--:B------:R-:W-:Y:S01]  /*613f0*/  IADD3 R19, P6, R19, R18.reuse, RZ ;  /* 0x0000001213137210 */ /* 0x080fe20007fde0ff */
[----:B0-----:R-:W-:Y:S02]  /*61400*/  IMAD.MOV.U32 R4, RZ, RZ, R13 ;  /* 0x000000ffff047224 */ /* 0x001fe400078e000d */
[----:B-1----:R-:W-:Y:S01]  /*61410*/  IMAD.MOV.U32 R5, RZ, RZ, R8 ;  /* 0x000000ffff057224 */ /* 0x002fe200078e0008 */
[----:B------:R-:W-:Y:S01]  /*61420*/  STL.64 [R1+0x1758], R6 ;  /* 0x0017580601007387 */ /* 0x000fe20000100a00 */
[-C--:B---3--:R-:W-:Y:S01]  /*61430*/  IADD3 R20, P5, R20, R18.reuse, RZ ;  /* 0x0000001214147210 */ /* 0x088fe20007fbe0ff */
[----:B------:R-:W-:Y:S02]  /*61440*/  IMAD.X R21, R21, 0x1, R0, P6 ;  /* 0x0000000115157824 */ /* 0x000fe400030e0600 */
[----:B------:R-:W-:Y:S01]  /*61450*/  STL.64 [R1+0x1750], R4 ;  /* 0x0017500401007387 */ /* 0x000fe20000100a00 */
[----:B------:R-:W-:Y:S01]  /*61460*/  STL [R1+0x1d4c], R19 ;  /* 0x001d4c1301007387 */ /* 0x000fe20000100800 */
[----:B------:R-:W-:-:S02]  /*61470*/  IADD3 R22, P6, R22, R18, RZ ;  /* 0x0000001216167210 */ /* 0x000fc40007fde0ff */
[-C--:B--2---:R-:W-:Y:S02]  /*61480*/  IADD3 R24, P1, R24, R18.reuse, RZ ;  /* 0x0000001218187210 */ /* 0x084fe40007f3e0ff */
[-C--:B------:R-:W-:Y:S02]  /*61490*/  IADD3 R25, P2, R25, R18.reuse, RZ ;  /* 0x0000001219197210 */ /* 0x080fe40007f5e0ff */
[-C--:B------:R-:W-:Y:S02]  /*614a0*/  IADD3 R26, P3, R26, R18.reuse, RZ ;  /* 0x000000121a1a7210 */ /* 0x080fe40007f7e0ff */
[-C--:B------:R-:W-:Y:S01]  /*614b0*/  IADD3 R27, P4, R27, R18.reuse, RZ ;  /* 0x000000121b1b7210 */ /* 0x080fe20007f9e0ff */
[----:B------:R-:W-:Y:S01]  /*614c0*/  STL [R1+0x1d44], R24 ;  /* 0x001d441801007387 */ /* 0x000fe20000100800 */
[----:B------:R-:W-:Y:S02]  /*614d0*/  STL [R1+0x1d3c], R25 ;  /* 0x001d3c1901007387 */ /* 0x000fe40000100800 */
[----:B------:R-:W-:Y:S02]  /*614e0*/  STL [R1+0x1d34], R26 ;  /* 0x001d341a01007387 */ /* 0x000fe40000100800 */
[--C-:B------:R-:W-:Y:S01]  /*614f0*/  IMAD.X R23, R23, 0x1, R0.reuse, P1 ;  /* 0x0000000117177824 */ /* 0x100fe200008e0600 */
[----:B------:R-:W-:Y:S01]  /*61500*/  STL [R1+0x1d2c], R27 ;  /* 0x001d2c1b01007387 */ /* 0x000fe20000100800 */
[-C--:B------:R-:W-:Y:S01]  /*61510*/  IADD3 R17, P1, R17, R18.reuse, RZ ;  /* 0x0000001211117210 */ /* 0x080fe20007f3e0ff */
[----:B------:R-:W-:Y:S02]  /*61520*/  STL [R1+0x1d24], R20 ;  /* 0x001d241401007387 */ /* 0x000fe40000100800 */
[----:B------:R-:W-:Y:S02]  /*61530*/  STL [R1+0x1d48], R21 ;  /* 0x001d481501007387 */ /* 0x000fe40000100800 */
[--C-:B------:R-:W-:Y:S01]  /*61540*/  IMAD.X R29, R29, 0x1, R0.reuse, P2 ;  /* 0x000000011d1d7824 */ /* 0x100fe200010e0600 */
[----:B------:R-:W-:Y:S01]  /*61550*/  STL [R1+0x1d1c], R22 ;  /* 0x001d1c1601007387 */ /* 0x000fe20000100800 */
[----:B------:R-:W-:Y:S01]  /*61560*/  IADD3 R2, P2, R2, R18, RZ ;  /* 0x0000001202027210 */ /* 0x000fe20007f5e0ff */
[----:B------:R-:W-:Y:S02]  /*61570*/  STL [R1+0x1d40], R23 ;  /* 0x001d401701007387 */ /* 0x000fe40000100800 */
[----:B------:R-:W-:Y:S01]  /*61580*/  STL [R1+0x1d14], R17 ;  /* 0x001d141101007387 */ /* 0x000fe20000100800 */
[----:B------:R0:W-:Y:S01]  /*61590*/  STL [R1+0x2494], R0 ;  /* 0x0024940001007387 */ /* 0x0001e20000100800 */
[----:B----4-:R-:W-:-:S02]  /*615a0*/  IMAD.X R28, R28, 0x1, R0, P3 ;  /* 0x000000011c1c7824 */ /* 0x010fc400018e0600 */
[----:B------:R-:W-:Y:S01]  /*615b0*/  STL [R1+0x1d38], R29 ;  /* 0x001d381d01007387 */ /* 0x000fe20000100800 */
[----:B0-----:R-:W2:Y:S01]  /*615c0*/  LDL.LU R0, [R1+0x1d04] ;  /* 0x001d040001007983 */ /* 0x001ea20000300800 */
[----:B------:R-:W-:Y:S02]  /*615d0*/  STL [R1+0x1d0c], R2 ;  /* 0x001d0c0201007387 */ /* 0x000fe40000100800 */
[----:B------:R-:W3:Y:S02]  /*615e0*/  LDL.LU R13, [R1+0x1cf4] ;  /* 0x001cf400010d7983 */ /* 0x000ee40000300800 */
[----:B------:R-:W-:Y:S01]  /*615f0*/  STL [R1+0x1d30], R28 ;  /* 0x001d301c01007387 */ /* 0x000fe20000100800 */
[----:B---3--:R0:W-:Y:S04]  /*61600*/  STL [R1+0x2488], R13 ;  /* 0x0024880d01007387 */ /* 0x0081e80000100800 */
[----:B0-----:R-:W3:Y:S04]  /*61610*/  LDL.LU R13, [R1+0x1d20] ;  /* 0x001d2000010d7983 */ /* 0x001ee80000300800 */
[----:B---3--:R0:W-:Y:S04]  /*61620*/  STL [R1+0x248c], R13 ;  /* 0x00248c0d01007387 */ /* 0x0081e80000100800 */
[----:B0-----:R-:W3:Y:S01]  /*61630*/  LDL.LU R13, [R1+0x1cfc] ;  /* 0x001cfc00010d7983 */ /* 0x001ee20000300800 */
[----:B------:R-:W-:-:S02]  /*61640*/  ISETP.NE.U32.AND P0, PT, R14, R15, PT ;  /* 0x0000000f0e00720c */ /* 0x000fc40003f05070 */
[----:B--2---:R-:W-:Y:S01]  /*61650*/  IADD3 R0, P3, R0, R18, RZ ;  /* 0x0000001200007210 */ /* 0x004fe20007f7e0ff */
[----:B---3--:R0:W-:Y:S04]  /*61660*/  STL [R1+0x2490], R13 ;  /* 0x0024900d01007387 */ /* 0x0081e80000100800 */
[----:B0-----:R-:W2:Y:S01]  /*61670*/  LDL.LU R13, [R1+0x1d28] ;  /* 0x001d2800010d7983 */ /* 0x001ea20000300800 */
[----:B------:R-:W3:Y:S02]  /*61680*/  LDL.LU R8, [R1+0x1d18] ;  /* 0x001d180001087983 */ /* 0x000ee40000300800 */
        /* <DEDUP_REMOVED lines=25> */
[----:B------:R0:W-:Y:S02]  /*61820*/  STL [R1+0x1d04], R0 ;  /* 0x001d040001007387 */ /* 0x0001e40000100800 */
[----:B0-----:R-:W2:Y:S02]  /*61830*/  LDL.LU R0, [R1+0x2494] ;  /* 0x0024940001007983 */ /* 0x001ea40000300800 */
[----:B--2---:R-:W-:-:S05]  /*61840*/  IMAD.X R13, R13, 0x1, R0, P4 ;  /* 0x000000010d0d7824 */ /* 0x004fca00020e0600 */
[----:B------:R0:W-:Y:S04]  /*61850*/  STL [R1+0x1d28], R13 ;  /* 0x001d280d01007387 */ /* 0x0001e80000100800 */
[----:B0-----:R-:W2:Y:S02]  /*61860*/  LDL.LU R13, [R1+0x2490] ;  /* 0x00249000010d7983 */ /* 0x001ea40000300800 */
[----:B--2---:R-:W-:-:S05]  /*61870*/  IADD3 R13, P4, R13, R18, RZ ;  /* 0x000000120d0d7210 */ /* 0x004fca0007f9e0ff */
[----:B------:R0:W-:Y:S04]  /*61880*/  STL [R1+0x1cfc], R13 ;  /* 0x001cfc0d01007387 */ /* 0x0001e80000100800 */
[----:B0-----:R-:W2:Y:S02]  /*61890*/  LDL.LU R13, [R1+0x248c] ;  /* 0x00248c00010d7983 */ /* 0x001ea40000300800 */
[----:B--2---:R-:W-:-:S05]  /*618a0*/  IMAD.X R13, R13, 0x1, R0, P5 ;  /* 0x000000010d0d7824 */ /* 0x004fca00028e0600 */
[----:B------:R0:W-:Y:S04]  /*618b0*/  STL [R1+0x1d20], R13 ;  /* 0x001d200d01007387 */ /* 0x0001e80000100800 */
[----:B0-----:R-:W2:Y:S01]  /*618c0*/  LDL.LU R13, [R1+0x2488] ;  /* 0x00248800010d7983 */ /* 0x001ea20000300800 */
[--C-:B---3--:R-:W-:Y:S01]  /*618d0*/  IMAD.X R8, R8, 0x1, R0.reuse, P6 ;  /* 0x0000000108087824 */ /* 0x108fe200030e0600 */
[-C--:B----4-:R-:W-:Y:S01]  /*618e0*/  IADD3 R16, P6, R16, R18.reuse, RZ ;  /* 0x0000001210107210 */ /* 0x090fe20007fde0ff */
[--C-:B------:R-:W-:Y:S01]  /*618f0*/  IMAD.X R3, R3, 0x1, R0.reuse, P1 ;  /* 0x0000000103037824 */ /* 0x100fe200008e0600 */
[-C--:B------:R-:W-:Y:S01]  /*61900*/  IADD3 R5, P1, R5, R18.reuse, RZ ;  /* 0x0000001205057210 */ /* 0x080fe20007f3e0ff */
        /* <DEDUP_REMOVED lines=16> */
[----:B------:R-:W-:Y:S01]  /*61a10*/  IMAD.X R2, R2, 0x1, R0, P6 ;  /* 0x0000000102027824 */ /* 0x000fe200030e0600 */
[----:B------:R-:W-:-:S02]  /*61a20*/  IADD3 R28, P6, R28, R18, RZ ;  /* 0x000000121c1c7210 */ /* 0x000fc40007fde0ff */
[----:B--2---:R-:W-:-:S05]  /*61a30*/  IADD3 R13, P5, R13, R18, RZ ;  /* 0x000000120d0d7210 */ /* 0x004fca0007fbe0ff */
[----:B------:R-:W-:Y:S01]  /*61a40*/  STL [R1+0x1cf4], R13 ;  /* 0x001cf40d01007387 */ /* 0x000fe20000100800 */
[----:B------:R-:W-:Y:S02]  /*61a50*/  STL [R1+0x1d18], R8 ;  /* 0x001d180801007387 */ /* 0x000fe40000100800 */
[----:B------:R-:W-:Y:S02]  /*61a60*/  STL [R1+0x1cec], R16 ;  /* 0x001cec1001007387 */ /* 0x000fe40000100800 */
[----:B------:R-:W-:Y:S01]  /*61a70*/  STL [R1+0x1d10], R3 ;  /* 0x001d100301007387 */ /* 0x000fe20000100800 */
[----:B------:R-:W-:Y:S01]  /*61a80*/  STL [R1+0x1ce4], R5 ;  /* 0x001ce40501007387 */ /* 0x000fe20000100800 */
[----:B------:R-:W-:Y:S02]  /*61a90*/  STL [R1+0x1d08], R4 ;  /* 0x001d080401007387 */ /* 0x000fe40000100800 */
[----:B------:R-:W-:Y:S02]  /*61aa0*/  STL [R1+0x1cdc], R6 ;  /* 0x001cdc0601007387 */ /* 0x000fe40000100800 */
[--C-:B------:R-:W-:Y:S01]  /*61ab0*/  IMAD.X R9, R9, 0x1, R0.reuse, P5 ;  /* 0x0000000109097824 */ /* 0x100fe200028e0600 */
[----:B------:R-:W-:Y:S01]  /*61ac0*/  STL [R1+0x1d00], R7 ;  /* 0x001d000701007387 */ /* 0x000fe20000100800 */
[----:B------:R-:W-:Y:S01]  /*61ad0*/  IADD3 R15, P5, R15, R18, RZ ;  /* 0x000000120f0f7210 */ /* 0x000fe20007fbe0ff */
[----:B------:R-:W-:Y:S02]  /*61ae0*/  STL [R1+0x1cd4], R10 ;  /* 0x001cd40a01007387 */ /* 0x000fe40000100800 */
[----:B------:R-:W-:Y:S01]  /*61af0*/  STL [R1+0x1cf8], R11 ;  /* 0x001cf80b01007387 */ /* 0x000fe20000100800 */
[----:B------:R-:W-:Y:S01]  /*61b00*/  STL [R1+0x1ccc], R12 ;  /* 0x001ccc0c01007387 */ /* 0x000fe20000100800 */
[----:B------:R-:W-:Y:S02]  /*61b10*/  STL [R1+0x1cf0], R9 ;  /* 0x001cf00901007387 */ /* 0x000fe40000100800 */
[----:B------:R-:W-:Y:S02]  /*61b20*/  STL [R1+0x1cc4], R15 ;  /* 0x001cc40f01007387 */ /* 0x000fe40000100800 */
[----:B------:R-:W-:Y:S01]  /*61b30*/  STL [R1+0x1ce8], R14 ;  /* 0x001ce80e01007387 */ /* 0x000fe20000100800 */
[----:B------:R-:W-:Y:S01]  /*61b40*/  STL [R1+0x1cbc], R19 ;  /* 0x001cbc1301007387 */ /* 0x000fe20000100800 */
[----:B------:R-:W-:Y:S02]  /*61b50*/  STL [R1+0x1ce0], R24 ;  /* 0x001ce01801007387 */ /* 0x000fe40000100800 */
[----:B------:R-:W-:Y:S02]  /*61b60*/  STL [R1+0x1cb4], R25 ;  /* 0x001cb41901007387 */ /* 0x000fe40000100800 */
[----:B------:R-:W-:Y:S01]  /*61b70*/  STL [R1+0x1cd8], R26 ;  /* 0x001cd81a01007387 */ /* 0x000fe20000100800 */
[----:B------:R-:W-:Y:S01]  /*61b80*/  STL [R1+0x1cac], R27 ;  /* 0x001cac1b01007387 */ /* 0x000fe20000100800 */
[----:B------:R-:W-:-:S02]  /*61b90*/  IMAD.X R17, R17, 0x1, R0, P5 ;  /* 0x0000000111117824 */ /* 0x000fc400028e0600 */
[----:B------:R-:W-:Y:S02]  /*61ba0*/  STL [R1+0x1cd0], R20 ;  /* 0x001cd01401007387 */ /* 0x000fe40000100800 */
[----:B------:R-:W-:Y:S01]  /*61bb0*/  STL [R1+0x1ca4], R21 ;  /* 0x001ca41501007387 */ /* 0x000fe20000100800 */
[----:B------:R-:W-:Y:S01]  /*61bc0*/  IADD3 R29, P5, R29, R18, RZ ;  /* 0x000000121d1d7210 */ /* 0x000fe20007fbe0ff */
[----:B------:R-:W-:Y:S01]  /*61bd0*/  STL [R1+0x1cc8], R22 ;  /* 0x001cc81601007387 */ /* 0x000fe20000100800 */
[----:B------:R-:W-:Y:S02]  /*61be0*/  STL [R1+0x1c9c], R23 ;  /* 0x001c9c1701007387 */ /* 0x000fe40000100800 */
[----:B------:R-:W-:Y:S02]  /*61bf0*/  STL [R1+0x1cc0], R17 ;  /* 0x001cc01101007387 */ /* 0x000fe40000100800 */
[----:B------:R0:W-:Y:S01]  /*61c00*/  STL [R1+0x2484], R18 ;  /* 0x0024841201007387 */ /* 0x0001e20000100800 */
[----:B------:R-:W-:Y:S04]  /*61c10*/  STL [R1+0x1c94], R29 ;  /* 0x001c941d01007387 */ /* 0x000fe80000100800 */
        /* <DEDUP_REMOVED lines=8> */
[----:B--2---:R-:W-:-:S03]  /*61ca0*/  IMAD.X R18, R18, 0x1, R0, P1 ;  /* 0x0000000112127824 */ /* 0x004fc600008e0600 */
        /* <DEDUP_REMOVED lines=30> */
[----:B--2---:R-:W-:-:S05]  /*61e90*/  IADD3 R13, P1, R13, R18, RZ ;  /* 0x000000120d0d7210 */ /* 0x004fca0007f3e0ff */
[----:B------:R0:W-:Y:S04]  /*61ea0*/  STL [R1+0x1c84], R13 ;  /* 0x001c840d01007387 */ /* 0x0001e80000100800 */
[----:B0-----:R-:W2:Y:S02]  /*61eb0*/  LDL.LU R13, [R1+0x2480] ;  /* 0x00248000010d7983 */ /* 0x001ea40000300800 */
[----:B--2---:R-:W-:-:S05]  /*61ec0*/  IMAD.X R13, R13, 0x1, R0, P2 ;  /* 0x000000010d0d7824 */ /* 0x004fca00010e0600 */
[----:B------:R0:W-:Y:S04]  /*61ed0*/  STL [R1+0x1ca8], R13 ;  /* 0x001ca80d01007387 */ /* 0x0001e80000100800 */
[----:B0-----:R-:W2:Y:S02]  /*61ee0*/  LDL.LU R13, [R1+0x247c] ;  /* 0x00247c00010d7983 */ /* 0x001ea40000300800 */
[----:B--2---:R-:W-:-:S05]  /*61ef0*/  IADD3 R13, P2, R13, R18, RZ ;  /* 0x000000120d0d7210 */ /* 0x004fca0007f5e0ff */
[----:B------:R0:W-:Y:S04]  /*61f00*/  STL [R1+0x1c7c], R13 ;  /* 0x001c7c0d01007387 */ /* 0x0001e80000100800 */
[----:B0-----:R-:W2:Y:S01]  /*61f10*/  LDL.LU R13, [R1+0x2478] ;  /* 0x00247800010d7983 */ /* 0x001ea20000300800 */
[--C-:B----4-:R-:W-:Y:S01]  /*61f20*/  IMAD.X R16, R16, 0x1, R0.reuse, P4 ;  /* 0x0000000110107824 */ /* 0x110fe200020e0600 */
        /* <DEDUP_REMOVED lines=18> */
[----:B------:R-:W-:Y:S01]  /*62050*/  IADD3 R17, P2, R17, R18, RZ ;  /* 0x0000001211117210 */ /* 0x000fe20007f5e0ff */
[----:B------:R-:W-:-:S02]  /*62060*/  IMAD.X R28, R28, 0x1, R0, P4 ;  /* 0x000000011c1c7824 */ /* 0x000fc400020e0600 */
[----:B--2---:R-:W-:Y:S01]  /*62070*/  IMAD.X R13, R13, 0x1, R0, P3 ;  /* 0x000000010d0d7824 */ /* 0x004fe200018e0600 */
[----:B---3--:R-:W-:-:S04]  /*62080*/  IADD3 R8, P3, R8, R18, RZ ;  /* 0x0000001208087210 */ /* 0x008fc80007f7e0ff */
[----:B------:R-:W-:Y:S01]  /*62090*/  STL [R1+0x1ca0], R13 ;  /* 0x001ca00d01007387 */ /* 0x000fe20000100800 */
[----:B------:R-:W-:Y:S02]  /*620a0*/  STL [R1+0x1c74], R8 ;  /* 0x001c740801007387 */ /* 0x000fe40000100800 */
[----:B------:R-:W-:Y:S02]  /*620b0*/  STL [R1+0x1c98], R16 ;  /* 0x001c981001007387 */ /* 0x000fe40000100800 */
[----:B------:R-:W-:Y:S01]  /*620c0*/  STL [R1+0x1c6c], R3 ;  /* 0x001c6c0301007387 */ /* 0x000fe20000100800 */
[----:B------:R-:W-:Y:S01]  /*620d0*/  STL [R1+0x1c90], R5 ;  /* 0x001c900501007387 */ /* 0x000fe20000100800 */
[----:B------:R-:W-:Y:S02]  /*620e0*/  STL [R1+0x1c64], R4 ;  /* 0x001c640401007387 */ /* 0x000fe40000100800 */
        /* <DEDUP_REMOVED lines=17> */
[----:B------:R-:W-:-:S02]  /*62200*/  IMAD.X R29, R29, 0x1, R0, P3 ;  /* 0x000000011d1d7824 */ /* 0x000fc400018e0600 */
[----:B------:R-:W-:Y:S01]  /*62210*/  STL [R1+0x1c24], R22 ;  /* 0x001c241601007387 */ /* 0x000fe20000100800 */
[-C--:B------:R-:W-:Y:S01]  /*62220*/  IADD3 R2, P3, R2, R18.reuse, RZ ;  /* 0x0000001202027210 */ /* 0x080fe20007f7e0ff */
[----:B------:R-:W-:Y:S01]  /*62230*/  STL [R1+0x1c48], R23 ;  /* 0x001c481701007387 */ /* 0x000fe20000100800 */
[----:B------:R-:W-:Y:S02]  /*62240*/  STL [R1+0x1c1c], R17 ;  /* 0x001c1c1101007387 */ /* 0x000fe40000100800 */
[----:B------:R0:W-:Y:S02]  /*62250*/  STL [R1+0x2474], R0 ;  /* 0x0024740001007387 */ /* 0x0001e40000100800 */
        /* <DEDUP_REMOVED lines=9> */
[----:B--2---:R-:W-:-:S03]  /*622f0*/  IADD3 R0, P4, R0, R18, RZ ;  /* 0x0000001200007210 */ /* 0x004fc60007f9e0ff */
        /* <DEDUP_REMOVED lines=691> */
[-C--:B------:R-:W-:Y:S01]  /*64e30*/  IADD3 R29, P3, R29, R18.reuse, RZ ;  /* 0x000000121d1d7210 */ /* 0x080fe20007f7e0ff */
[----:B------:R-:W-:Y:S01]  /*64e40*/  STL [R1+0x18e8], R22 ;  /* 0x0018e81601007387 */ /* 0x000fe20000100800 */
[----:B------:R-:W-:Y:S02]  /*64e50*/  STL [R1+0x18bc], R23 ;  /* 0x0018bc1701007387 */ /* 0x000fe40000100800 */
[----:B------:R-:W-:Y:S02]  /*64e60*/  STL [R1+0x18e0], R17 ;  /* 0x0018e01101007387 */ /* 0x000fe40000100800 */
[----:B------:R0:W-:Y:S01]  /*64e70*/  STL [R1+0x18d8], R2 ;  /* 0x0018d80201007387 */ /* 0x0001e20000100800 */
[----:B------:R-:W-:Y:S04]  /*64e80*/  STL [R1+0x18b4], R29 ;  /* 0x0018b41d01007387 */ /* 0x000fe80000100800 */
[----:B0-----:R-:W2:Y:S01]  /*64e90*/  LDL.LU R2, [R1+0x18d0] ;  /* 0x0018d00001027983 */ /* 0x001ea20000300800 */
[----:B------:R-:W3:Y:S01]  /*64ea0*/  LDL.LU R13, [R1+0x18c0] ;  /* 0x0018c000010d7983 */ /* 0x000ee20000300800 */
[----:B------:R-:W-:-:S02]  /*64eb0*/  IADD3 R28, P4, R28, R18, RZ ;  /* 0x000000121c1c7210 */ /* 0x000fc40007f9e0ff */
[----:B---3--:R0:W-:Y:S03]  /*64ec0*/  STL [R1+0x23fc], R13 ;  /* 0x0023fc0d01007387 */ /* 0x0081e60000100800 */
[----:B------:R-:W-:Y:S01]  /*64ed0*/  STL [R1+0x18ac], R28 ;  /* 0x0018ac1c01007387 */ /* 0x000fe20000100800 */
        /* <DEDUP_REMOVED lines=31> */
[----:B------:R0:W-:Y:S02]  /*650d0*/  STL [R1+0x18d0], R2 ;  /* 0x0018d00201007387 */ /* 0x0001e40000100800 */
[----:B0-----:R-:W3:Y:S01]  /*650e0*/  LDL.LU R2, [R1+0x1858] ;  /* 0x0018580001027983 */ /* 0x001ee20000300800 */
        /* <DEDUP_REMOVED lines=10> */
[-C--:B---3--:R-:W-:Y:S01]  /*65190*/  IADD3 R3, P2, R3, R18.reuse, RZ ;  /* 0x0000001203037210 */ /* 0x088fe20007f5e0ff */
        /* <DEDUP_REMOVED lines=18> */
[----:B--2---:R-:W-:Y:S01]  /*652c0*/  IMAD.X R13, R13, 0x1, R0, P1 ;  /* 0x000000010d0d7824 */ /* 0x004fe200008e0600 */
[----:B------:R-:W-:-:S04]  /*652d0*/  IADD3 R8, P1, R8, R18, RZ ;  /* 0x0000001208087210 */ /* 0x000fc80007f3e0ff */
        /* <DEDUP_REMOVED lines=10> */
[-C--:B------:R-:W-:Y:S01]  /*65380*/  IADD3 R14, P1, R14, R18.reuse, RZ ;  /* 0x000000120e0e7210 */ /* 0x080fe20007f3e0ff */
        /* <DEDUP_REMOVED lines=16> */
[----:B------:R0:W-:Y:S02]  /*65490*/  STL [R1+0x1834], R28 ;  /* 0x0018341c01007387 */ /* 0x0001e40000100800 */
[----:B------:R-:W-:Y:S01]  /*654a0*/  STL [R1+0x183c], R17 ;  /* 0x00183c1101007387 */ /* 0x000fe20000100800 */
[----:B0-----:R-:W2:Y:S01]  /*654b0*/  LDL.LU R28, [R1+0x182c] ;  /* 0x00182c00011c7983 */ /* 0x001ea20000300800 */
[----:B------:R-:W-:Y:S02]  /*654c0*/  STL [R1+0x1860], R29 ;  /* 0x0018601d01007387 */ /* 0x000fe40000100800 */
[----:B------:R-:W3:Y:S02]  /*654d0*/  LDL.LU R13, [R1+0x181c] ;  /* 0x00181c00010d7983 */ /* 0x000ee40000300800 */
[----:B------:R-:W-:Y:S01]  /*654e0*/  IMAD.X R2, R2, 0x1, R0, P2 ;  /* 0x0000000102027824 */ /* 0x000fe200010e0600 */
[----:B---3--:R0:W-:Y:S04]  /*654f0*/  STL [R1+0x23f0], R13 ;  /* 0x0023f00d01007387 */ /* 0x0081e80000100800 */
[----:B0-----:R-:W3:Y:S01]  /*65500*/  LDL.LU R13, [R1+0x1848] ;  /* 0x00184800010d7983 */ /* 0x001ee20000300800 */
[----:B------:R-:W-:Y:S03]  /*65510*/  STL [R1+0x1858], R2 ;  /* 0x0018580201007387 */ /* 0x000fe60000100800 */
[----:B---3--:R0:W-:Y:S04]  /*65520*/  STL [R1+0x23f4], R13 ;  /* 0x0023f40d01007387 */ /* 0x0081e80000100800 */
[----:B0-----:R-:W3:Y:S01]  /*65530*/  LDL.LU R13, [R1+0x1824] ;  /* 0x00182400010d7983 */ /* 0x001ee20000300800 */
[----:B--2---:R-:W-:-:S03]  /*65540*/  IADD3 R28, P2, R28, R18, RZ ;  /* 0x000000121c1c7210 */ /* 0x004fc60007f5e0ff */
        /* <DEDUP_REMOVED lines=55> */
[----:B------:R-:W-:Y:S01]  /*658c0*/  IMAD.X R22, R22, 0x1, R0, P3 ;  /* 0x0000000116167824 */ /* 0x000fe200018e0600 */
[-C--:B------:R-:W-:Y:S02]  /*658d0*/  IADD3 R2, P3, R2, R18.reuse, RZ ;  /* 0x0000001202027210 */ /* 0x080fe40007f7e0ff */
[-C--:B------:R-:W-:Y:S02]  /*658e0*/  IADD3 R21, P2, R21, R18.reuse, RZ ;  /* 0x0000001215157210 */ /* 0x080fe40007f5e0ff */
        /* <DEDUP_REMOVED lines=24> */
[----:B------:R0:W-:Y:S01]  /*65a70*/  STL [R1+0x17c4], R2 ;  /* 0x0017c40201007387 */ /* 0x0001e20000100800 */
[----:B------:R-:W-:Y:S04]  /*65a80*/  STL [R1+0x17cc], R21 ;  /* 0x0017cc1501007387 */ /* 0x000fe80000100800 */
[----:B0-----:R-:W2:Y:S01]  /*65a90*/  LDL.LU R2, [R1+0x17d8] ;  /* 0x0017d80001027983 */ /* 0x001ea20000300800 */
[----:B------:R-:W-:Y:S02]  /*65aa0*/  STL [R1+0x17f0], R22 ;  /* 0x0017f01601007387 */ /* 0x000fe40000100800 */
[----:B------:R-:W-:Y:S02]  /*65ab0*/  STL [R1+0x17e8], R23 ;  /* 0x0017e81701007387 */ /* 0x000fe40000100800 */
[----:B------:R-:W3:Y:S01]  /*65ac0*/  LDL.LU R13, [R1+0x17c8] ;  /* 0x0017c800010d7983 */ /* 0x000ee20000300800 */
[----:B------:R-:W-:Y:S01]  /*65ad0*/  IADD3 R17, P4, R17, R18, RZ ;  /* 0x0000001211117210 */ /* 0x000fe20007f9e0ff */
[----:B------:R-:W-:-:S04]  /*65ae0*/  IMAD.X R29, R29, 0x1, R0, P5 ;  /* 0x000000011d1d7824 */ /* 0x000fc800028e0600 */
[----:B------:R-:W-:Y:S04]  /*65af0*/  STL [R1+0x17bc], R17 ;  /* 0x0017bc1101007387 */ /* 0x000fe80000100800 */
[----:B---3--:R0:W-:Y:S01]  /*65b00*/  STL [R1+0x23e4], R13 ;  /* 0x0023e40d01007387 */ /* 0x0081e20000100800 */
[----:B------:R-:W-:Y:S03]  /*65b10*/  STL [R1+0x17e0], R29 ;  /* 0x0017e01d01007387 */ /* 0x000fe60000100800 */
[----:B0-----:R-:W3:Y:S01]  /*65b20*/  LDL.LU R13, [R1+0x17a4] ;  /* 0x0017a400010d7983 */ /* 0x001ee20000300800 */
[----:B------:R-:W-:-:S05]  /*65b30*/  IADD3 R28, P5, R28, R18, RZ ;  /* 0x000000121c1c7210 */ /* 0x000fca0007fbe0ff */
[----:B------:R-:W-:Y:S04]  /*65b40*/  STL [R1+0x17b4], R28 ;  /* 0x0017b41c01007387 */ /* 0x000fe80000100800 */
        /* <DEDUP_REMOVED lines=27> */
[----:B------:R0:W-:Y:S01]  /*65d00*/  STL [R1+0x17d8], R2 ;  /* 0x0017d80201007387 */ /* 0x0001e20000100800 */
[----:B------:R-:W3:Y:S01]  /*65d10*/  LDL.LU R23, [R1+0x1d8c] ;  /* 0x001d8c0001177983 */ /* 0x000ee20000300800 */
[----:B------:R-:W3:Y:S02]  /*65d20*/  LDL.LU R17, [R1+0x1d5c] ;  /* 0x001d5c0001117983 */ /* 0x000ee40000300800 */
[----:B------:R-:W3:Y:S01]  /*65d30*/  LDL.LU R29, [R1+0x1d98] ;  /* 0x001d9800011d7983 */ /* 0x000ee20000300800 */
        /* <DEDUP_REMOVED lines=23> */
[--C-:B------:R-:W-:Y:S01]  /*65eb0*/  IMAD.X R27, R27, 0x1, R0.reuse, P5 ;  /* 0x000000011b1b7824 */ /* 0x100fe200028e0600 */
[-C--:B------:R-:W-:Y:S02]  /*65ec0*/  IADD3 R28, P5, R28, R18.reuse, RZ ;  /* 0x000000121c1c7210 */ /* 0x080fe40007fbe0ff */
        /* <DEDUP_REMOVED lines=30> */
[----:B------:R-:W-:Y:S02]  /*660b0*/  STL [R1+0x1780], R20 ;  /* 0x0017801401007387 */ /* 0x000fe40000100800 */
[----:B------:R-:W-:Y:S01]  /*660c0*/  STL [R1+0x1d84], R21 ;  /* 0x001d841501007387 */ /* 0x000fe20000100800 */
[----:B------:R-:W-:Y:S01]  /*660d0*/  STL [R1+0x1d54], R22 ;  /* 0x001d541601007387 */ /* 0x000fe20000100800 */
[----:B------:R-:W-:Y:S02]  /*660e0*/  STL [R1+0x1d8c], R23 ;  /* 0x001d8c1701007387 */ /* 0x000fe40000100800 */
[----:B------:R-:W3:Y:S02]  /*660f0*/  LDL.LU R13, [R1+0x1dac] ;  /* 0x001dac00010d7983 */ /* 0x000ee40000300800 */
[----:B------:R-:W-:Y:S01]  /*66100*/  IMAD.X R17, R17, 0x1, R0, P2 ;  /* 0x0000000111117824 */ /* 0x000fe200010e0600 */
[----:B------:R-:W-:-:S04]  /*66110*/  IADD3 R29, P2, R29, R18, RZ ;  /* 0x000000121d1d7210 */ /* 0x000fc80007f5e0ff */
[----:B------:R-:W-:Y:S04]  /*66120*/  STL [R1+0x1d5c], R17 ;  /* 0x001d5c1101007387 */ /* 0x000fe80000100800 */
[----:B---3--:R0:W-:Y:S01]  /*66130*/  STL [R1+0x23d8], R13 ;  /* 0x0023d80d01007387 */ /* 0x0081e20000100800 */
[----:B------:R-:W-:Y:S03]  /*66140*/  STL [R1+0x1d98], R29 ;  /* 0x001d981d01007387 */ /* 0x000fe60000100800 */
[----:B0-----:R-:W3:Y:S01]  /*66150*/  LDL.LU R13, [R1+0x1d74] ;  /* 0x001d7400010d7983 */ /* 0x001ee20000300800 */
[----:B------:R-:W-:-:S05]  /*66160*/  IMAD.X R2, R2, 0x1, R0, P3 ;  /* 0x0000000102027824 */ /* 0x000fca00018e0600 */
[----:B------:R-:W-:Y:S04]  /*66170*/  STL [R1+0x177c], R2 ;  /* 0x00177c0201007387 */ /* 0x000fe80000100800 */
        /* <DEDUP_REMOVED lines=24> */
[----:B------:R0:W-:Y:S01]  /*66300*/  STL [R1+0x1da0], R28 ;  /* 0x001da01c01007387 */ /* 0x0001e20000100800 */
[----:B------:R-:W3:Y:S02]  /*66310*/  LDL.LU R20, [R1+0x1e00] ;  /* 0x001e000001147983 */ /* 0x000ee40000300800 */
[----:B------:R-:W3:Y:S02]  /*66320*/  LDL.LU R21, [R1+0x1dc8] ;  /* 0x001dc80001157983 */ /* 0x000ee40000300800 */
[----:B------:R-:W3:Y:S01]  /*66330*/  LDL.LU R22, [R1+0x1e04] ;  /* 0x001e040001167983 */ /* 0x000ee20000300800 */
[----:B------:R-:W3:Y:S01]  /*66340*/  LDL.LU R23, [R1+0x1dd4] ;  /* 0x001dd40001177983 */ /* 0x000ee20000300800 */
[----:B------:R-:W3:Y:S02]  /*66350*/  LDL.LU R17, [R1+0x1e0c] ;  /* 0x001e0c0001117983 */ /* 0x000ee40000300800 */
[----:B------:R-:W3:Y:S01]  /*66360*/  LDL.LU R29, [R1+0x1ddc] ;  /* 0x001ddc00011d7983 */ /* 0x000ee20000300800 */
        /* <DEDUP_REMOVED lines=49> */
[----:B------:R0:W-:Y:S01]  /*66680*/  STL [R1+0x1dec], R2 ;  /* 0x001dec0201007387 */ /* 0x0001e20000100800 */
[----:B------:R-:W-:Y:S02]  /*66690*/  STL [R1+0x1de4], R19 ;  /* 0x001de41301007387 */ /* 0x000fe40000100800 */
[--C-:B------:R-:W-:Y:S01]  /*666a0*/  IMAD.X R23, R23, 0x1, R0.reuse, P5 ;  /* 0x0000000117177824 */ /* 0x100fe200028e0600 */
[----:B------:R-:W-:Y:S01]  /*666b0*/  IADD3 R17, P5, R17, R18, RZ ;  /* 0x0000001211117210 */ /* 0x000fe20007fbe0ff */
[----:B0-----:R-:W2:Y:S01]  /*666c0*/  LDL.LU R2, [R1+0x1dd0] ;  /* 0x001dd00001027983 */ /* 0x001ea20000300800 */
        /* <DEDUP_REMOVED lines=8> */
[----:B------:R0:W-:Y:S02]  /*66750*/  STL [R1+0x1e18], R28 ;  /* 0x001e181c01007387 */ /* 0x0001e40000100800 */
[----:B------:R-:W-:Y:S01]  /*66760*/  STL [R1+0x1e0c], R17 ;  /* 0x001e0c1101007387 */ /* 0x000fe20000100800 */
[----:B0-----:R-:W3:Y:S01]  /*66770*/  LDL.LU R28, [R1+0x1e20] ;  /* 0x001e2000011c7983 */ /* 0x001ee20000300800 */
[----:B------:R-:W-:Y:S02]  /*66780*/  STL [R1+0x1ddc], R29 ;  /* 0x001ddc1d01007387 */ /* 0x000fe40000100800 */
[----:B------:R-:W4:Y:S02]  /*66790*/  LDL.LU R13, [R1+0x1df4] ;  /* 0x001df400010d7983 */ /* 0x000f240000300800 */
[----:B----4-:R0:W-:Y:S04]  /*667a0*/  STL [R1+0x23d0], R13 ;  /* 0x0023d00d01007387 */ /* 0x0101e80000100800 */
[----:B0-----:R-:W4:Y:S01]  /*667b0*/  LDL.LU R13, [R1+0x1e24] ;  /* 0x001e2400010d7983 */ /* 0x001f220000300800 */
[----:B--2---:R-:W-:-:S03]  /*667c0*/  IMAD.X R2, R2, 0x1, R0, P1 ;  /* 0x0000000102027824 */ /* 0x004fc600008e0600 */
[----:B----4-:R0:W-:Y:S04]  /*667d0*/  STL [R1+0x23d4], R13 ;  /* 0x0023d40d01007387 */ /* 0x0101e80000100800 */
        /* <DEDUP_REMOVED lines=18> */
[----:B------:R0:W-:Y:S02]  /*66900*/  STL [R1+0x1dd0], R2 ;  /* 0x001dd00201007387 */ /* 0x0001e40000100800 */
[----:B------:R-:W4:Y:S01]  /*66910*/  LDL.LU R26, [R1+0x1e3c] ;  /* 0x001e3c00011a7983 */ /* 0x000f220000300800 */
[----:B------:R-:W4:Y:S01]  /*66920*/  LDL.LU R27, [R1+0x1e78] ;  /* 0x001e7800011b7983 */ /* 0x000f220000300800 */
[----:B------:R-:W4:Y:S02]  /*66930*/  LDL.LU R20, [R1+0x1e30] ;  /* 0x001e300001147983 */ /* 0x000f240000300800 */
[----:B------:R-:W4:Y:S01]  /*66940*/  LDL.LU R21, [R1+0x1e80] ;  /* 0x001e800001157983 */ /* 0x000f220000300800 */
[----:B---3--:R-:W-:Y:S01]  /*66950*/  IADD3 R28, P1, R28, R18, RZ ;  /* 0x000000121c1c7210 */ /* 0x008fe20007f3e0ff */
[----:B------:R-:W3:Y:S01]  /*66960*/  LDL.LU R22, [R1+0x1e48] ;  /* 0x001e480001167983 */ /* 0x000ee20000300800 */
[----:B------:R-:W3:Y:S03]  /*66970*/  LDL.LU R23, [R1+0x1e84] ;  /* 0x001e840001177983 */ /* 0x000ee60000300800 */
[----:B0-----:R-:W3:Y:S01]  /*66980*/  LDL.LU R2, [R1+0x1e54] ;  /* 0x001e540001027983 */ /* 0x001ee20000300800 */
        /* <DEDUP_REMOVED lines=27> */
[--C-:B---3--:R-:W-:Y:S01]  /*66b40*/  IMAD.X R22, R22, 0x1, R0.reuse, P2 ;  /* 0x0000000116167824 */ /* 0x108fe200010e0600 */
        /* <DEDUP_REMOVED lines=13> */
[----:B------:R-:W-:Y:S01]  /*66c20*/  STL [R1+0x1e4c], R11 ;  /* 0x001e4c0b01007387 */ /* 0x000fe20000100800 */
[-C--:B------:R-:W-:Y:S01]  /*66c30*/  IADD3 R14, P3, R14, R18.reuse, RZ ;  /* 0x000000120e0e7210 */ /* 0x080fe20007f7e0ff */
[----:B------:R-:W-:Y:S01]  /*66c40*/  STL [R1+0x1e1c], R12 ;  /* 0x001e1c0c01007387 */ /* 0x000fe20000100800 */
[----:B------:R-:W-:Y:S02]  /*66c50*/  STL [R1+0x1e58], R9 ;  /* 0x001e580901007387 */ /* 0x000fe40000100800 */
[----:B------:R0:W-:Y:S02]  /*66c60*/  STL [R1+0x1e28], R29 ;  /* 0x001e281d01007387 */ /* 0x0001e40000100800 */
[----:B------:R-:W-:Y:S02]  /*66c70*/  STL [R1+0x1e10], R15 ;  /* 0x001e100f01007387 */ /* 0x000fe40000100800 */
[--C-:B------:R-:W-:Y:S01]  /*66c80*/  IMAD.X R2, R2, 0x1, R0.reuse, P3 ;  /* 0x0000000102027824 */ /* 0x100fe200018e0600 */
        /* <DEDUP_REMOVED lines=13> */
[----:B------:R-:W4:Y:S01]  /*66d60*/  LDL.LU R13, [R1+0x1ea4] ;  /* 0x001ea400010d7983 */ /* 0x000f220000300800 */
[-C--:B------:R-:W-:Y:S01]  /*66d70*/  IADD3 R17, P3, R17, R18.reuse, RZ ;  /* 0x0000001211117210 */ /* 0x080fe20007f7e0ff */
[----:B------:R-:W-:Y:S01]  /*66d80*/  IMAD.X R28, R28, 0x1, R0, P4 ;  /* 0x000000011c1c7824 */ /* 0x000fe200020e0600 */
[----:B----4-:R0:W-:Y:S03]  /*66d90*/  STL [R1+0x23c8], R13 ;  /* 0x0023c80d01007387 */ /* 0x0101e60000100800 */
[----:B------:R-:W-:Y:S01]  /*66da0*/  STL [R1+0x1e8c], R17 ;  /* 0x001e8c1101007387 */ /* 0x000fe20000100800 */
[----:B0-----:R-:W4:Y:S01]  /*66db0*/  LDL.LU R13, [R1+0x1e68] ;  /* 0x001e6800010d7983 */ /* 0x001f220000300800 */
[----:B------:R-:W-:Y:S01]  /*66dc0*/  STL [R1+0x1e5c], R28 ;  /* 0x001e5c1c01007387 */ /* 0x000fe20000100800 */
[----:B--2---:R-:W-:-:S02]  /*66dd0*/  IADD3 R29, P4, R29, R18, RZ ;  /* 0x000000121d1d7210 */ /* 0x004fc40007f9e0ff */
        /* <DEDUP_REMOVED lines=17> */
[----:B------:R0:W-:Y:S01]  /*66ef0*/  STL [R1+0x1e98], R29 ;  /* 0x001e981d01007387 */ /* 0x0001e20000100800 */
[----:B------:R-:W4:Y:S02]  /*66f00*/  LDL.LU R24, [R1+0x1ee4] ;  /* 0x001ee40001187983 */ /* 0x000f240000300800 */
[----:B------:R-:W4:Y:S02]  /*66f10*/  LDL.LU R25, [R1+0x1eb4] ;  /* 0x001eb40001197983 */ /* 0x000f240000300800 */
[----:B------:R-:W4:Y:S01]  /*66f20*/  LDL.LU R26, [R1+0x1eec] ;  /* 0x001eec00011a7983 */ /* 0x000f220000300800 */
[----:B------:R-:W4:Y:S01]  /*66f30*/  LDL.LU R27, [R1+0x1ebc] ;  /* 0x001ebc00011b7983 */ /* 0x000f220000300800 */
[----:B------:R-:W4:Y:S02]  /*66f40*/  LDL.LU R20, [R1+0x1ef8] ;  /* 0x001ef80001147983 */ /* 0x000f240000300800 */
[----:B------:R-:W4:Y:S02]  /*66f50*/  LDL.LU R21, [R1+0x1eb0] ;  /* 0x001eb00001157983 */ /* 0x000f240000300800 */
[----:B---3--:R-:W-:Y:S01]  /*66f60*/  IMAD.X R2, R2, 0x1, R0, P5 ;  /* 0x0000000102027824 */ /* 0x008fe200028e0600 */
[----:B0-----:R-:W3:Y:S01]  /*66f70*/  LDL.LU R29, [R1+0x1f00] ;  /* 0x001f0000011d7983 */ /* 0x001ee20000300800 */
[----:B------:R-:W3:Y:S02]  /*66f80*/  LDL.LU R22, [R1+0x1ec8] ;  /* 0x001ec80001167983 */ /* 0x000ee40000300800 */
[----:B------:R-:W3:Y:S02]  /*66f90*/  LDL.LU R23, [R1+0x1f04] ;  /* 0x001f040001177983 */ /* 0x000ee40000300800 */
[----:B------:R-:W3:Y:S01]  /*66fa0*/  LDL.LU R17, [R1+0x1ed4] ;  /* 0x001ed40001117983 */ /* 0x000ee20000300800 */
[----:B------:R0:W-:Y:S04]  /*66fb0*/  STL [R1+0x1e50], R2 ;  /* 0x001e500201007387 */ /* 0x0001e80000100800 */
[----:B0-----:R-:W3:Y:S01]  /*66fc0*/  LDL.LU R2, [R1+0x1f0c] ;  /* 0x001f0c0001027983 */ /* 0x001ee20000300800 */
[----:B--2---:R-:W-:-:S05]  /*66fd0*/  IADD3 R13, P5, R13, R18, RZ ;  /* 0x000000120d0d7210 */ /* 0x004fca0007fbe0ff */
[----:B------:R0:W-:Y:S04]  /*66fe0*/  STL [R1+0x1ea0], R13 ;  /* 0x001ea00d01007387 */ /* 0x0001e80000100800 */
[----:B0-----:R-:W2:Y:S02]  /*66ff0*/  LDL.LU R13, [R1+0x23cc] ;  /* 0x0023cc00010d7983 */ /* 0x001ea40000300800 */
[----:B--2---:R-:W-:-:S05]  /*67000*/  IMAD.X R13, R13, 0x1, R0, P6 ;  /* 0x000000010d0d7824 */ /* 0x004fca00030e0600 */
        /* <DEDUP_REMOVED lines=20> */
[-C--:B---3--:R-:W-:Y:S02]  /*67150*/  IADD3 R29, P5, R29, R18.reuse, RZ ;  /* 0x000000121d1d7210 */ /* 0x088fe40007fbe0ff */
[-C--:B------:R-:W-:Y:S02]  /*67160*/  IADD3 R20, P4, R20, R18.reuse, RZ ;  /* 0x0000001214147210 */ /* 0x080fe40007f9e0ff */
[----:B--2---:R-:W-:-:S05]  /*67170*/  IADD3 R13, P6, R13, R18, RZ ;  /* 0x000000120d0d7210 */ /* 0x004fca0007fde0ff */
[----:B------:R-:W-:Y:S01]  /*67180*/  STL [R1+0x1ea4], R13 ;  /* 0x001ea40d01007387 */ /* 0x000fe20000100800 */
[----:B------:R-:W-:Y:S02]  /*67190*/  STL [R1+0x1e74], R8 ;  /* 0x001e740801007387 */ /* 0x000fe40000100800 */
[----:B------:R-:W-:Y:S02]  /*671a0*/  STL [R1+0x1eac], R16 ;  /* 0x001eac1001007387 */ /* 0x000fe40000100800 */
[----:B------:R-:W-:Y:S01]  /*671b0*/  STL [R1+0x1e7c], R3 ;  /* 0x001e7c0301007387 */ /* 0x000fe20000100800 */
[----:B------:R-:W-:Y:S01]  /*671c0*/  STL [R1+0x1eb8], R5 ;  /* 0x001eb80501007387 */ /* 0x000fe20000100800 */
[--C-:B------:R-:W-:Y:S02]  /*671d0*/  IMAD.X R9, R9, 0x1, R0.reuse, P6 ;  /* 0x0000000109097824 */ /* 0x100fe400030e0600 */
[----:B------:R-:W-:Y:S01]  /*671e0*/  STL [R1+0x1e70], R4 ;  /* 0x001e700401007387 */ /* 0x000fe20000100800 */
[-C--:B------:R-:W-:Y:S01]  /*671f0*/  IADD3 R28, P6, R28, R18.reuse, RZ ;  /* 0x000000121c1c7210 */ /* 0x080fe20007fde0ff */
[----:B------:R-:W-:Y:S01]  /*67200*/  STL [R1+0x1ec0], R6 ;  /* 0x001ec00601007387 */ /* 0x000fe20000100800 */
[----:B------:R-:W-:Y:S02]  /*67210*/  STL [R1+0x1e88], R7 ;  /* 0x001e880701007387 */ /* 0x000fe40000100800 */
[----:B------:R-:W-:Y:S02]  /*67220*/  STL [R1+0x1ec4], R10 ;  /* 0x001ec40a01007387 */ /* 0x000fe40000100800 */
[----:B------:R-:W-:Y:S01]  /*67230*/  STL [R1+0x1e94], R11 ;  /* 0x001e940b01007387 */ /* 0x000fe20000100800 */
[----:B------:R0:W-:Y:S01]  /*67240*/  STL [R1+0x1ed8], R28 ;  /* 0x001ed81c01007387 */ /* 0x0001e20000100800 */
        /* <DEDUP_REMOVED lines=15> */
[----:B------:R-:W-:Y:S02]  /*67340*/  STL [R1+0x1ec8], R22 ;  /* 0x001ec81601007387 */ /* 0x000fe40000100800 */
[----:B------:R-:W4:Y:S01]  /*67350*/  LDL.LU R13, [R1+0x1ee8] ;  /* 0x001ee800010d7983 */ /* 0x000f220000300800 */
[----:B------:R-:W-:Y:S01]  /*67360*/  IADD3 R23, P6, R23, R18, RZ ;  /* 0x0000001217177210 */ /* 0x000fe20007fde0ff */
[----:B------:R-:W-:-:S04]  /*67370*/  IMAD.X R17, R17, 0x1, R0, P1 ;  /* 0x0000000111117824 */ /* 0x000fc800008e0600 */
[----:B------:R-:W-:Y:S04]  /*67380*/  STL [R1+0x1f04], R23 ;  /* 0x001f041701007387 */ /* 0x000fe80000100800 */
[----:B----4-:R0:W-:Y:S01]  /*67390*/  STL [R1+0x23c0], R13 ;  /* 0x0023c00d01007387 */ /* 0x0101e20000100800 */
[----:B------:R-:W-:Y:S03]  /*673a0*/  STL [R1+0x1ed4], R17 ;  /* 0x001ed41101007387 */ /* 0x000fe60000100800 */
[----:B0-----:R-:W4:Y:S01]  /*673b0*/  LDL.LU R13, [R1+0x1f20] ;  /* 0x001f2000010d7983 */ /* 0x001f220000300800 */
[----:B------:R-:W-:-:S05]  /*673c0*/  IADD3 R2, P1, R2, R18, RZ ;  /* 0x0000001202027210 */ /* 0x000fca0007f3e0ff */
[----:B------:R-:W-:Y:S01]  /*673d0*/  STL [R1+0x1f0c], R2 ;  /* 0x001f0c0201007387 */ /* 0x000fe20000100800 */
        /* <DEDUP_REMOVED lines=20> */
[----:B------:R-:W4:Y:S02]  /*67520*/  LDL.LU R25, [R1+0x2354] ;  /* 0x0023540001197983 */ /* 0x000f240000300800 */
[----:B------:R-:W4:Y:S01]  /*67530*/  LDL.LU R26, [R1+0x1f34] ;  /* 0x001f3400011a7983 */ /* 0x000f220000300800 */
[----:B------:R-:W4:Y:S01]  /*67540*/  LDL.LU R27, [R1+0x1f74] ;  /* 0x001f7400011b7983 */ /* 0x000f220000300800 */
[----:B---3--:R-:W-:-:S03]  /*67550*/  IADD3 R29, P2, R29, R18, RZ ;  /* 0x000000121d1d7210 */ /* 0x008fc60007f5e0ff */
[----:B0-----:R-:W3:Y:S01]  /*67560*/  LDL.LU R28, [R1+0x1f3c] ;  /* 0x001f3c00011c7983 */ /* 0x001ee20000300800 */
[----:B------:R-:W3:Y:S02]  /*67570*/  LDL.LU R20, [R1+0x2248] ;  /* 0x0022480001147983 */ /* 0x000ee40000300800 */
[----:B------:R-:W3:Y:S02]  /*67580*/  LDL.LU R21, [R1+0x1f30] ;  /* 0x001f300001157983 */ /* 0x000ee40000300800 */
[----:B------:R-:W3:Y:S01]  /*67590*/  LDL.LU R22, [R1+0x2244] ;  /* 0x0022440001167983 */ /* 0x000ee20000300800 */
[----:B------:R0:W-:Y:S01]  /*675a0*/  STL [R1+0x1f18], R29 ;  /* 0x001f181d01007387 */ /* 0x0001e20000100800 */
        /* <DEDUP_REMOVED lines=20> */
[----:B------:R-:W-:Y:S01]  /*676f0*/  IADD3 R19, P5, R19, R18, RZ ;  /* 0x0000001213137210 */ /* 0x000fe20007fbe0ff */
[--C-:B------:R-:W-:Y:S01]  /*67700*/  IMAD.X R24, R24, 0x1, R0.reuse, P6 ;  /* 0x0000000118187824 */ /* 0x100fe200030e0600 */
[----:B------:R-:W-:Y:S01]  /*67710*/  IADD3 R25, P6, R25, UR8, RZ ;  /* 0x0000000819197c10 */ /* 0x000fe2000ffde0ff */
[--C-:B---3--:R-:W-:Y:S02]  /*67720*/  IMAD.X R28, R28, 0x1, R0.reuse, P2 ;  /* 0x000000011c1c7824 */ /* 0x108fe400010e0600 */
[----:B------:R-:W-:Y:S01]  /*67730*/  IMAD.X R26, R26, 0x1, R0, P1 ;  /* 0x000000011a1a7824 */ /* 0x000fe200008e0600 */
[----:B------:R-:W-:-:S02]  /*67740*/  IADD3 R27, P1, R27, UR8, RZ ;  /* 0x000000081b1b7c10 */ /* 0x000fc4000ff3e0ff */
[----:B------:R-:W-:Y:S01]  /*67750*/  IADD3 R20, P2, R20, UR8, RZ ;  /* 0x0000000814147c10 */ /* 0x000fe2000ff5e0ff */
        /* <DEDUP_REMOVED lines=26> */
[--C-:B------:R-:W-:Y:S01]  /*67900*/  IMAD.X R21, R21, 0x1, R0.reuse, P3 ;  /* 0x0000000115157824 */ /* 0x100fe200018e0600 */
[----:B------:R-:W-:Y:S01]  /*67910*/  IADD3 R22, P3, R22, UR8, RZ ;  /* 0x0000000816167c10 */ /* 0x000fe2000ff7e0ff */
[----:B------:R-:W-:Y:S02]  /*67920*/  STL [R1+0x1f74], R27 ;  /* 0x001f741b01007387 */ /* 0x000fe40000100800 */
[--C-:B------:R-:W-:Y:S01]  /*67930*/  IMAD.X R23, R23, 0x1, R0.reuse, P4 ;  /* 0x0000000117177824 */ /* 0x100fe200020e0600 */
[----:B------:R-:W-:Y:S01]  /*67940*/  STL [R1+0x2248], R20 ;  /* 0x0022481401007387 */ /* 0x000fe20000100800 */
[----:B------:R-:W-:Y:S01]  /*67950*/  IADD3 R17, P4, R17, UR8, RZ ;  /* 0x0000000811117c10 */ /* 0x000fe2000ff9e0ff */
[----:B------:R-:W-:Y:S02]  /*67960*/  STL [R1+0x1f30], R21 ;  /* 0x001f301501007387 */ /* 0x000fe40000100800 */
[----:B------:R-:W-:Y:S02]  /*67970*/  STL [R1+0x2244], R22 ;  /* 0x0022441601007387 */ /* 0x000fe40000100800 */
[----:B------:R-:W-:Y:S01]  /*67980*/  IMAD.X R29, R29, 0x1, R0, P5 ;  /* 0x000000011d1d7824 */ /* 0x000fe200028e0600 */
[----:B------:R-:W4:Y:S01]  /*67990*/  LDL.LU R13, [R1+0x1778] ;  /* 0x00177800010d7983 */ /* 0x000f220000300800 */
[----:B------:R-:W-:Y:S02]  /*679a0*/  STL [R1+0x1f48], R23 ;  /* 0x001f481701007387 */ /* 0x000fe40000100800 */
[----:B------:R-:W4:Y:S02]  /*679b0*/  LDL.LU R8, [R1+0x2234] ;  /* 0x0022340001087983 */ /* 0x000f240000300800 */
[----:B------:R-:W-:Y:S01]  /*679c0*/  STL [R1+0x2240], R17 ;  /* 0x0022401101007387 */ /* 0x000fe20000100800 */
[----:B------:R-:W4:Y:S01]  /*679d0*/  LDL.LU R16, [R1+0x1f70] ;  /* 0x001f700001107983 */ /* 0x000f220000300800 */
[----:B------:R0:W-:Y:S02]  /*679e0*/  STL [R1+0x1f50], R29 ;  /* 0x001f501d01007387 */ /* 0x0001e40000100800 */
[----:B------:R-:W4:Y:S02]  /*679f0*/  LDL.LU R3, [R1+0x2230] ;  /* 0x0022300001037983 */ /* 0x000f240000300800 */
[----:B------:R-:W4:Y:S01]  /*67a00*/  LDL.LU R5, [R1+0x1f6c] ;  /* 0x001f6c0001057983 */ /* 0x000f220000300800 */
[----:B------:R-:W4:Y:S01]  /*67a10*/  LDL.LU R4, [R1+0x2228] ;  /* 0x0022280001047983 */ /* 0x000f220000300800 */
[----:B------:R-:W4:Y:S02]  /*67a20*/  LDL.LU R6, [R1+0x1f68] ;  /* 0x001f680001067983 */ /* 0x000f240000300800 */
[----:B------:R-:W4:Y:S02]  /*67a30*/  LDL.LU R7, [R1+0x2220] ;  /* 0x0022200001077983 */ /* 0x000f240000300800 */
[----:B------:R-:W4:Y:S01]  /*67a40*/  LDL.LU R10, [R1+0x1f64] ;  /* 0x001f6400010a7983 */ /* 0x000f220000300800 */
[----:B------:R-:W4:Y:S01]  /*67a50*/  LDL.LU R11, [R1+0x2218] ;  /* 0x00221800010b7983 */ /* 0x000f220000300800 */
[----:B0-----:R-:W4:Y:S02]  /*67a60*/  LDL.LU R29, [R1+0x1f60] ;  /* 0x001f6000011d7983 */ /* 0x001f240000300800 */
[----:B------:R0:W-:Y:S02]  /*67a70*/  STL [R1+0x23bc], R0 ;  /* 0x0023bc0001007387 */ /* 0x0001e40000100800 */
[----:B0-----:R-:W4:Y:S01]  /*67a80*/  LDL.LU R0, [R1+0x2238] ;  /* 0x0022380001007983 */ /* 0x001f220000300800 */
[----:B------:R-:W4:Y:S02]  /*67a90*/  LDL.LU R12, [R1+0x2210] ;  /* 0x00221000010c7983 */ /* 0x000f240000300800 */
[----:B------:R-:W4:Y:S02]  /*67aa0*/  LDL.LU R9, [R1+0x1f5c] ;  /* 0x001f5c0001097983 */ /* 0x000f240000300800 */
[----:B------:R-:W4:Y:S01]  /*67ab0*/  LDL.LU R15, [R1+0x2208] ;  /* 0x00220800010f7983 */ /* 0x000f220000300800 */
[----:B--2---:R-:W-:-:S05]  /*67ac0*/  IADD3 R2, P5, R2, UR8, RZ ;  /* 0x0000000802027c10 */ /* 0x004fca000ffbe0ff */
[----:B------:R0:W-:Y:S01]  /*67ad0*/  STL [R1+0x223c], R2 ;  /* 0x00223c0201007387 */ /* 0x0001e20000100800 */
[----:B------:R-:W2:Y:S02]  /*67ae0*/  LDL.LU R14, [R1+0x222c] ;  /* 0x00222c00010e7983 */ /* 0x000ea40000300800 */
[----:B------:R-:W2:Y:S02]  /*67af0*/  LDL.LU R18, [R1+0x2200] ;  /* 0x0022000001127983 */ /* 0x000ea40000300800 */
[----:B------:R-:W2:Y:S01]  /*67b00*/  LDL.LU R19, [R1+0x2224] ;  /* 0x0022240001137983 */ /* 0x000ea20000300800 */
[----:B------:R-:W2:Y:S01]  /*67b10*/  LDL.LU R24, [R1+0x21f8] ;  /* 0x0021f80001187983 */ /* 0x000ea20000300800 */
[----:B------:R-:W2:Y:S02]  /*67b20*/  LDL.LU R25, [R1+0x221c] ;  /* 0x00221c0001197983 */ /* 0x000ea40000300800 */
[----:B------:R-:W2:Y:S01]  /*67b30*/  LDL.LU R26, [R1+0x21f0] ;  /* 0x0021f000011a7983 */ /* 0x000ea20000300800 */
[----:B0-----:R-:W2:Y:S01]  /*67b40*/  LDL.LU R2, [R1+0x2214] ;  /* 0x0022140001027983 */ /* 0x001ea20000300800 */
[----:B------:R-:W2:Y:S02]  /*67b50*/  LDL.LU R27, [R1+0x21e8] ;  /* 0x0021e800011b7983 */ /* 0x000ea40000300800 */
[----:B------:R-:W2:Y:S02]  /*67b60*/  LDL.LU R20, [R1+0x220c] ;  /* 0x00220c0001147983 */ /* 0x000ea40000300800 */
[----:B------:R-:W2:Y:S01]  /*67b70*/  LDL.LU R21, [R1+0x21e0] ;  /* 0x0021e00001157983 */ /* 0x000ea20000300800 */
[----:B---3--:R-:W-:-:S05]  /*67b80*/  IADD3.X R28, R28, UR5, RZ, P6, !PT ;  /* 0x000000051c1c7c10 */ /* 0x008fca000b7fe4ff */
[----:B------:R0:W-:Y:S01]  /*67b90*/  STL [R1+0x233c], R28 ;  /* 0x00233c1c01007387 */ /* 0x0001e20000100800 */
[----:B------:R-:W3:Y:S02]  /*67ba0*/  LDL.LU R22, [R1+0x2204] ;  /* 0x0022040001167983 */ /* 0x000ee40000300800 */
[----:B------:R-:W3:Y:S02]  /*67bb0*/  LDL.LU R23, [R1+0x21d8] ;  /* 0x0021d80001177983 */ /* 0x000ee40000300800 */
[----:B------:R-:W3:Y:S01]  /*67bc0*/  LDL.LU R17, [R1+0x21fc] ;  /* 0x0021fc0001117983 */ /* 0x000ee20000300800 */
[----:B0-----:R-:W3:Y:S01]  /*67bd0*/  LDL.LU R28, [R1+0x21d0] ;  /* 0x0021d000011c7983 */ /* 0x001ee20000300800 */
[----:B----4-:R-:W-:Y:S01]  /*67be0*/  IADD3.X R13, R13, UR5, RZ, P1, !PT ;  /* 0x000000050d0d7c10 */ /* 0x010fe20008ffe4ff */
[----:B------:R-:W-:Y:S01]  /*67bf0*/  IADD3 R8, P1, R8, UR8, RZ ;  /* 0x0000000808087c10 */ /* 0x000fe2000ff3e0ff */
[----:B------:R-:W-:Y:S01]  /*67c00*/  IADD3.X R16, R16, UR5, RZ, P2, !PT ;  /* 0x0000000510107c10 */ /* 0x000fe200097fe4ff */
[----:B------:R-:W-:Y:S01]  /*67c10*/  IADD3 R3, P2, R3, UR8, RZ ;  /* 0x0000000803037c10 */ /* 0x000fe2000ff5e0ff */
[----:B------:R-:W-:Y:S01]  /*67c20*/  IADD3.X R5, R5, UR5, RZ, P3, !PT ;  /* 0x0000000505057c10 */ /* 0x000fe20009ffe4ff */
[----:B------:R-:W-:Y:S01]  /*67c30*/  IADD3 R4, P3, R4, UR8, RZ ;  /* 0x0000000804047c10 */ /* 0x000fe2000ff7e0ff */
[----:B------:R-:W-:Y:S01]  /*67c40*/  IADD3.X R6, R6, UR5, RZ, P4, !PT ;  /* 0x0000000506067c10 */ /* 0x000fe2000a7fe4ff */
[----:B------:R-:W-:Y:S01]  /*67c50*/  IADD3 R7, P4, R7, UR8, RZ ;  /* 0x0000000807077c10 */ /* 0x000fe2000ff9e0ff */
[----:B------:R-:W-:-:S02]  /*67c60*/  IADD3.X R10, R10, UR5, RZ, P5, !PT ;  /* 0x000000050a0a7c10 */ /* 0x000fc4000affe4ff */
[----:B------:R-:W-:-:S05]  /*67c70*/  IADD3 R0, P6, R0, UR8, RZ ;  /* 0x0000000800007c10 */ /* 0x000fca000ffde0ff */
[----:B------:R-:W-:Y:S01]  /*67c80*/  STL [R1+0x2238], R0 ;  /* 0x0022380001007387 */ /* 0x000fe20000100800 */
[----:B------:R-:W-:Y:S02]  /*67c90*/  STL [R1+0x1778], R13 ;  /* 0x0017780d01007387 */ /* 0x000fe40000100800 */
[----:B------:R-:W-:Y:S02]  /*67ca0*/  STL [R1+0x2234], R8 ;  /* 0x0022340801007387 */ /* 0x000fe40000100800 */
[----:B------:R-:W-:Y:S01]  /*67cb0*/  STL [R1+0x1f70], R16 ;  /* 0x001f701001007387 */ /* 0x000fe20000100800 */
[----:B------:R-:W-:Y:S01]  /*67cc0*/  STL [R1+0x2230], R3 ;  /* 0x0022300301007387 */ /* 0x000fe20000100800 */
[----:B------:R-:W-:Y:S01]  /*67cd0*/  IADD3.X R29, R29, UR5, RZ, P6, !PT ;  /* 0x000000051d1d7c10 */ /* 0x000fe2000b7fe4ff */
[----:B------:R-:W-:Y:S02]  /*67ce0*/  STL [R1+0x1f6c], R5 ;  /* 0x001f6c0501007387 */ /* 0x000fe40000100800 */
[----:B------:R-:W-:Y:S01]  /*67cf0*/  STL [R1+0x2228], R4 ;  /* 0x0022280401007387 */ /* 0x000fe20000100800 */
[----:B------:R-:W-:Y:S01]  /*67d00*/  STL [R1+0x1f68], R6 ;  /* 0x001f680601007387 */ /* 0x000fe20000100800 */
[----:B------:R-:W-:Y:S01]  /*67d10*/  STL [R1+0x2220], R7 ;  /* 0x0022200701007387 */ /* 0x000fe20000100800 */
[----:B------:R-:W-:Y:S01]  /*67d20*/  IADD3 R11, P5, R11, UR8, RZ ;  /* 0x000000080b0b7c10 */ /* 0x000fe2000ffbe0ff */
[----:B------:R0:W-:Y:S01]  /*67d30*/  STL [R1+0x1f60], R29 ;  /* 0x001f601d01007387 */ /* 0x0001e20000100800 */
[----:B------:R-:W-:Y:S01]  /*67d40*/  STL [R1+0x1f64], R10 ;  /* 0x001f640a01007387 */ /* 0x000fe20000100800 */
[----:B------:R-:W-:-:S02]  /*67d50*/  IADD3 R12, P6, R12, UR8, RZ ;  /* 0x000000080c0c7c10 */ /* 0x000fc4000ffde0ff */
[----:B------:R-:W-:Y:S01]  /*67d60*/  IADD3.X R9, R9, UR5, RZ, P1, !PT ;  /* 0x0000000509097c10 */ /* 0x000fe20008ffe4ff */
[----:B------:R-:W-:Y:S01]  /*67d70*/  IADD3 R15, P1, R15, UR8, RZ ;  /* 0x000000080f0f7c10 */ /* 0x000fe2000ff3e0ff */
[----:B0-----:R-:W4:Y:S01]  /*67d80*/  LDL.LU R29, [R1+0x21f4] ;  /* 0x0021f400011d7983 */ /* 0x001f220000300800 */
[----:B------:R-:W-:Y:S02]  /*67d90*/  STL [R1+0x2218], R11 ;  /* 0x0022180b01007387 */ /* 0x000fe40000100800 */
[----:B------:R-:W-:Y:S02]  /*67da0*/  STL [R1+0x2210], R12 ;  /* 0x0022100c01007387 */ /* 0x000fe40000100800 */
[----:B------:R-:W-:Y:S01]  /*67db0*/  STL [R1+0x1f5c], R9 ;  /* 0x001f5c0901007387 */ /* 0x000fe20000100800 */
[----:B------:R-:W-:Y:S01]  /*67dc0*/  STL [R1+0x2208], R15 ;  /* 0x0022080f01007387 */ /* 0x000fe20000100800 */
[----:B--2---:R-:W-:Y:S01]  /*67dd0*/  IADD3.X R14, R14, UR5, RZ, P2, !PT ;  /* 0x000000050e0e7c10 */ /* 0x004fe200097fe4ff */
[----:B------:R-:W-:Y:S01]  /*67de0*/  IADD3 R18, P2, R18, UR8, RZ ;  /* 0x0000000812127c10 */ /* 0x000fe2000ff5e0ff */
[----:B------:R-:W-:Y:S01]  /*67df0*/  IADD3.X R19, R19, UR5, RZ, P3, !PT ;  /* 0x0000000513137c10 */ /* 0x000fe20009ffe4ff */
[----:B------:R-:W-:Y:S01]  /*67e00*/  IADD3 R24, P3, R24, UR8, RZ ;  /* 0x0000000818187c10 */ /* 0x000fe2000ff7e0ff */
[----:B------:R-:W-:Y:S01]  /*67e10*/  IADD3.X R25, R25, UR5, RZ, P4, !PT ;  /* 0x0000000519197c10 */ /* 0x000fe2000a7fe4ff */
[----:B------:R-:W-:Y:S01]  /*67e20*/  STL [R1+0x222c], R14 ;  /* 0x00222c0e01007387 */ /* 0x000fe20000100800 */
[----:B------:R-:W-:Y:S01]  /*67e30*/  STL [R1+0x2200], R18 ;  /* 0x0022001201007387 */ /* 0x000fe20000100800 */
[----:B------:R-:W-:-:S02]  /*67e40*/  IADD3.X R2, R2, UR5, RZ, P5, !PT ;  /* 0x0000000502027c10 */ /* 0x000fc4000affe4ff */
[----:B------:R-:W-:Y:S01]  /*67e50*/  IADD3 R26, P4, R26, UR8, RZ ;  /* 0x000000081a1a7c10 */ /* 0x000fe2000ff9e0ff */
[----:B------:R-:W-:Y:S01]  /*67e60*/  STL [R1+0x2224], R19 ;  /* 0x0022241301007387 */ /* 0x000fe20000100800 */
[----:B------:R-:W-:Y:S01]  /*67e70*/  STL [R1+0x21f8], R24 ;  /* 0x0021f81801007387 */ /* 0x000fe20000100800 */
[----:B------:R-:W-:Y:S01]  /*67e80*/  IADD3 R27, P5, R27, UR8, RZ ;  /* 0x000000081b1b7c10 */ /* 0x000fe2000ffbe0ff */
[----:B------:R0:W-:Y:S01]  /*67e90*/  STL [R1+0x2214], R2 ;  /* 0x0022140201007387 */ /* 0x0001e20000100800 */
[----:B------:R-:W-:Y:S01]  /*67ea0*/  IADD3.X R20, R20, UR5, RZ, P6, !PT ;  /* 0x0000000514147c10 */ /* 0x000fe2000b7fe4ff */
[----:B------:R-:W-:Y:S01]  /*67eb0*/  STL [R1+0x221c], R25 ;  /* 0x00221c1901007387 */ /* 0x000fe20000100800 */
[----:B------:R-:W-:Y:S02]  /*67ec0*/  IADD3 R21, P6, R21, UR8, RZ ;  /* 0x0000000815157c10 */ /* 0x000fe4000ffde0ff */
[----:B---3--:R-:W-:Y:S01]  /*67ed0*/  IADD3.X R22, R22, UR5, RZ, P1, !PT ;  /* 0x0000000516167c10 */ /* 0x008fe20008ffe4ff */
[----:B------:R-:W-:Y:S01]  /*67ee0*/  IADD3 R23, P1, R23, UR8, RZ ;  /* 0x0000000817177c10 */ /* 0x000fe2000ff3e0ff */
[----:B0-----:R-:W2:Y:S01]  /*67ef0*/  LDL.LU R2, [R1+0x21c8] ;  /* 0x0021c80001027983 */ /* 0x001ea20000300800 */
[----:B------:R-:W-:Y:S02]  /*67f00*/  STL [R1+0x21f0], R26 ;  /* 0x0021f01a01007387 */ /* 0x000fe40000100800 */
[----:B------:R-:W-:Y:S02]  /*67f10*/  STL [R1+0x21e8], R27 ;  /* 0x0021e81b01007387 */ /* 0x000fe40000100800 */
[----:B------:R-:W-:Y:S01]  /*67f20*/  STL [R1+0x220c], R20 ;  /* 0x00220c1401007387 */ /* 0x000fe20000100800 */
[----:B------:R-:W-:Y:S01]  /*67f30*/  IADD3.X R17, R17, UR5, RZ, P2, !PT ;  /* 0x0000000511117c10 */ /* 0x000fe200097fe4ff */
[----:B------:R-:W-:Y:S01]  /*67f40*/  STL [R1+0x21e0], R21 ;  /* 0x0021e01501007387 */ /* 0x000fe20000100800 */
[----:B------:R-:W-:Y:S01]  /*67f50*/  STL [R1+0x2204], R22 ;  /* 0x0022041601007387 */ /* 0x000fe20000100800 */
[----:B------:R-:W-:Y:S01]  /*67f60*/  IADD3 R28, P2, R28, UR8, RZ ;  /* 0x000000081c1c7c10 */ /* 0x000fe2000ff5e0ff */
[----:B------:R-:W3:Y:S01]  /*67f70*/  LDL.LU R0, [R1+0x21ec] ;  /* 0x0021ec0001007983 */ /* 0x000ee20000300800 */
[----:B------:R-:W-:Y:S01]  /*67f80*/  STL [R1+0x21d8], R23 ;  /* 0x0021d81701007387 */ /* 0x000fe20000100800 */
[----:B------:R-:W3:Y:S02]  /*67f90*/  LDL.LU R13, [R1+0x21c0] ;  /* 0x0021c000010d7983 */ /* 0x000ee40000300800 */
[----:B------:R-:W-:Y:S02]  /*67fa0*/  STL [R1+0x21fc], R17 ;  /* 0x0021fc1101007387 */ /* 0x000fe40000100800 */
[----:B------:R-:W3:Y:S01]  /*67fb0*/  LDL.LU R8, [R1+0x21e4] ;  /* 0x0021e40001087983 */ /* 0x000ee20000300800 */
[----:B------:R0:W-:Y:S01]  /*67fc0*/  STL [R1+0x21d0], R28 ;  /* 0x0021d01c01007387 */ /* 0x0001e20000100800 */
        /* <DEDUP_REMOVED lines=8> */
[----:B0-----:R-:W3:Y:S02]  /*68050*/  LDL.LU R28, [R1+0x2198] ;  /* 0x00219800011c7983 */ /* 0x001ee40000300800 */
[----:B------:R-:W3:Y:S01]  /*68060*/  LDL.LU R12, [R1+0x21bc] ;  /* 0x0021bc00010c7983 */ /* 0x000ee20000300800 */
[----:B------:R-:W3:Y:S04]  /*68070*/  LDL.LU R9, [R1+0x2190] ;  /* 0x0021900001097983 */ /* 0x000ee80000300800 */
[----:B------:R-:W3:Y:S01]  /*68080*/  LDL.LU R15, [R1+0x21b4] ;  /* 0x0021b400010f7983 */ /* 0x000ee20000300800 */
[----:B----4-:R-:W-:-:S05]  /*68090*/  IADD3.X R29, R29, UR5, RZ, P3, !PT ;  /* 0x000000051d1d7c10 */ /* 0x010fca0009ffe4ff */
[----:B------:R0:W-:Y:S01]  /*680a0*/  STL [R1+0x21f4], R29 ;  /* 0x0021f41d01007387 */ /* 0x0001e20000100800 */
[----:B------:R-:W4:Y:S02]  /*680b0*/  LDL.LU R14, [R1+0x2188] ;  /* 0x00218800010e7983 */ /* 0x000f240000300800 */
[----:B------:R-:W4:Y:S02]  /*680c0*/  LDL.LU R18, [R1+0x21ac] ;  /* 0x0021ac0001127983 */ /* 0x000f240000300800 */
[----:B------:R-:W4:Y:S01]  /*680d0*/  LDL.LU R19, [R1+0x2180] ;  /* 0x0021800001137983 */ /* 0x000f220000300800 */
[----:B------:R-:W4:Y:S01]  /*680e0*/  LDL.LU R24, [R1+0x21a4] ;  /* 0x0021a40001187983 */ /* 0x000f220000300800 */
[----:B------:R-:W4:Y:S02]  /*680f0*/  LDL.LU R25, [R1+0x2178] ;  /* 0x0021780001197983 */ /* 0x000f240000300800 */
[----:B------:R-:W4:Y:S01]  /*68100*/  LDL.LU R26, [R1+0x219c] ;  /* 0x00219c00011a7983 */ /* 0x000f220000300800 */
        /* <DEDUP_REMOVED lines=9> */
[----:B---3--:R-:W-:Y:S01]  /*681a0*/  IADD3.X R0, R0, UR5, RZ, P4, !PT ;  /* 0x0000000500007c10 */ /* 0x008fe2000a7fe4ff */
[----:B------:R-:W-:Y:S01]  /*681b0*/  IADD3 R13, P4, R13, UR8, RZ ;  /* 0x000000080d0d7c10 */ /* 0x000fe2000ff9e0ff */
[----:B------:R-:W-:Y:S01]  /*681c0*/  IADD3.X R8, R8, UR5, RZ, P5, !PT ;  /* 0x0000000508087c10 */ /* 0x000fe2000affe4ff */
[----:B0-----:R-:W3:Y:S01]  /*681d0*/  LDL.LU R2, [R1+0x217c] ;  /* 0x00217c0001027983 */ /* 0x001ee20000300800 */
[----:B------:R-:W-:-:S02]  /*681e0*/  IADD3 R16, P5, R16, UR8, RZ ;  /* 0x0000000810107c10 */ /* 0x000fc4000ffbe0ff */
[----:B------:R-:W-:Y:S01]  /*681f0*/  IADD3.X R3, R3, UR5, RZ, P6, !PT ;  /* 0x0000000503037c10 */ /* 0x000fe2000b7fe4ff */
[----:B------:R-:W-:Y:S01]  /*68200*/  STL [R1+0x21ec], R0 ;  /* 0x0021ec0001007387 */ /* 0x000fe20000100800 */
[----:B------:R-:W-:Y:S01]  /*68210*/  IADD3 R5, P6, R5, UR8, RZ ;  /* 0x0000000805057c10 */ /* 0x000fe2000ffde0ff */
[----:B------:R-:W-:Y:S01]  /*68220*/  STL [R1+0x21c0], R13 ;  /* 0x0021c00d01007387 */ /* 0x000fe20000100800 */
[----:B------:R-:W-:Y:S01]  /*68230*/  IADD3.X R4, R4, UR5, RZ, P1, !PT ;  /* 0x0000000504047c10 */ /* 0x000fe20008ffe4ff */
[----:B------:R-:W-:Y:S01]  /*68240*/  STL [R1+0x21e4], R8 ;  /* 0x0021e40801007387 */ /* 0x000fe20000100800 */
[----:B------:R-:W-:Y:S01]  /*68250*/  IADD3 R6, P1, R6, UR8, RZ ;  /* 0x0000000806067c10 */ /* 0x000fe2000ff3e0ff */
[----:B------:R-:W-:Y:S01]  /*68260*/  STL [R1+0x21b8], R16 ;  /* 0x0021b81001007387 */ /* 0x000fe20000100800 */
[----:B------:R-:W-:Y:S02]  /*68270*/  IADD3.X R7, R7, UR5, RZ, P2, !PT ;  /* 0x0000000507077c10 */ /* 0x000fe400097fe4ff */
[----:B------:R-:W-:Y:S01]  /*68280*/  IADD3.X R11, R11, UR5, RZ, P3, !PT ;  /* 0x000000050b0b7c10 */ /* 0x000fe20009ffe4ff */
[----:B------:R-:W-:Y:S01]  /*68290*/  STL [R1+0x21dc], R3 ;  /* 0x0021dc0301007387 */ /* 0x000fe20000100800 */
[----:B------:R-:W-:Y:S01]  /*682a0*/  IADD3 R28, P3, R28, UR8, RZ ;  /* 0x000000081c1c7c10 */ /* 0x000fe2000ff7e0ff */
[----:B------:R-:W-:Y:S01]  /*682b0*/  STL [R1+0x21b0], R5 ;  /* 0x0021b00501007387 */ /* 0x000fe20000100800 */
[----:B------:R-:W-:Y:S01]  /*682c0*/  IADD3 R10, P2, R10, UR8, RZ ;  /* 0x000000080a0a7c10 */ /* 0x000fe2000ff5e0ff */
[----:B------:R-:W-:Y:S02]  /*682d0*/  STL [R1+0x21d4], R4 ;  /* 0x0021d40401007387 */ /* 0x000fe40000100800 */
[----:B------:R-:W-:Y:S01]  /*682e0*/  STL [R1+0x21a8], R6 ;  /* 0x0021a80601007387 */ /* 0x000fe20000100800 */
[----:B------:R-:W-:Y:S01]  /*682f0*/  STL [R1+0x21cc], R7 ;  /* 0x0021cc0701007387 */ /* 0x000fe20000100800 */
[----:B------:R0:W-:Y:S02]  /*68300*/  STL [R1+0x2198], R28 ;  /* 0x0021981c01007387 */ /* 0x0001e40000100800 */
[----:B------:R-:W-:Y:S01]  /*68310*/  STL [R1+0x21a0], R10 ;  /* 0x0021a00a01007387 */ /* 0x000fe20000100800 */
[----:B0-----:R-:W3:Y:S01]  /*68320*/  LDL.LU R28, [R1+0x2150] ;  /* 0x00215000011c7983 */ /* 0x001ee20000300800 */
[----:B------:R-:W-:Y:S01]  /*68330*/  IADD3.X R12, R12, UR5, RZ, P4, !PT ;  /* 0x000000050c0c7c10 */ /* 0x000fe2000a7fe4ff */
[----:B------:R-:W-:Y:S01]  /*68340*/  IADD3 R9, P4, R9, UR8, RZ ;  /* 0x0000000809097c10 */ /* 0x000fe2000ff9e0ff */
[----:B------:R-:W-:Y:S01]  /*68350*/  IADD3.X R15, R15, UR5, RZ, P5, !PT ;  /* 0x000000050f0f7c10 */ /* 0x000fe2000affe4ff */
[----:B------:R-:W-:Y:S02]  /*68360*/  STL [R1+0x21c4], R11 ;  /* 0x0021c40b01007387 */ /* 0x000fe40000100800 */
[----:B------:R-:W-:Y:S02]  /*68370*/  STL [R1+0x21bc], R12 ;  /* 0x0021bc0c01007387 */ /* 0x000fe40000100800 */
[----:B------:R-:W-:Y:S01]  /*68380*/  STL [R1+0x2190], R9 ;  /* 0x0021900901007387 */ /* 0x000fe20000100800 */
[----:B----4-:R-:W-:-:S02]  /*68390*/  IADD3 R14, P5, R14, UR8, RZ ;  /* 0x000000080e0e7c10 */ /* 0x010fc4000ffbe0ff */
[----:B------:R-:W-:Y:S01]  /*683a0*/  IADD3.X R18, R18, UR5, RZ, P6, !PT ;  /* 0x0000000512127c10 */ /* 0x000fe2000b7fe4ff */
[----:B------:R-:W-:Y:S01]  /*683b0*/  IADD3 R19, P6, R19, UR8, RZ ;  /* 0x0000000813137c10 */ /* 0x000fe2000ffde0ff */
[----:B------:R-:W-:Y:S01]  /*683c0*/  IADD3.X R24, R24, UR5, RZ, P1, !PT ;  /* 0x0000000518187c10 */ /* 0x000fe20008ffe4ff */
[----:B------:R-:W-:Y:S01]  /*683d0*/  STL [R1+0x21b4], R15 ;  /* 0x0021b40f01007387 */ /* 0x000fe20000100800 */
[----:B------:R-:W-:Y:S01]  /*683e0*/  IADD3.X R26, R26, UR5, RZ, P2, !PT ;  /* 0x000000051a1a7c10 */ /* 0x000fe200097fe4ff */
[----:B------:R-:W-:Y:S01]  /*683f0*/  STL [R1+0x2188], R14 ;  /* 0x0021880e01007387 */ /* 0x000fe20000100800 */
[----:B------:R-:W-:Y:S02]  /*68400*/  IADD3 R25, P1, R25, UR8, RZ ;  /* 0x0000000819197c10 */ /* 0x000fe4000ff3e0ff */
[----:B------:R-:W-:Y:S01]  /*68410*/  IADD3 R29, P2, R29, UR8, RZ ;  /* 0x000000081d1d7c10 */ /* 0x000fe2000ff5e0ff */
[----:B------:R-:W-:Y:S01]  /*68420*/  STL [R1+0x21ac], R18 ;  /* 0x0021ac1201007387 */ /* 0x000fe20000100800 */
[----:B------:R-:W-:Y:S02]  /*68430*/  STL [R1+0x2180], R19 ;  /* 0x0021801301007387 */ /* 0x000fe40000100800 */
[----:B------:R-:W-:Y:S01]  /*68440*/  STL [R1+0x21a4], R24 ;  /* 0x0021a41801007387 */ /* 0x000fe20000100800 */
[----:B------:R-:W-:Y:S01]  /*68450*/  IADD3.X R27, R27, UR5, RZ, P3, !PT ;  /* 0x000000051b1b7c10 */ /* 0x000fe20009ffe4ff */
[----:B------:R0:W-:Y:S01]  /*68460*/  STL [R1+0x2170], R29 ;  /* 0x0021701d01007387 */ /* 0x0001e20000100800 */
[----:B------:R-:W-:Y:S01]  /*68470*/  IADD3 R20, P3, R20, UR8, RZ ;  /* 0x0000000814147c10 */ /* 0x000fe2000ff7e0ff */
[----:B------:R-:W-:Y:S01]  /*68480*/  STL [R1+0x2178], R25 ;  /* 0x0021781901007387 */ /* 0x000fe20000100800 */
[----:B------:R-:W-:Y:S01]  /*68490*/  IADD3.X R21, R21, UR5, RZ, P4, !PT ;  /* 0x0000000515157c10 */ /* 0x000fe2000a7fe4ff */
[----:B0-----:R-:W4:Y:S01]  /*684a0*/  LDL.LU R29, [R1+0x2174] ;  /* 0x00217400011d7983 */ /* 0x001f220000300800 */
[----:B------:R-:W-:Y:S02]  /*684b0*/  STL [R1+0x219c], R26 ;  /* 0x00219c1a01007387 */ /* 0x000fe40000100800 */
[----:B------:R-:W-:Y:S02]  /*684c0*/  STL [R1+0x2194], R27 ;  /* 0x0021941b01007387 */ /* 0x000fe40000100800 */
[----:B------:R-:W-:Y:S01]  /*684d0*/  STL [R1+0x2168], R20 ;  /* 0x0021681401007387 */ /* 0x000fe20000100800 */
[----:B------:R-:W-:Y:S01]  /*684e0*/  STL [R1+0x218c], R21 ;  /* 0x00218c1501007387 */ /* 0x000fe20000100800 */
[----:B--2---:R-:W-:-:S02]  /*684f0*/  IADD3 R22, P4, R22, UR8, RZ ;  /* 0x0000000816167c10 */ /* 0x004fc4000ff9e0ff */
[----:B------:R-:W-:Y:S01]  /*68500*/  IADD3.X R23, R23, UR5, RZ, P5, !PT ;  /* 0x0000000517177c10 */ /* 0x000fe2000affe4ff */
[----:B------:R-:W-:Y:S02]  /*68510*/  IADD3 R17, P5, R17, UR8, RZ ;  /* 0x0000000811117c10 */ /* 0x000fe4000ffbe0ff */
[----:B------:R-:W-:Y:S01]  /*68520*/  STL [R1+0x2160], R22 ;  /* 0x0021601601007387 */ /* 0x000fe20000100800 */
[----:B------:R-:W2:Y:S02]  /*68530*/  LDL.LU R0, [R1+0x2148] ;  /* 0x0021480001007983 */ /* 0x000ea40000300800 */
[----:B------:R-:W-:Y:S02]  /*68540*/  STL [R1+0x2184], R23 ;  /* 0x0021841701007387 */ /* 0x000fe40000100800 */
[----:B------:R-:W2:Y:S01]  /*68550*/  LDL.LU R13, [R1+0x216c] ;  /* 0x00216c00010d7983 */ /* 0x000ea20000300800 */
[----:B---3--:R-:W-:Y:S01]  /*68560*/  IADD3.X R2, R2, UR5, RZ, P6, !PT ;  /* 0x0000000502027c10 */ /* 0x008fe2000b7fe4ff */
[----:B------:R-:W-:Y:S01]  /*68570*/  STL [R1+0x2158], R17 ;  /* 0x0021581101007387 */ /* 0x000fe20000100800 */
[----:B------:R-:W3:Y:S03]  /*68580*/  LDL.LU R8, [R1+0x2140] ;  /* 0x0021400001087983 */ /* 0x000ee60000300800 */
        /* <DEDUP_REMOVED lines=13> */
[----:B------:R-:W-:-:S05]  /*68660*/  IADD3 R28, P6, R28, UR8, RZ ;  /* 0x000000081c1c7c10 */ /* 0x000fca000ffde0ff */
        /* <DEDUP_REMOVED lines=8> */
[----:B------:R-:W3:Y:S02]  /*686f0*/  LDL.LU R27, [R1+0x20f0] ;  /* 0x0020f000011b7983 */ /* 0x000ee40000300800 */
[----:B------:R-:W3:Y:S02]  /*68700*/  LDL.LU R20, [R1+0x2114] ;  /* 0x0021140001147983 */ /* 0x000ee40000300800 */
[----:B------:R-:W3:Y:S01]  /*68710*/  LDL.LU R21, [R1+0x20e8] ;  /* 0x0020e80001157983 */ /* 0x000ee20000300800 */
[----:B----4-:R-:W-:-:S05]  /*68720*/  IADD3.X R29, R29, UR5, RZ, P1, !PT ;  /* 0x000000051d1d7c10 */ /* 0x010fca0008ffe4ff */
[----:B------:R0:W-:Y:S01]  /*68730*/  STL [R1+0x2174], R29 ;  /* 0x0021741d01007387 */ /* 0x0001e20000100800 */
[----:B------:R-:W4:Y:S02]  /*68740*/  LDL.LU R22, [R1+0x210c] ;  /* 0x00210c0001167983 */ /* 0x000f240000300800 */
[----:B------:R-:W4:Y:S02]  /*68750*/  LDL.LU R23, [R1+0x20e0] ;  /* 0x0020e00001177983 */ /* 0x000f240000300800 */
[----:B------:R-:W4:Y:S01]  /*68760*/  LDL.LU R17, [R1+0x2104] ;  /* 0x0021040001117983 */ /* 0x000f220000300800 */
[----:B0-----:R-:W4:Y:S01]  /*68770*/  LDL.LU R29, [R1+0x20d8] ;  /* 0x0020d800011d7983 */ /* 0x001f220000300800 */
[----:B--2---:R-:W-:Y:S02]  /*68780*/  IADD3 R0, P1, R0, UR8, RZ ;  /* 0x0000000800007c10 */ /* 0x004fe4000ff3e0ff */
[----:B------:R-:W-:Y:S02]  /*68790*/  IADD3.X R13, R13, UR5, RZ, P2, !PT ;  /* 0x000000050d0d7c10 */ /* 0x000fe400097fe4ff */
[----:B---3--:R-:W-:Y:S01]  /*687a0*/  IADD3 R8, P2, R8, UR8, RZ ;  /* 0x0000000808087c10 */ /* 0x008fe2000ff5e0ff */
[----:B------:R-:W-:Y:S01]  /*687b0*/  STL [R1+0x2148], R0 ;  /* 0x0021480001007387 */ /* 0x000fe20000100800 */
[----:B------:R-:W-:Y:S01]  /*687c0*/  IADD3.X R16, R16, UR5, RZ, P3, !PT ;  /* 0x0000000510107c10 */ /* 0x000fe20009ffe4ff */
[----:B------:R-:W-:Y:S01]  /*687d0*/  IADD3 R3, P3, R3, UR8, RZ ;  /* 0x0000000803037c10 */ /* 0x000fe2000ff7e0ff */
        /* <DEDUP_REMOVED lines=8> */
[----:B------:R-:W-:Y:S01]  /*68860*/  IADD3.X R2, R2, UR5, RZ, P1, !PT ;  /* 0x0000000502027c10 */ /* 0x000fe20008ffe4ff */
[----:B------:R-:W-:Y:S01]  /*68870*/  STL [R1+0x215c], R5 ;  /* 0x00215c0501007387 */ /* 0x000fe20000100800 */
[----:B------:R-:W-:Y:S01]  /*68880*/  IADD3.X R10, R10, UR5, RZ, P6, !PT ;  /* 0x000000050a0a7c10 */ /* 0x000fe2000b7fe4ff */
[----:B------:R-:W-:Y:S02]  /*68890*/  STL [R1+0x2130], R4 ;  /* 0x0021300401007387 */ /* 0x000fe40000100800 */
[----:B------:R-:W-:Y:S01]  /*688a0*/  STL [R1+0x2154], R6 ;  /* 0x0021540601007387 */ /* 0x000fe20000100800 */
[----:B------:R-:W-:Y:S01]  /*688b0*/  STL [R1+0x2128], R7 ;  /* 0x0021280701007387 */ /* 0x000fe20000100800 */
[----:B------:R-:W-:Y:S01]  /*688c0*/  IADD3 R11, P6, R11, UR8, RZ ;  /* 0x000000080b0b7c10 */ /* 0x000fe2000ffde0ff */
[----:B------:R0:W-:Y:S02]  /*688d0*/  STL [R1+0x2144], R2 ;  /* 0x0021440201007387 */ /* 0x0001e40000100800 */
[----:B------:R-:W-:Y:S01]  /*688e0*/  STL [R1+0x214c], R10 ;  /* 0x00214c0a01007387 */ /* 0x000fe20000100800 */
[----:B------:R-:W-:-:S02]  /*688f0*/  IADD3 R12, P1, R12, UR8, RZ ;  /* 0x000000080c0c7c10 */ /* 0x000fc4000ff3e0ff */
[----:B------:R-:W-:Y:S01]  /*68900*/  IADD3.X R9, R9, UR5, RZ, P2, !PT ;  /* 0x0000000509097c10 */ /* 0x000fe200097fe4ff */
[----:B------:R-:W-:Y:S01]  /*68910*/  IADD3 R15, P2, R15, UR8, RZ ;  /* 0x000000080f0f7c10 */ /* 0x000fe2000ff5e0ff */
[----:B0-----:R-:W2:Y:S01]  /*68920*/  LDL.LU R2, [R1+0x20fc] ;  /* 0x0020fc0001027983 */ /* 0x001ea20000300800 */
[----:B------:R-:W-:Y:S01]  /*68930*/  STL [R1+0x2120], R11 ;  /* 0x0021200b01007387 */ /* 0x000fe20000100800 */
[----:B------:R-:W-:Y:S01]  /*68940*/  IADD3.X R14, R14, UR5, RZ, P3, !PT ;  /* 0x000000050e0e7c10 */ /* 0x000fe20009ffe4ff */
[----:B------:R-:W-:Y:S01]  /*68950*/  IADD3 R18, P3, R18, UR8, RZ ;  /* 0x0000000812127c10 */ /* 0x000fe2000ff7e0ff */
[----:B------:R-:W-:Y:S01]  /*68960*/  STL [R1+0x2118], R12 ;  /* 0x0021180c01007387 */ /* 0x000fe20000100800 */
[----:B------:R-:W-:Y:S01]  /*68970*/  IADD3.X R19, R19, UR5, RZ, P4, !PT ;  /* 0x0000000513137c10 */ /* 0x000fe2000a7fe4ff */
[----:B------:R-:W-:Y:S01]  /*68980*/  STL [R1+0x213c], R9 ;  /* 0x00213c0901007387 */ /* 0x000fe20000100800 */
[----:B------:R-:W-:Y:S01]  /*68990*/  IADD3 R24, P4, R24, UR8, RZ ;  /* 0x0000000818187c10 */ /* 0x000fe2000ff9e0ff */
[----:B------:R-:W-:Y:S01]  /*689a0*/  STL [R1+0x2110], R15 ;  /* 0x0021100f01007387 */ /* 0x000fe20000100800 */
[----:B------:R-:W-:Y:S01]  /*689b0*/  STL [R1+0x2134], R14 ;  /* 0x0021340e01007387 */ /* 0x000fe20000100800 */
[----:B------:R-:W-:-:S02]  /*689c0*/  IADD3.X R25, R25, UR5, RZ, P5, !PT ;  /* 0x0000000519197c10 */ /* 0x000fc4000affe4ff */
[----:B------:R-:W-:Y:S01]  /*689d0*/  IADD3.X R28, R28, UR5, RZ, P6, !PT ;  /* 0x000000051c1c7c10 */ /* 0x000fe2000b7fe4ff */
[----:B------:R-:W-:Y:S01]  /*689e0*/  STL [R1+0x2108], R18 ;  /* 0x0021081201007387 */ /* 0x000fe20000100800 */
[----:B------:R-:W-:Y:S02]  /*689f0*/  STL [R1+0x212c], R19 ;  /* 0x00212c1301007387 */ /* 0x000fe40000100800 */
[----:B------:R-:W-:Y:S01]  /*68a00*/  STL [R1+0x2100], R24 ;  /* 0x0021001801007387 */ /* 0x000fe20000100800 */
[----:B------:R0:W-:Y:S01]  /*68a10*/  STL [R1+0x211c], R28 ;  /* 0x00211c1c01007387 */ /* 0x0001e20000100800 */
[----:B------:R-:W-:Y:S03]  /*68a20*/  STL [R1+0x2124], R25 ;  /* 0x0021241901007387 */ /* 0x000fe60000100800 */
[----:B0-----:R-:W3:Y:S01]  /*68a30*/  LDL.LU R28, [R1+0x20d0] ;  /* 0x0020d000011c7983 */ /* 0x001ee20000300800 */
[----:B------:R-:W-:-:S02]  /*68a40*/  IADD3 R26, P5, R26, UR8, RZ ;  /* 0x000000081a1a7c10 */ /* 0x000fc4000ffbe0ff */
[----:B------:R-:W-:Y:S02]  /*68a50*/  IADD3 R27, P6, R27, UR8, RZ ;  /* 0x000000081b1b7c10 */ /* 0x000fe4000ffde0ff */
[----:B------:R-:W-:Y:S01]  /*68a60*/  IADD3.X R20, R20, UR5, RZ, P1, !PT ;  /* 0x0000000514147c10 */ /* 0x000fe20008ffe4ff */
[----:B------:R-:W-:Y:S01]  /*68a70*/  IADD3 R21, P1, R21, UR8, RZ ;  /* 0x0000000815157c10 */ /* 0x000fe2000ff3e0ff */
[----:B------:R-:W-:Y:S01]  /*68a80*/  STL [R1+0x20f8], R26 ;  /* 0x0020f81a01007387 */ /* 0x000fe20000100800 */
[----:B------:R-:W-:Y:S02]  /*68a90*/  STL [R1+0x20f0], R27 ;  /* 0x0020f01b01007387 */ /* 0x000fe40000100800 */
[----:B------:R-:W-:Y:S01]  /*68aa0*/  STL [R1+0x2114], R20 ;  /* 0x0021141401007387 */ /* 0x000fe20000100800 */
[----:B----4-:R-:W-:Y:S01]  /*68ab0*/  IADD3.X R22, R22, UR5, RZ, P2, !PT ;  /* 0x0000000516167c10 */ /* 0x010fe200097fe4ff */
[----:B------:R-:W-:Y:S01]  /*68ac0*/  IADD3 R23, P2, R23, UR8, RZ ;  /* 0x0000000817177c10 */ /* 0x000fe2000ff5e0ff */
[----:B------:R-:W-:Y:S01]  /*68ad0*/  IADD3.X R17, R17, UR5, RZ, P3, !PT ;  /* 0x0000000511117c10 */ /* 0x000fe20009ffe4ff */
[----:B------:R-:W-:Y:S02]  /*68ae0*/  STL [R1+0x20e8], R21 ;  /* 0x0020e81501007387 */ /* 0x000fe40000100800 */
[----:B------:R-:W-:Y:S02]  /*68af0*/  STL [R1+0x210c], R22 ;  /* 0x00210c1601007387 */ /* 0x000fe40000100800 */
[----:B------:R-:W4:Y:S02]  /*68b00*/  LDL.LU R0, [R1+0x20f4] ;  /* 0x0020f40001007983 */ /* 0x000f240000300800 */
[----:B------:R-:W-:Y:S01]  /*68b10*/  STL [R1+0x20e0], R23 ;  /* 0x0020e01701007387 */ /* 0x000fe20000100800 */
[----:B------:R-:W4:Y:S01]  /*68b20*/  LDL.LU R13, [R1+0x20c8] ;  /* 0x0020c800010d7983 */ /* 0x000f220000300800 */
[----:B------:R-:W-:Y:S01]  /*68b30*/  IADD3 R29, P3, R29, UR8, RZ ;  /* 0x000000081d1d7c10 */ /* 0x000fe2000ff7e0ff */
[----:B------:R-:W-:Y:S02]  /*68b40*/  STL [R1+0x2104], R17 ;  /* 0x0021041101007387 */ /* 0x000fe40000100800 */
[----:B------:R-:W4:Y:S02]  /*68b50*/  LDL.LU R8, [R1+0x20ec] ;  /* 0x0020ec0001087983 */ /* 0x000f240000300800 */
        /* <DEDUP_REMOVED lines=9> */
[----:B0-----:R-:W4:Y:S02]  /*68bf0*/  LDL.LU R29, [R1+0x20a0] ;  /* 0x0020a000011d7983 */ /* 0x001f240000300800 */
[----:B------:R-:W4:Y:S01]  /*68c00*/  LDL.LU R12, [R1+0x20c4] ;  /* 0x0020c400010c7983 */ /* 0x000f220000300800 */
[----:B------:R-:W4:Y:S01]  /*68c10*/  LDL.LU R9, [R1+0x2098] ;  /* 0x0020980001097983 */ /* 0x000f220000300800 */
[----:B------:R-:W4:Y:S01]  /*68c20*/  LDL.LU R15, [R1+0x20bc] ;  /* 0x0020bc00010f7983 */ /* 0x000f220000300800 */
[----:B--2---:R-:W-:-:S05]  /*68c30*/  IADD3.X R2, R2, UR5, RZ, P4, !PT ;  /* 0x0000000502027c10 */ /* 0x004fca000a7fe4ff */
        /* <DEDUP_REMOVED lines=11> */
[----:B---3--:R-:W-:-:S05]  /*68cf0*/  IADD3 R28, P4, R28, UR8, RZ ;  /* 0x000000081c1c7c10 */ /* 0x008fca000ff9e0ff */
[----:B------:R0:W-:Y:S01]  /*68d00*/  STL [R1+0x20d0], R28 ;  /* 0x0020d01c01007387 */ /* 0x0001e20000100800 */
[----:B------:R-:W3:Y:S02]  /*68d10*/  LDL.LU R22, [R1+0x2068] ;  /* 0x0020680001167983 */ /* 0x000ee40000300800 */
[----:B------:R-:W3:Y:S02]  /*68d20*/  LDL.LU R23, [R1+0x208c] ;  /* 0x00208c0001177983 */ /* 0x000ee40000300800 */
[----:B------:R-:W3:Y:S01]  /*68d30*/  LDL.LU R17, [R1+0x2060] ;  /* 0x0020600001117983 */ /* 0x000ee20000300800 */
[----:B0-----:R-:W3:Y:S01]  /*68d40*/  LDL.LU R28, [R1+0x2084] ;  /* 0x00208400011c7983 */ /* 0x001ee20000300800 */
[----:B----4-:R-:W-:Y:S02]  /*68d50*/  IADD3.X R0, R0, UR5, RZ, P5, !PT ;  /* 0x0000000500007c10 */ /* 0x010fe4000affe4ff */
[----:B------:R-:W-:Y:S02]  /*68d60*/  IADD3 R13, P5, R13, UR8, RZ ;  /* 0x000000080d0d7c10 */ /* 0x000fe4000ffbe0ff */
[----:B------:R-:W-:-:S02]  /*68d70*/  IADD3.X R8, R8, UR5, RZ, P6, !PT ;  /* 0x0000000508087c10 */ /* 0x000fc4000b7fe4ff */
[----:B------:R-:W-:Y:S02]  /*68d80*/  IADD3 R16, P6, R16, UR8, RZ ;  /* 0x0000000810107c10 */ /* 0x000fe4000ffde0ff */
        /* <DEDUP_REMOVED lines=8> */
[----:B------:R-:W-:-:S02]  /*68e10*/  IADD3.X R7, R7, UR5, RZ, P3, !PT ;  /* 0x0000000507077c10 */ /* 0x000fc40009ffe4ff */
[----:B------:R-:W-:Y:S01]  /*68e20*/  IADD3.X R11, R11, UR5, RZ, P4, !PT ;  /* 0x000000050b0b7c10 */ /* 0x000fe2000a7fe4ff */
[----:B------:R-:W-:Y:S01]  /*68e30*/  STL [R1+0x20e4], R3 ;  /* 0x0020e40301007387 */ /* 0x000fe20000100800 */
[----:B------:R-:W-:Y:S01]  /*68e40*/  IADD3 R29, P4, R29, UR8, RZ ;  /* 0x000000081d1d7c10 */ /* 0x000fe2000ff9e0ff */
[----:B------:R-:W-:Y:S01]  /*68e50*/  STL [R1+0x20b8], R5 ;  /* 0x0020b80501007387 */ /* 0x000fe20000100800 */
[----:B------:R-:W-:Y:S01]  /*68e60*/  IADD3 R10, P3, R10, UR8, RZ ;  /* 0x000000080a0a7c10 */ /* 0x000fe2000ff7e0ff */
[----:B------:R-:W-:Y:S01]  /*68e70*/  STL [R1+0x20dc], R4 ;  /* 0x0020dc0401007387 */ /* 0x000fe20000100800 */
[----:B------:R-:W-:Y:S02]  /*68e80*/  STL [R1+0x20b0], R6 ;  /* 0x0020b00601007387 */ /* 0x000fe40000100800 */
[----:B------:R-:W-:Y:S02]  /*68e90*/  STL [R1+0x20d4], R7 ;  /* 0x0020d40701007387 */ /* 0x000fe40000100800 */
[----:B------:R0:W-:Y:S01]  /*68ea0*/  STL [R1+0x20a0], R29 ;  /* 0x0020a01d01007387 */ /* 0x0001e20000100800 */
[----:B------:R-:W-:Y:S01]  /*68eb0*/  STL [R1+0x20a8], R10 ;  /* 0x0020a80a01007387 */ /* 0x000fe20000100800 */
[----:B------:R-:W-:Y:S01]  /*68ec0*/  IADD3.X R12, R12, UR5, RZ, P5, !PT ;  /* 0x000000050c0c7c10 */ /* 0x000fe2000affe4ff */
[----:B------:R-:W-:Y:S01]  /*68ed0*/  IADD3 R9, P5, R9, UR8, RZ ;  /* 0x0000000809097c10 */ /* 0x000fe2000ffbe0ff */
        /* <DEDUP_REMOVED lines=8> */
[----:B------:R-:W-:Y:S01]  /*68f60*/  IADD3 R19, P1, R19, UR8, RZ ;  /* 0x0000000813137c10 */ /* 0x000fe2000ff3e0ff */
[----:B------:R-:W-:Y:S02]  /*68f70*/  IADD3.X R24, R24, UR5, RZ, P2, !PT ;  /* 0x0000000518187c10 */ /* 0x000fe400097fe4ff */
        /* <DEDUP_REMOVED lines=12> */
[----:B0-----:R-:W2:Y:S01]  /*69040*/  LDL.LU R2, [R1+0x207c] ;  /* 0x00207c0001027983 */ /* 0x001ea20000300800 */
[----:B------:R-:W-:Y:S01]  /*69050*/  STL [R1+0x20a4], R26 ;  /* 0x0020a41a01007387 */ /* 0x000fe20000100800 */
[----:B---3--:R-:W-:-:S02]  /*69060*/  IADD3 R22, P5, R22, UR8, RZ ;  /* 0x0000000816167c10 */ /* 0x008fc4000ffbe0ff */
[----:B------:R-:W-:Y:S01]  /*69070*/  STL [R1+0x209c], R27 ;  /* 0x00209c1b01007387 */ /* 0x000fe20000100800 */
[----:B------:R-:W-:-:S03]  /*69080*/  IADD3.X R23, R23, UR5, RZ, P6, !PT ;  /* 0x0000000517177c10 */ /* 0x000fc6000b7fe4ff */
[----:B------:R-:W-:Y:S01]  /*69090*/  STL [R1+0x2070], R20 ;  /* 0x0020701401007387 */ /* 0x000fe20000100800 */
[----:B------:R-:W-:Y:S01]  /*690a0*/  IADD3 R17, P6, R17, UR8, RZ ;  /* 0x0000000811117c10 */ /* 0x000fe2000ffde0ff */
[----:B------:R-:W-:Y:S02]  /*690b0*/  STL [R1+0x2094], R21 ;  /* 0x0020941501007387 */ /* 0x000fe40000100800 */
[----:B------:R-:W-:Y:S01]  /*690c0*/  STL [R1+0x2068], R22 ;  /* 0x0020681601007387 */ /* 0x000fe20000100800 */
[----:B------:R-:W3:Y:S01]  /*690d0*/  LDL.LU R0, [R1+0x2050] ;  /* 0x0020500001007983 */ /* 0x000ee20000300800 */
[----:B------:R-:W-:Y:S01]  /*690e0*/  STL [R1+0x208c], R23 ;  /* 0x00208c1701007387 */ /* 0x000fe20000100800 */
[----:B------:R-:W-:Y:S01]  /*690f0*/  IADD3.X R28, R28, UR5, RZ, P1, !PT ;  /* 0x000000051c1c7c10 */ /* 0x000fe20008ffe4ff */
[----:B------:R-:W3:Y:S01]  /*69100*/  LDL.LU R13, [R1+0x2074] ;  /* 0x00207400010d7983 */ /* 0x000ee20000300800 */
[----:B------:R-:W-:Y:S01]  /*69110*/  STL [R1+0x2060], R17 ;  /* 0x0020601101007387 */ /* 0x000fe20000100800 */
[----:B------:R-:W3:Y:S02]  /*69120*/  LDL.LU R8, [R1+0x2048] ;  /* 0x0020480001087983 */ /* 0x000ee40000300800 */
[----:B------:R0:W-:Y:S02]  /*69130*/  STL [R1+0x2084], R28 ;  /* 0x0020841c01007387 */ /* 0x0001e40000100800 */
[----:B------:R-:W3:Y:S01]  /*69140*/  LDL.LU R16, [R1+0x206c] ;  /* 0x00206c0001107983 */ /* 0x000ee20000300800 */
[----:B------:R-:W3:Y:S01]  /*69150*/  LDL.LU R3, [R1+0x2040] ;  /* 0x0020400001037983 */ /* 0x000ee20000300800 */
        /* <DEDUP_REMOVED lines=10> */
[----:B----4-:R-:W-:-:S05]  /*69200*/  IADD3 R29, P1, R29, UR8, RZ ;  /* 0x000000081d1d7c10 */ /* 0x010fca000ff3e0ff */
        /* <DEDUP_REMOVED lines=11> */
[----:B--2---:R-:W-:-:S05]  /*692c0*/  IADD3.X R2, R2, UR5, RZ, P2, !PT ;  /* 0x0000000502027c10 */ /* 0x004fca00097fe4ff */
[----:B------:R0:W-:Y:S01]  /*692d0*/  STL [R1+0x207c], R2 ;  /* 0x00207c0201007387 */ /* 0x0001e20000100800 */
[----:B------:R-:W2:Y:S02]  /*692e0*/  LDL.LU R22, [R1+0x2014] ;  /* 0x0020140001167983 */ /* 0x000ea40000300800 */
[----:B------:R-:W2:Y:S02]  /*692f0*/  LDL.LU R23, [R1+0x1fe8] ;  /* 0x001fe80001177983 */ /* 0x000ea40000300800 */
[----:B------:R-:W2:Y:S01]  /*69300*/  LDL.LU R17, [R1+0x200c] ;  /* 0x00200c0001117983 */ /* 0x000ea20000300800 */
[----:B---3--:R-:W-:Y:S02]  /*69310*/  IADD3 R0, P2, R0, UR8, RZ ;  /* 0x0000000800007c10 */ /* 0x008fe4000ff5e0ff */
[----:B------:R-:W-:Y:S02]  /*69320*/  IADD3.X R13, R13, UR5, RZ, P3, !PT ;  /* 0x000000050d0d7c10 */ /* 0x000fe40009ffe4ff */
[----:B------:R-:W-:Y:S01]  /*69330*/  IADD3 R8, P3, R8, UR8, RZ ;  /* 0x0000000808087c10 */ /* 0x000fe2000ff7e0ff */
[----:B0-----:R-:W3:Y:S01]  /*69340*/  LDL.LU R2, [R1+0x1fe0] ;  /* 0x001fe00001027983 */ /* 0x001ee20000300800 */
[----:B------:R-:W-:Y:S01]  /*69350*/  IADD3.X R16, R16, UR5, RZ, P4, !PT ;  /* 0x0000000510107c10 */ /* 0x000fe2000a7fe4ff */
[----:B------:R-:W-:-:S02]  /*69360*/  IADD3 R3, P4, R3, UR8, RZ ;  /* 0x0000000803037c10 */ /* 0x000fc4000ff9e0ff */
[----:B------:R-:W-:Y:S01]  /*69370*/  STL [R1+0x2050], R0 ;  /* 0x0020500001007387 */ /* 0x000fe20000100800 */
        /* <DEDUP_REMOVED lines=14> */
[----:B------:R0:W-:Y:S02]  /*69460*/  STL [R1+0x204c], R28 ;  /* 0x00204c1c01007387 */ /* 0x0001e40000100800 */
[----:B------:R-:W-:Y:S01]  /*69470*/  STL [R1+0x2054], R10 ;  /* 0x0020540a01007387 */ /* 0x000fe20000100800 */
        /* <DEDUP_REMOVED lines=11> */
[----:B------:R-:W-:Y:S01]  /*69530*/  IADD3 R24, P5, R24, UR8, RZ ;  /* 0x0000000818187c10 */ /* 0x000fe2000ffbe0ff */
[----:B------:R-:W-:Y:S01]  /*69540*/  STL [R1+0x2018], R15 ;  /* 0x0020180f01007387 */ /* 0x000fe20000100800 */
[----:B------:R-:W-:Y:S01]  /*69550*/  STL [R1+0x203c], R14 ;  /* 0x00203c0e01007387 */ /* 0x000fe20000100800 */
[----:B------:R-:W-:Y:S01]  /*69560*/  IADD3.X R25, R25, UR5, RZ, P6, !PT ;  /* 0x0000000519197c10 */ /* 0x000fe2000b7fe4ff */
        /* <DEDUP_REMOVED lines=9> */
[----:B------:R-:W-:-:S03]  /*69600*/  IADD3 R21, P2, R21, UR8, RZ ;  /* 0x0000000815157c10 */ /* 0x000fc6000ff5e0ff */
[----:B0-----:R-:W4:Y:S01]  /*69610*/  LDL.LU R29, [R1+0x1fd8] ;  /* 0x001fd800011d7983 */ /* 0x001f220000300800 */
[----:B------:R-:W-:Y:S02]  /*69620*/  STL [R1+0x2000], R26 ;  /* 0x0020001a01007387 */ /* 0x000fe40000100800 */
[----:B------:R-:W-:Y:S02]  /*69630*/  STL [R1+0x1ff8], R27 ;  /* 0x001ff81b01007387 */ /* 0x000fe40000100800 */
[----:B------:R-:W-:Y:S01]  /*69640*/  STL [R1+0x201c], R20 ;  /* 0x00201c1401007387 */ /* 0x000fe20000100800 */
[----:B------:R-:W-:Y:S01]  /*69650*/  STL [R1+0x1ff0], R21 ;  /* 0x001ff01501007387 */ /* 0x000fe20000100800 */
[----:B--2---:R-:W-:Y:S01]  /*69660*/  IADD3.X R22, R22, UR5, RZ, P3, !PT ;  /* 0x0000000516167c10 */ /* 0x004fe20009ffe4ff */
[----:B------:R-:W-:Y:S01]  /*69670*/  IADD3 R23, P3, R23, UR8, RZ ;  /* 0x0000000817177c10 */ /* 0x000fe2000ff7e0ff */
[----:B------:R-:W-:-:S03]  /*69680*/  IADD3.X R17, R17, UR5, RZ, P4, !PT ;  /* 0x0000000511117c10 */ /* 0x000fc6000a7fe4ff */
[----:B------:R-:W-:Y:S01]  /*69690*/  STL [R1+0x2014], R22 ;  /* 0x0020141601007387 */ /* 0x000fe20000100800 */
[----:B------:R-:W2:Y:S02]  /*696a0*/  LDL.LU R0, [R1+0x1ffc] ;  /* 0x001ffc0001007983 */ /* 0x000ea40000300800 */
[----:B------:R-:W-:Y:S02]  /*696b0*/  STL [R1+0x1fe8], R23 ;  /* 0x001fe81701007387 */ /* 0x000fe40000100800 */
[----:B------:R-:W2:Y:S01]  /*696c0*/  LDL.LU R13, [R1+0x1fd0] ;  /* 0x001fd000010d7983 */ /* 0x000ea20000300800 */
[----:B---3--:R-:W-:Y:S01]  /*696d0*/  IADD3 R2, P4, R2, UR8, RZ ;  /* 0x0000000802027c10 */ /* 0x008fe2000ff9e0ff */
        /* <DEDUP_REMOVED lines=15> */
[----:B------:R-:W-:-:S05]  /*697d0*/  IADD3.X R28, R28, UR5, RZ, P5, !PT ;  /* 0x000000051c1c7c10 */ /* 0x000fca000affe4ff */
        /* <DEDUP_REMOVED lines=16> */
[----:B0-----:R-:W4:Y:S01]  /*698e0*/  LDL.LU R29, [R1+0x1f90] ;  /* 0x001f9000011d7983 */ /* 0x001f220000300800 */
[----:B--2---:R-:W-:Y:S02]  /*698f0*/  IADD3.X R0, R0, UR5, RZ, P6, !PT ;  /* 0x0000000500007c10 */ /* 0x004fe4000b7fe4ff */
[----:B------:R-:W-:Y:S02]  /*69900*/  IADD3 R13, P6, R13, UR8, RZ ;  /* 0x000000080d0d7c10 */ /* 0x000fe4000ffde0ff */
[----:B---3--:R-:W-:Y:S01]  /*69910*/  IADD3.X R8, R8, UR5, RZ, P1, !PT ;  /* 0x0000000508087c10 */ /* 0x008fe20008ffe4ff */
[----:B------:R-:W-:Y:S01]  /*69920*/  STL [R1+0x1ffc], R0 ;  /* 0x001ffc0001007387 */ /* 0x000fe20000100800 */
[----:B------:R-:W-:-:S02]  /*69930*/  IADD3 R16, P1, R16, UR8, RZ ;  /* 0x0000000810107c10 */ /* 0x000fc4000ff3e0ff */
[----:B------:R-:W-:Y:S01]  /*69940*/  IADD3.X R3, R3, UR5, RZ, P2, !PT ;  /* 0x0000000503037c10 */ /* 0x000fe200097fe4ff */
        /* <DEDUP_REMOVED lines=17> */
[----:B------:R-:W-:Y:S01]  /*69a60*/  IADD3.X R12, R12, UR5, RZ, P6, !PT ;  /* 0x000000050c0c7c10 */ /* 0x000fe2000b7fe4ff */
[----:B------:R-:W-:Y:S01]  /*69a70*/  IADD3 R9, P6, R9, UR8, RZ ;  /* 0x0000000809097c10 */ /* 0x000fe2000ffde0ff */
[----:B------:R-:W-:Y:S01]  /*69a80*/  IADD3.X R15, R15, UR5, RZ, P1, !PT ;  /* 0x000000050f0f7c10 */ /* 0x000fe20008ffe4ff */
[----:B0-----:R-:W2:Y:S01]  /*69a90*/  LDL.LU R2, [R1+0x2280] ;  /* 0x0022800001027983 */ /* 0x001ea20000300800 */
        /* <DEDUP_REMOVED lines=16> */
[----:B------:R-:W-:Y:S04]  /*69ba0*/  STL [R1+0x2258], R25 ;  /* 0x0022581901007387 */ /* 0x000fe80000100800 */
        /* <DEDUP_REMOVED lines=10> */
[----:B------:R-:W-:Y:S01]  /*69c50*/  STL [R1+0x1f9c], R21 ;  /* 0x001f9c1501007387 */ /* 0x000fe20000100800 */
[----:B------:R0:W-:Y:S02]  /*69c60*/  STL [R1+0x2270], R22 ;  /* 0x0022701601007387 */ /* 0x0001e40000100800 */
[----:B------:R-:W4:Y:S02]  /*69c70*/  LDL.LU R0, [R1+0x2288] ;  /* 0x0022880001007983 */ /* 0x000f240000300800 */
[----:B------:R1:W-:Y:S01]  /*69c80*/  STL [R1+0x1f94], R23 ;  /* 0x001f941701007387 */ /* 0x0003e20000100800 */
[----:B------:R-:W4:Y:S01]  /*69c90*/  LDL.LU R13, [R1+0x1f88] ;  /* 0x001f8800010d7983 */ /* 0x000f220000300800 */
[----:B------:R-:W-:Y:S01]  /*69ca0*/  IADD3.X R29, R29, UR5, RZ, P2, !PT ;  /* 0x000000051d1d7c10 */ /* 0x000fe200097fe4ff */
[----:B------:R0:W-:Y:S02]  /*69cb0*/  STL [R1+0x2278], R17 ;  /* 0x0022781101007387 */ /* 0x0001e40000100800 */
        /* <DEDUP_REMOVED lines=21> */
[----:B------:R-:W2:Y:S02]  /*69e10*/  LDL.LU R26, [R1+0x22d8] ;  /* 0x0022d800011a7983 */ /* 0x000ea40000300800 */
[----:B-1----:R-:W2:Y:S01]  /*69e20*/  LDL.LU R23, [R1+0x2274] ;  /* 0x0022740001177983 */ /* 0x002ea20000300800 */
[----:B------:R-:W2:Y:S01]  /*69e30*/  LDL.LU R27, [R1+0x22e0] ;  /* 0x0022e000011b7983 */ /* 0x000ea20000300800 */
[----:B------:R-:W2:Y:S02]  /*69e40*/  LDL.LU R20, [R1+0x227c] ;  /* 0x00227c0001147983 */ /* 0x000ea40000300800 */
[----:B------:R-:W2:Y:S01]  /*69e50*/  LDL.LU R21, [R1+0x22e8] ;  /* 0x0022e80001157983 */ /* 0x000ea20000300800 */
[----:B---3--:R-:W-:-:S05]  /*69e60*/  IADD3.X R28, R28, UR5, RZ, P3, !PT ;  /* 0x000000051c1c7c10 */ /* 0x008fca0009ffe4ff */
[----:B------:R1:W-:Y:S01]  /*69e70*/  STL [R1+0x1f8c], R28 ;  /* 0x001f8c1c01007387 */ /* 0x0003e20000100800 */
[----:B------:R-:W3:Y:S02]  /*69e80*/  LDL.LU R17, [R1+0x2284] ;  /* 0x0022840001117983 */ /* 0x000ee40000300800 */
[----:B------:R-:W3:Y:S02]  /*69e90*/  LDL.LU R29, [R1+0x22f0] ;  /* 0x0022f000011d7983 */ /* 0x000ee40000300800 */
[----:B0-----:R-:W3:Y:S01]  /*69ea0*/  LDL.LU R2, [R1+0x228c] ;  /* 0x00228c0001027983 */ /* 0x001ee20000300800 */
[----:B-1----:R-:W3:Y:S01]  /*69eb0*/  LDL.LU R28, [R1+0x22f8] ;  /* 0x0022f800011c7983 */ /* 0x002ee20000300800 */
[----:B----4-:R-:W-:Y:S02]  /*69ec0*/  IADD3 R0, P3, R0, UR8, RZ ;  /* 0x0000000800007c10 */ /* 0x010fe4000ff7e0ff */
[----:B------:R-:W-:Y:S02]  /*69ed0*/  IADD3.X R13, R13, UR5, RZ, P4, !PT ;  /* 0x000000050d0d7c10 */ /* 0x000fe4000a7fe4ff */
        /* <DEDUP_REMOVED lines=15> */
[----:B------:R-:W-:Y:S01]  /*69fd0*/  STL [R1+0x22a0], R4 ;  /* 0x0022a00401007387 */ /* 0x000fe20000100800 */
[----:B------:R-:W-:Y:S01]  /*69fe0*/  IADD3 R11, P2, R11, UR8, RZ ;  /* 0x000000080b0b7c10 */ /* 0x000fe2000ff5e0ff */
[----:B------:R-:W-:Y:S02]  /*69ff0*/  STL [R1+0x1f7c], R6 ;  /* 0x001f7c0601007387 */ /* 0x000fe40000100800 */
[----:B------:R-:W-:Y:S01]  /*6a000*/  STL [R1+0x22a8], R7 ;  /* 0x0022a80701007387 */ /* 0x000fe20000100800 */
[----:B------:R-:W-:Y:S01]  /*6a010*/  IADD3 R12, P3, R12, UR8, RZ ;  /* 0x000000080c0c7c10 */ /* 0x000fe2000ff7e0ff */
[----:B------:R0:W-:Y:S01]  /*6a020*/  STL [R1+0x224c], R22 ;  /* 0x00224c1601007387 */ /* 0x0001e20000100800 */
[----:B------:R-:W-:Y:S01]  /*6a030*/  IADD3.X R9, R9, UR5, RZ, P4, !PT ;  /* 0x0000000509097c10 */ /* 0x000fe2000a7fe4ff */
[----:B------:R-:W-:Y:S01]  /*6a040*/  STL [R1+0x1f78], R10 ;  /* 0x001f780a01007387 */ /* 0x000fe20000100800 */
        /* <DEDUP_REMOVED lines=12> */
[----:B------:R-:W-:Y:S01]  /*6a110*/  IADD3.X R23, R23, UR5, RZ, P2, !PT ;  /* 0x0000000517177c10 */ /* 0x000fe200097fe4ff */
[----:B------:R-:W-:Y:S01]  /*6a120*/  STL [R1+0x22c8], R18 ;  /* 0x0022c81201007387 */ /* 0x000fe20000100800 */
        /* <DEDUP_REMOVED lines=8> */
[----:B0-----:R-:W2:Y:S01]  /*6a1b0*/  LDL.LU R23, [R1+0x2300] ;  /* 0x0023000001177983 */ /* 0x001ea20000300800 */
[----:B------:R-:W-:Y:S02]  /*6a1c0*/  STL [R1+0x22d8], R26 ;  /* 0x0022d81a01007387 */ /* 0x000fe40000100800 */
[----:B------:R-:W-:Y:S01]  /*6a1d0*/  STL [R1+0x22e0], R27 ;  /* 0x0022e01b01007387 */ /* 0x000fe20000100800 */
[----:B---3--:R-:W-:Y:S01]  /*6a1e0*/  IADD3.X R17, R17, UR5, RZ, P4, !PT ;  /* 0x0000000511117c10 */ /* 0x008fe2000a7fe4ff */
[----:B------:R-:W-:Y:S01]  /*6a1f0*/  IADD3 R29, P4, R29, UR8, RZ ;  /* 0x000000081d1d7c10 */ /* 0x000fe2000ff9e0ff */
[----:B------:R-:W-:Y:S01]  /*6a200*/  STL [R1+0x227c], R20 ;  /* 0x00227c1401007387 */ /* 0x000fe20000100800 */
[----:B------:R-:W-:Y:S01]  /*6a210*/  IADD3.X R2, R2, UR5, RZ, P5, !PT ;  /* 0x0000000502027c10 */ /* 0x000fe2000affe4ff */
[----:B------:R-:W-:Y:S02]  /*6a220*/  STL [R1+0x22e8], R21 ;  /* 0x0022e81501007387 */ /* 0x000fe40000100800 */
[----:B------:R0:W-:Y:S01]  /*6a230*/  STL [R1+0x2284], R17 ;  /* 0x0022841101007387 */ /* 0x0001e20000100800 */
[----:B------:R-:W3:Y:S01]  /*6a240*/  LDL.LU R0, [R1+0x229c] ;  /* 0x00229c0001007983 */ /* 0x000ee20000300800 */
[----:B------:R1:W-:Y:S02]  /*6a250*/  STL [R1+0x22f0], R29 ;  /* 0x0022f01d01007387 */ /* 0x0003e40000100800 */
[----:B------:R-:W3:Y:S01]  /*6a260*/  LDL.LU R4, [R1+0x2308] ;  /* 0x0023080001047983 */ /* 0x000ee20000300800 */
[----:B------:R-:W-:Y:S01]  /*6a270*/  IADD3 R28, P5, R28, UR8, RZ ;  /* 0x000000081c1c7c10 */ /* 0x000fe2000ffbe0ff */
[----:B------:R1:W-:Y:S01]  /*6a280*/  STL [R1+0x228c], R2 ;  /* 0x00228c0201007387 */ /* 0x0003e20000100800 */
[----:B------:R-:W3:Y:S03]  /*6a290*/  LDL.LU R5, [R1+0x22a4] ;  /* 0x0022a40001057983 */ /* 0x000ee60000300800 */
[----:B------:R1:W-:Y:S01]  /*6a2a0*/  STL [R1+0x22f8], R28 ;  /* 0x0022f81c01007387 */ /* 0x0003e20000100800 */
[----:B------:R-:W3:Y:S02]  /*6a2b0*/  LDL.LU R12, [R1+0x2310] ;  /* 0x00231000010c7983 */ /* 0x000ee40000300800 */
[----:B------:R-:W3:Y:S02]  /*6a2c0*/  LDL.LU R9, [R1+0x22ac] ;  /* 0x0022ac0001097983 */ /* 0x000ee40000300800 */
[----:B------:R-:W3:Y:S01]  /*6a2d0*/  LDL.LU R15, [R1+0x2318] ;  /* 0x00231800010f7983 */ /* 0x000ee20000300800 */
[----:B------:R-:W3:Y:S01]  /*6a2e0*/  LDL.LU R14, [R1+0x22b4] ;  /* 0x0022b400010e7983 */ /* 0x000ee20000300800 */
[----:B0-----:R-:W3:Y:S02]  /*6a2f0*/  LDL.LU R17, [R1+0x2320] ;  /* 0x0023200001117983 */ /* 0x001ee40000300800 */
[----:B-1----:R-:W3:Y:S01]  /*6a300*/  LDL.LU R29, [R1+0x22bc] ;  /* 0x0022bc00011d7983 */ /* 0x002ee20000300800 */
[----:B------:R-:W3:Y:S04]  /*6a310*/  LDL.LU R2, [R1+0x2328] ;  /* 0x0023280001027983 */ /* 0x000ee80000300800 */
[----:B------:R-:W3:Y:S01]  /*6a320*/  LDL.LU R28, [R1+0x22c4] ;  /* 0x0022c400011c7983 */ /* 0x000ee20000300800 */
[----:B------:R-:W3:Y:S02]  /*6a330*/  LDL.LU R13, [R1+0x2330] ;  /* 0x00233000010d7983 */ /* 0x000ee40000300800 */
[----:B------:R-:W3:Y:S02]  /*6a340*/  LDL.LU R8, [R1+0x2334] ;  /* 0x0023340001087983 */ /* 0x000ee40000300800 */
[----:B------:R-:W3:Y:S01]  /*6a350*/  LDL.LU R16, [R1+0x22d4] ;  /* 0x0022d40001107983 */ /* 0x000ee20000300800 */
        /* <DEDUP_REMOVED lines=13> */
[----:B--2---:R-:W-:-:S05]  /*6a430*/  IADD3 R23, P6, R23, UR8, RZ ;  /* 0x0000000817177c10 */ /* 0x004fca000ffde0ff */
[----:B------:R1:W-:Y:S01]  /*6a440*/  STL [R1+0x2300], R23 ;  /* 0x0023001701007387 */ /* 0x0003e20000100800 */
[----:B------:R-:W2:Y:S02]  /*6a450*/  LDL.LU R20, [R1+0x230c] ;  /* 0x00230c0001147983 */ /* 0x000ea40000300800 */
[----:B------:R-:W2:Y:S02]  /*6a460*/  LDL.LU R21, [R1+0x2314] ;  /* 0x0023140001157983 */ /* 0x000ea40000300800 */
[----:B0-----:R-:W2:Y:S01]  /*6a470*/  LDL.LU R22, [R1+0x231c] ;  /* 0x00231c0001167983 */ /* 0x001ea20000300800 */
[----:B---3--:R-:W-:Y:S02]  /*6a480*/  IADD3.X R0, R0, UR5, RZ, P1, !PT ;  /* 0x0000000500007c10 */ /* 0x008fe40008ffe4ff */
[----:B------:R-:W-:Y:S01]  /*6a490*/  IADD3 R4, P1, R4, UR8, RZ ;  /* 0x0000000804047c10 */ /* 0x000fe2000ff3e0ff */
[----:B-1----:R-:W3:Y:S01]  /*6a4a0*/  LDL.LU R23, [R1+0x2324] ;  /* 0x0023240001177983 */ /* 0x002ee20000300800 */
[----:B------:R-:W-:Y:S01]  /*6a4b0*/  IADD3.X R5, R5, UR5, RZ, P2, !PT ;  /* 0x0000000505057c10 */ /* 0x000fe200097fe4ff */
[----:B------:R0:W-:Y:S01]  /*6a4c0*/  STL [R1+0x229c], R0 ;  /* 0x00229c0001007387 */ /* 0x0001e20000100800 */
[----:B------:R-:W-:-:S02]  /*6a4d0*/  IADD3 R12, P2, R12, UR8, RZ ;  /* 0x000000080c0c7c10 */ /* 0x000fc4000ff5e0ff */
[----:B------:R-:W-:Y:S01]  /*6a4e0*/  IADD3.X R9, R9, UR5, RZ, P3, !PT ;  /* 0x0000000509097c10 */ /* 0x000fe20009ffe4ff */
[----:B------:R-:W-:Y:S01]  /*6a4f0*/  IADD3 R15, P3, R15, UR8, RZ ;  /* 0x000000080f0f7c10 */ /* 0x000fe2000ff7e0ff */
[----:B0-----:R0:W5:Y:S01]  /*6a500*/  LDL.LU R0, [R1+0x23bc] ;  /* 0x0023bc0001007983 */ /* 0x0011620000300800 */
[----:B------:R1:W-:Y:S01]  /*6a510*/  STL [R1+0x2308], R4 ;  /* 0x0023080401007387 */ /* 0x0003e20000100800 */
[----:B------:R-:W-:Y:S01]  /*6a520*/  IADD3.X R14, R14, UR5, RZ, P4, !PT ;  /* 0x000000050e0e7c10 */ /* 0x000fe2000a7fe4ff */
[----:B------:R-:W-:Y:S01]  /*6a530*/  IADD3 R17, P4, R17, UR8, RZ ;  /* 0x0000000811117c10 */ /* 0x000fe2000ff9e0ff */
[----:B-1----:R0:W5:Y:S01]  /*6a540*/  LDL.LU R4, [R1+0x23b8] ;  /* 0x0023b80001047983 */ /* 0x0021620000300800 */
[----:B------:R1:W-:Y:S01]  /*6a550*/  STL [R1+0x22a4], R5 ;  /* 0x0022a40501007387 */ /* 0x0003e20000100800 */
[----:B------:R-:W-:Y:S01]  /*6a560*/  IADD3.X R29, R29, UR5, RZ, P5, !PT ;  /* 0x000000051d1d7c10 */ /* 0x000fe2000affe4ff */
[----:B------:R-:W-:Y:S01]  /*6a570*/  IADD3 R2, P5, R2, UR8, RZ ;  /* 0x0000000802027c10 */ /* 0x000fe2000ffbe0ff */
[----:B-1----:R0:W5:Y:S01]  /*6a580*/  LDL.LU R5, [R1+0x23b4] ;  /* 0x0023b40001057983 */ /* 0x0021620000300800 */
[----:B------:R1:W-:Y:S01]  /*6a590*/  STL [R1+0x2310], R12 ;  /* 0x0023100c01007387 */ /* 0x0003e20000100800 */
[----:B------:R-:W-:-:S02]  /*6a5a0*/  IADD3.X R28, R28, UR5, RZ, P6, !PT ;  /* 0x000000051c1c7c10 */ /* 0x000fc4000b7fe4ff */
[----:B-1----:R-:W2:Y:S01]  /*6a5b0*/  LDL.LU R12, [R1+0x23b0] ;  /* 0x0023b000010c7983 */ /* 0x002ea20000300800 */
[----:B------:R1:W-:Y:S03]  /*6a5c0*/  STL [R1+0x22ac], R9 ;  /* 0x0022ac0901007387 */ /* 0x0003e60000100800 */
[----:B-1----:R-:W2:Y:S01]  /*6a5d0*/  LDL.LU R9, [R1+0x23ac] ;  /* 0x0023ac0001097983 */ /* 0x002ea20000300800 */
[----:B------:R1:W-:Y:S03]  /*6a5e0*/  STL [R1+0x2318], R15 ;  /* 0x0023180f01007387 */ /* 0x0003e60000100800 */
[----:B-1----:R-:W2:Y:S01]  /*6a5f0*/  LDL.LU R15, [R1+0x23a8] ;  /* 0x0023a800010f7983 */ /* 0x002ea20000300800 */
[----:B------:R1:W-:Y:S03]  /*6a600*/  STL [R1+0x22b4], R14 ;  /* 0x0022b40e01007387 */ /* 0x0003e60000100800 */
[----:B-1----:R-:W2:Y:S01]  /*6a610*/  LDL.LU R14, [R1+0x23a4] ;  /* 0x0023a400010e7983 */ /* 0x002ea20000300800 */
[----:B------:R1:W-:Y:S03]  /*6a620*/  STL [R1+0x2320], R17 ;  /* 0x0023201101007387 */ /* 0x0003e60000100800 */
[----:B-1----:R0:W5:Y:S01]  /*6a630*/  LDL.LU R17, [R1+0x23a0] ;  /* 0x0023a00001117983 */ /* 0x0021620000300800 */
[----:B------:R1:W-:Y:S03]  /*6a640*/  STL [R1+0x22bc], R29 ;  /* 0x0022bc1d01007387 */ /* 0x0003e60000100800 */
[----:B-1----:R0:W5:Y:S01]  /*6a650*/  LDL.LU R29, [R1+0x239c] ;  /* 0x00239c00011d7983 */ /* 0x0021620000300800 */
[----:B------:R1:W-:Y:S03]  /*6a660*/  STL [R1+0x2328], R2 ;  /* 0x0023280201007387 */ /* 0x0003e60000100800 */
[----:B-1----:R0:W5:Y:S01]  /*6a670*/  LDL.LU R2, [R1+0x2398] ;  /* 0x0023980001027983 */ /* 0x0021620000300800 */
[----:B------:R1:W-:Y:S03]  /*6a680*/  STL [R1+0x22c4], R28 ;  /* 0x0022c41c01007387 */ /* 0x0003e60000100800 */
[----:B-1----:R-:W2:Y:S01]  /*6a690*/  LDL.LU R28, [R1+0x2394] ;  /* 0x00239400011c7983 */ /* 0x002ea20000300800 */
[----:B------:R-:W-:-:S02]  /*6a6a0*/  IADD3 R13, P6, R13, UR8, RZ ;  /* 0x000000080d0d7c10 */ /* 0x000fc4000ffde0ff */
[----:B--2---:R-:W-:-:S05]  /*6a6b0*/  IADD3.X R28, R28, UR5, RZ, P1, !PT ;  /* 0x000000051c1c7c10 */ /* 0x004fca0008ffe4ff */
[----:B------:R1:W-:Y:S04]  /*6a6c0*/  STL [R1+0x22cc], R28 ;  /* 0x0022cc1c01007387 */ /* 0x0003e80000100800 */
[----:B-1----:R-:W2:Y:S01]  /*6a6d0*/  LDL.LU R28, [R1+0x2390] ;  /* 0x00239000011c7983 */ /* 0x002ea20000300800 */
[----:B------:R-:W-:Y:S02]  /*6a6e0*/  IADD3 R8, P1, R8, UR8, RZ ;  /* 0x0000000808087c10 */ /* 0x000fe4000ff3e0ff */
[----:B------:R-:W-:Y:S01]  /*6a6f0*/  IADD3.X R16, R16, UR5, RZ, P2, !PT ;  /* 0x0000000510107c10 */ /* 0x000fe200097fe4ff */
[----:B------:R-:W-:Y:S01]  /*6a700*/  IADD3 R3, P2, R3, UR8, RZ ;  /* 0x0000000803037c10 */ /* 0x000fe2000ff5e0ff */
[----:B----4-:R-:W-:Y:S01]  /*6a710*/  IADD3.X R6, R6, UR5, RZ, P3, !PT ;  /* 0x0000000506067c10 */ /* 0x010fe20009ffe4ff */
        /* <DEDUP_REMOVED lines=10> */
[----:B------:R-:W-:Y:S01]  /*6a7c0*/  STL [R1+0x2350], R7 ;  /* 0x0023500701007387 */ /* 0x000fe20000100800 */
[----:B------:R-:W-:Y:S01]  /*6a7d0*/  IADD3 R19, P5, R19, UR8, RZ ;  /* 0x0000000813137c10 */ /* 0x000fe2000ffbe0ff */
[----:B------:R-:W-:Y:S01]  /*6a7e0*/  STL [R1+0x22e4], R10 ;  /* 0x0022e40a01007387 */ /* 0x000fe20000100800 */
[----:B------:R-:W-:Y:S01]  /*6a7f0*/  STL [R1+0x234c], R11 ;  /* 0x00234c0b01007387 */ /* 0x000fe20000100800 */
[----:B------:R-:W-:Y:S01]  /*6a800*/  STL [R1+0x22ec], R18 ;  /* 0x0022ec1201007387 */ /* 0x000fe20000100800 */
[----:B--2---:R-:W-:-:S05]  /*6a810*/  IADD3 R28, P6, R28, UR8, RZ ;  /* 0x000000081c1c7c10 */ /* 0x004fca000ffde0ff */
[----:B------:R1:W-:Y:S01]  /*6a820*/  STL [R1+0x2344], R28 ;  /* 0x0023441c01007387 */ /* 0x0003e20000100800 */
[----:B------:R-:W-:Y:S03]  /*6a830*/  STL [R1+0x2348], R19 ;  /* 0x0023481301007387 */ /* 0x000fe60000100800 */
[----:B-1----:R-:W2:Y:S01]  /*6a840*/  LDL.LU R28, [R1+0x238c] ;  /* 0x00238c00011c7983 */ /* 0x002ea20000300800 */
[----:B------:R-:W-:Y:S01]  /*6a850*/  IADD3.X R25, R25, UR5, RZ, P1, !PT ;  /* 0x0000000519197c10 */ /* 0x000fe20008ffe4ff */
[----:B------:R-:W-:Y:S01]  /*6a860*/  IADD3 R26, P1, R26, UR8, RZ ;  /* 0x000000081a1a7c10 */ /* 0x000fe2000ff3e0ff */
[----:B------:R-:W-:Y:S02]  /*6a870*/  IADD3.X R27, R27, UR5, RZ, P2, !PT ;  /* 0x000000051b1b7c10 */ /* 0x000fe400097fe4ff */
[----:B------:R-:W-:Y:S01]  /*6a880*/  IADD3.X R20, R20, UR5, RZ, P3, !PT ;  /* 0x0000000514147c10 */ /* 0x000fe20009ffe4ff */
[----:B------:R-:W-:Y:S01]  /*6a890*/  STL [R1+0x22f4], R24 ;  /* 0x0022f41801007387 */ /* 0x000fe20000100800 */
[----:B------:R-:W-:Y:S01]  /*6a8a0*/  IADD3.X R21, R21, UR5, RZ, P4, !PT ;  /* 0x0000000515157c10 */ /* 0x000fe2000a7fe4ff */
[----:B------:R-:W-:Y:S02]  /*6a8b0*/  STL [R1+0x22fc], R25 ;  /* 0x0022fc1901007387 */ /* 0x000fe40000100800 */
[----:B------:R-:W-:Y:S01]  /*6a8c0*/  STL [R1+0x2340], R26 ;  /* 0x0023401a01007387 */ /* 0x000fe20000100800 */
[----:B------:R-:W-:Y:S01]  /*6a8d0*/  STL [R1+0x2304], R27 ;  /* 0x0023041b01007387 */ /* 0x000fe20000100800 */
[----:B------:R-:W-:Y:S02]  /*6a8e0*/  STL [R1+0x230c], R20 ;  /* 0x00230c1401007387 */ /* 0x000fe40000100800 */
[----:B------:R-:W-:Y:S01]  /*6a8f0*/  STL [R1+0x2314], R21 ;  /* 0x0023141501007387 */ /* 0x000fe20000100800 */
[----:B------:R-:W-:-:S02]  /*6a900*/  IADD3.X R22, R22, UR5, RZ, P5, !PT ;  /* 0x0000000516167c10 */ /* 0x000fc4000affe4ff */
[----:B---3--:R-:W-:Y:S01]  /*6a910*/  IADD3.X R23, R23, UR5, RZ, P6, !PT ;  /* 0x0000000517177c10 */ /* 0x008fe2000b7fe4ff */
[----:B------:R-:W-:Y:S02]  /*6a920*/  IMAD.MOV.U32 R6, RZ, RZ, R15 ;  /* 0x000000ffff067224 */ /* 0x000fe400078e000f */
[----:B------:R-:W-:Y:S02]  /*6a930*/  IMAD.MOV.U32 R7, RZ, RZ, R12 ;  /* 0x000000ffff077224 */ /* 0x000fe400078e000c */
[----:B------:R-:W-:Y:S01]  /*6a940*/  IMAD.MOV.U32 R8, RZ, RZ, R14 ;  /* 0x000000ffff087224 */ /* 0x000fe200078e000e */
[----:B--2---:R-:W-:-:S05]  /*6a950*/  IADD3.X R28, R28, UR5, RZ, P1, !PT ;  /* 0x000000051c1c7c10 */ /* 0x004fca0008ffe4ff */
[----:B------:R1:W-:Y:S01]  /*6a960*/  STL [R1+0x232c], R28 ;  /* 0x00232c1c01007387 */ /* 0x0003e20000100800 */
[----:B------:R0:W-:Y:S02]  /*6a970*/  STL [R1+0x231c], R22 ;  /* 0x00231c1601007387 */ /* 0x0001e40000100800 */
[----:B------:R0:W-:Y:S01]  /*6a980*/  STL [R1+0x2324], R23 ;  /* 0x0023241701007387 */ /* 0x0001e20000100800 */
[----:B-1----:R-:W1:Y:S01]  /*6a990*/  S2R R28, SR_TID.X ;  /* 0x00000000001c7919 */ /* 0x002e620000002100 */
[----:B------:R0:W-:Y:S02]  /*6a9a0*/  STL.64 [R1+0x1738], R6 ;  /* 0x0017380601007387 */ /* 0x0001e40000100a00 */
[----:B------:R0:W-:Y:S01]  /*6a9b0*/  STL.64 [R1+0x1748], R8 ;  /* 0x0017480801007387 */ /* 0x0001e20000100a00 */
[----:B-1----:R-:W-:-:S05]  /*6a9c0*/  LOP3.LUT R28, R28, 0x7f, RZ, 0xc0, !PT ;  /* 0x0000007f1c1c7812 */ /* 0x002fca00078ec0ff */
[----:B------:R-:W-:Y:S01]  /*6a9d0*/  IMAD.SHL.U32 R28, R28, 0x2, RZ ;  /* 0x000000021c1c7824 */ /* 0x000fe200078e00ff */
[----:B0-----:R-:W-:Y:S01]  /*6a9e0*/  @!P0 CALL.REL.NOINC `(.L_x_2) ;  /* 0x0000001000008944 */ /* 0x001fe20003c00000 */
[----:B------:R-:W-:Y:S05]  /*6a9f0*/  BRA `(.L_x_3) ;  /* 0xfffaba1000007947 */ /* 0x000fea000383ffff */
.L_x_2:
[----:B-----5:R-:W2:Y:S04]  /*6aa00*/  LDL.LU R2, [R1+0x11dc] ;  /* 0x0011dc0001027983 */ /* 0x020ea80000300800 */
[----:B--2---:R0:W-:Y:S04]  /*6aa10*/  STL [R1+0x2bc0], R2 ;  /* 0x002bc00201007387 */ /* 0x0041e80000100800 */
[----:B0-----:R-:W2:Y:S04]  /*6aa20*/  LDL.LU R2, [R1+0x11cc] ;  /* 0x0011cc0001027983 */ /* 0x001ea80000300800 */
        /* <DEDUP_REMOVED lines=33> */
[----:B------:R-:W2:Y:S01]  /*6ac40*/  LDL.LU R28, [R1+0x11d8] ;  /* 0x0011d800011c7983 */ /* 0x000ea20000300800 */
[----:B0-----:R-:W-:-:S03]  /*6ac50*/  IMAD.MOV.U32 R2, RZ, RZ, R5 ;  /* 0x000000ffff027224 */ /* 0x001fc600078e0005 */
        /* <DEDUP_REMOVED lines=33> */
[----:B------:R-:W2:Y:S04]  /*6ae70*/  LDL.LU R0, [R1+0x11ec] ;  /* 0x0011ec0001007983 */ /* 0x000ea80000300800 */
[----:B------:R-:W2:Y:S04]  /*6ae80*/  LDL.LU R29, [R1+0x11e8] ;  /* 0x0011e800011d7983 */ /* 0x000ea80000300800 */
[----:B------:R-:W3:Y:S04]  /*6ae90*/  LDL.LU R15, [R1+0x1044] ;  /* 0x00104400010f7983 */ /* 0x000ee80000300800 */
[----:B------:R-:W3:Y:S04]  /*6aea0*/  LDL.LU R12, [R1+0x1040] ;  /* 0x00104000010c7983 */ /* 0x000ee80000300800 */
[----:B------:R-:W4:Y:S04]  /*6aeb0*/  LDL.LU R14, [R1+0x11c4] ;  /* 0x0011c400010e7983 */ /* 0x000f280000300800 */
[----:B------:R-:W4:Y:S01]  /*6aec0*/  LDL.LU R9, [R1+0x11c0] ;  /* 0x0011c00001097983 */ /* 0x000f220000300800 */
[----:B0-----:R-:W-:-:S03]  /*6aed0*/  IMAD.MOV.U32 R28, RZ, RZ, R4 ;  /* 0x000000ffff1c7224 */ /* 0x001fc600078e0004 */
[----:B------:R-:W2:Y:S04]  /*6aee0*/  LDL.LU R13, [R1+0x11d4] ;  /* 0x0011d400010d7983 */ /* 0x000ea80000300800 */
        /* <DEDUP_REMOVED lines=13> */
[----:B------:R-:W2:Y:S01]  /*6afc0*/  LDL.LU R26, [R1+0x3a4] ;  /* 0x0003a400011a7983 */ /* 0x000ea20000300800 */
[----:B------:R-:W-:-:S03]  /*6afd0*/  F2FP.BF16.PACK_AB R2, R28, R2 ;  /* 0x000000021c02723e */ /* 0x000fc600000010ff */
[----:B------:R-:W2:Y:S04]  /*6afe0*/  LDL.LU R27, [R1+0x3a0] ;  /* 0x0003a000011b7983 */ /* 0x000ea80000300800 */
[----:B------:R-:W2:Y:S04]  /*6aff0*/  LDL.LU R20, [R1+0x3b4] ;  /* 0x0003b40001147983 */ /* 0x000ea80000300800 */
[----:B------:R-:W2:Y:S04]  /*6b000*/  LDL.LU R21, [R1+0x3b0] ;  /* 0x0003b00001157983 */ /* 0x000ea80000300800 */
[----:B------:R-:W2:Y:S04]  /*6b010*/  LDL.LU R22, [R1+0x3c4] ;  /* 0x0003c40001167983 */ /* 0x000ea80000300800 */
[----:B------:R-:W2:Y:S04]  /*6b020*/  LDL.LU R23, [R1+0x3c0] ;  /* 0x0003c00001177983 */ /* 0x000ea80000300800 */
[----:B------:R0:W-:Y:S04]  /*6b030*/  STL [R1+0x23a0], R17 ;  /* 0x0023a01101007387 */ /* 0x0001e80000100800 */
[----:B0-----:R-:W2:Y:S04]  /*6b040*/  LDL.LU R17, [R1+0x11c8] ;  /* 0x0011c80001117983 */ /* 0x001ea80000300800 */
[----:B------:R-:W2:Y:S04]  /*6b050*/  LDL.LU R28, [R1+0x2c48] ;  /* 0x002c4800011c7983 */ /* 0x000ea80000300800 */
[----:B------:R0:W-:Y:S04]  /*6b060*/  STL [R1+0xc6c], R2 ;  /* 0x000c6c0201007387 */ /* 0x0001e80000100800 */
[----:B0-----:R-:W2:Y:S02]  /*6b070*/  LDL.LU R2, [R1+0x2c44] ;  /* 0x002c440001027983 */ /* 0x001ea40000300800 */
[----:B--2---:R-:W-:-:S02]  /*6b080*/  F2FP.BF16.PACK_AB R2, R28, R2 ;  /* 0x000000021c02723e */ /* 0x004fc400000010ff */
        /* <DEDUP_REMOVED lines=64> */
[----:B------:R-:W2:Y:S01]  /*6b490*/  LDL.LU R2, [R1+0x2bc0] ;  /* 0x002bc00001027983 */ /* 0x000ea20000300800 */
[----:B------:R-:W-:Y:S02]  /*6b4a0*/  F2FP.BF16.PACK_AB R0, R0, R29 ;  /* 0x0000001d0000723e */ /* 0x000fe400000010ff */
[----:B---3--:R-:W-:Y:S01]  /*6b4b0*/  F2FP.BF16.PACK_AB R12, R15, R12 ;  /* 0x0000000c0f0c723e */ /* 0x008fe200000010ff */
[----:B------:R-:W-:Y:S01]  /*6b4c0*/  STL [R1+0xc28], R17 ;  /* 0x000c281101007387 */ /* 0x000fe20000100800 */
[----:B------:R-:W-:Y:S02]  /*6b4d0*/  F2FP.BF16.PACK_AB R3, R16, R3 ;  /* 0x000000031003723e */ /* 0x000fe400000010ff */
[----:B--2---:R-:W-:-:S05]  /*6b4e0*/  F2FP.BF16.PACK_AB R2, R2, R28 ;  /* 0x0000001c0202723e */ /* 0x004fca00000010ff */
[----:B------:R4:W-:Y:S04]  /*6b4f0*/  STL [R1+0xc24], R2 ;  /* 0x000c240201007387 */ /* 0x0009e80000100800 */
[----:B------:R0:W-:Y:S01]  /*6b500*/  STL [R1+0xc20], R0 ;  /* 0x000c200001007387 */ /* 0x0001e20000100800 */
[----:B----4-:R-:W-:-:S03]  /*6b510*/  F2FP.BF16.PACK_AB R2, R14, R9 ;  /* 0x000000090e02723e */ /* 0x010fc600000010ff */
[----:B------:R-:W-:Y:S01]  /*6b520*/  STL [R1+0xc1c], R12 ;  /* 0x000c1c0c01007387 */ /* 0x000fe20000100800 */
[----:B0-----:R-:W-:-:S03]  /*6b530*/  F2FP.BF16.PACK_AB R0, R13, R8 ;  /* 0x000000080d00723e */ /* 0x001fc600000010ff */
[----:B------:R0:W-:Y:S04]  /*6b540*/  STL [R1+0xc18], R2 ;  /* 0x000c180201007387 */ /* 0x0001e80000100800 */
[----:B------:R1:W-:Y:S04]  /*6b550*/  STL [R1+0xc14], R0 ;  /* 0x000c140001007387 */ /* 0x0003e80000100800 */
[----:B------:R2:W-:Y:S01]  /*6b560*/  STL [R1+0xc10], R3 ;  /* 0x000c100301007387 */ /* 0x0005e20000100800 */
[----:B0-----:R-:W-:Y:S02]  /*6b570*/  F2FP.BF16.PACK_AB R2, R4, R5 ;  /* 0x000000050402723e */ /* 0x001fe400000010ff */
[----:B-1----:R-:W-:-:S03]  /*6b580*/  F2FP.BF16.PACK_AB R0, R6, R7 ;  /* 0x000000070600723e */ /* 0x002fc600000010ff */
[----:B------:R0:W-:Y:S01]  /*6b590*/  STL [R1+0xc0c], R2 ;  /* 0x000c0c0201007387 */ /* 0x0001e20000100800 */
[----:B--2---:R-:W-:-:S03]  /*6b5a0*/  F2FP.BF16.PACK_AB R3, R10, R11 ;  /* 0x0000000b0a03723e */ /* 0x004fc600000010ff */
[----:B------:R1:W-:Y:S04]  /*6b5b0*/  STL [R1+0xc08], R0 ;  /* 0x000c080001007387 */ /* 0x0003e80000100800 */
[----:B------:R2:W-:Y:S01]  /*6b5c0*/  STL [R1+0xc04], R3 ;  /* 0x000c040301007387 */ /* 0x0005e20000100800 */
[----:B0-----:R-:W-:Y:S02]  /*6b5d0*/  F2FP.BF16.PACK_AB R2, R18, R19 ;  /* 0x000000131202723e */ /* 0x001fe400000010ff */
[----:B-1----:R-:W-:-:S03]  /*6b5e0*/  F2FP.BF16.PACK_AB R0, R24, R25 ;  /* 0x000000191800723e */ /* 0x002fc600000010ff */
[----:B------:R0:W-:Y:S01]  /*6b5f0*/  STL [R1+0xc00], R2 ;  /* 0x000c000201007387 */ /* 0x0001e20000100800 */
[----:B--2---:R-:W-:-:S03]  /*6b600*/  F2FP.BF16.PACK_AB R3, R26, R27 ;  /* 0x0000001b1a03723e */ /* 0x004fc600000010ff */
[----:B------:R1:W-:Y:S04]  /*6b610*/  STL [R1+0xbfc], R0 ;  /* 0x000bfc0001007387 */ /* 0x0003e80000100800 */
[----:B------:R-:W-:Y:S04]  /*6b620*/  STL [R1+0xbf8], R3 ;  /* 0x000bf80301007387 */ /* 0x000fe80000100800 */
[----:B------:R-:W2:Y:S01]  /*6b630*/  LDL.LU R17, [R1+0x12d8] ;  /* 0x0012d80001117983 */ /* 0x000ea20000300800 */
[----:B0-----:R-:W-:Y:S02]  /*6b640*/  F2FP.BF16.PACK_AB R2, R20, R21 ;  /* 0x000000151402723e */ /* 0x001fe400000010ff */
[----:B-1----:R-:W-:-:S03]  /*6b650*/  F2FP.BF16.PACK_AB R0, R22, R23 ;  /* 0x000000171600723e */ /* 0x002fc600000010ff */
        /* <DEDUP_REMOVED lines=36> */
[----:B------:R-:W3:Y:S04]  /*6b8a0*/  LDL.LU R2, [R1+0x12ec] ;  /* 0x0012ec0001027983 */ /* 0x000ee80000300800 */
[----:B---3--:R0:W-:Y:S04]  /*6b8b0*/  STL [R1+0x2b34], R2 ;  /* 0x002b340201007387 */ /* 0x0081e80000100800 */
[----:B0-----:R-:W3:Y:S04]  /*6b8c0*/  LDL.LU R2, [R1+0x12dc] ;  /* 0x0012dc0001027983 */ /* 0x001ee80000300800 */
        /* <DEDUP_REMOVED lines=33> */
[----:B0-----:R-:W2:Y:S04]  /*6bae0*/  LDL.LU R2, [R1+0x10cc] ;  /* 0x0010cc0001027983 */ /* 0x001ea80000300800 */
[----:B------:R-:W3:Y:S04]  /*6baf0*/  LDL.LU R28, [R1+0x12e8] ;  /* 0x0012e800011c7983 */ /* 0x000ee80000300800 */
[----:B------:R-:W4:Y:S04]  /*6bb00*/  LDL.LU R0, [R1+0x12fc] ;  /* 0x0012fc0001007983 */ /* 0x000f280000300800 */
        /* <DEDUP_REMOVED lines=25> */
[----:B--2---:R-:W-:-:S03]  /*6bca0*/  F2FP.BF16.PACK_AB R17, R2, R17 ;  /* 0x000000110211723e */ /* 0x004fc600000010ff */
        /* <DEDUP_REMOVED lines=69> */
[----:B----4-:R-:W-:Y:S02]  /*6c100*/  F2FP.BF16.PACK_AB R0, R0, R29 ;  /* 0x0000001d0000723e */ /* 0x010fe400000010ff */
[----:B---3--:R-:W-:Y:S01]  /*6c110*/  F2FP.BF16.PACK_AB R12, R15, R12 ;  /* 0x0000000c0f0c723e */ /* 0x008fe200000010ff */
[----:B------:R-:W-:Y:S01]  /*6c120*/  STL [R1+0xba8], R17 ;  /* 0x000ba81101007387 */ /* 0x000fe20000100800 */
[----:B------:R-:W-:Y:S02]  /*6c130*/  F2FP.BF16.PACK_AB R3, R16, R3 ;  /* 0x000000031003723e */ /* 0x000fe400000010ff */
[----:B--2---:R-:W-:-:S05]  /*6c140*/  F2FP.BF16.PACK_AB R2, R2, R28 ;  /* 0x0000001c0202723e */ /* 0x004fca00000010ff */
[----:B------:R0:W-:Y:S04]  /*6c150*/  STL [R1+0xba4], R2 ;  /* 0x000ba40201007387 */ /* 0x0001e80000100800 */
[----:B------:R1:W-:Y:S01]  /*6c160*/  STL [R1+0xba0], R0 ;  /* 0x000ba00001007387 */ /* 0x0003e20000100800 */
[----:B0-----:R-:W-:-:S03]  /*6c170*/  F2FP.BF16.PACK_AB R2, R14, R9 ;  /* 0x000000090e02723e */ /* 0x001fc600000010ff */
[----:B------:R-:W-:Y:S01]  /*6c180*/  STL [R1+0xb9c], R12 ;  /* 0x000b9c0c01007387 */ /* 0x000fe20000100800 */
[----:B-1----:R-:W-:-:S03]  /*6c190*/  F2FP.BF16.PACK_AB R0, R13, R8 ;  /* 0x000000080d00723e */ /* 0x002fc600000010ff */
        /* <DEDUP_REMOVED lines=773> */
[----:B------:R-:W2:Y:S03]  /*6f1f0*/  LDL.LU R2, [R1+0x2914] ;  /* 0x0029140001027983 */ /* 0x000ea60000300800 */
[----:B------:R0:W-:Y:S02]  /*6f200*/  STL [R1+0x870], R17 ;  /* 0x0008701101007387 */ /* 0x0001e40000100800 */
[----:B0-----:R-:W2:Y:S02]  /*6f210*/  LDL.LU R17, [R1+0x2910] ;  /* 0x0029100001117983 */ /* 0x001ea40000300800 */
[----:B--2---:R-:W-:Y:S02]  /*6f220*/  F2FP.BF16.PACK_AB R17, R2, R17 ;  /* 0x000000110211723e */ /* 0x004fe400000010ff */
[----:B------:R-:W2:Y:S03]  /*6f230*/  LDL.LU R2, [R1+0x290c] ;  /* 0x00290c0001027983 */ /* 0x000ea60000300800 */
[----:B------:R0:W-:Y:S02]  /*6f240*/  STL [R1+0x86c], R17 ;  /* 0x00086c1101007387 */ /* 0x0001e40000100800 */
[----:B0-----:R-:W2:Y:S02]  /*6f250*/  LDL.LU R17, [R1+0x2908] ;  /* 0x0029080001117983 */ /* 0x001ea40000300800 */
[----:B--2---:R-:W-:-:S02]  /*6f260*/  F2FP.BF16.PACK_AB R17, R2, R17 ;  /* 0x000000110211723e */ /* 0x004fc400000010ff */
[----:B------:R-:W2:Y:S01]  /*6f270*/  LDL.LU R2, [R1+0x2904] ;  /* 0x0029040001027983 */ /* 0x000ea20000300800 */
[----:B----4-:R-:W-:Y:S02]  /*6f280*/  F2FP.BF16.PACK_AB R0, R0, R29 ;  /* 0x0000001d0000723e */ /* 0x010fe400000010ff */
[----:B------:R-:W-:Y:S01]  /*6f290*/  STL [R1+0x868], R17 ;  /* 0x0008681101007387 */ /* 0x000fe20000100800 */
[----:B---3--:R-:W-:Y:S02]  /*6f2a0*/  F2FP.BF16.PACK_AB R12, R15, R12 ;  /* 0x0000000c0f0c723e */ /* 0x008fe400000010ff */
[----:B------:R-:W-:Y:S02]  /*6f2b0*/  F2FP.BF16.PACK_AB R3, R16, R3 ;  /* 0x000000031003723e */ /* 0x000fe400000010ff */
[----:B--2---:R-:W-:-:S05]  /*6f2c0*/  F2FP.BF16.PACK_AB R2, R2, R28 ;  /* 0x0000001c0202723e */ /* 0x004fca00000010ff */
[----:B------:R0:W-:Y:S01]  /*6f2d0*/  STL [R1+0x864], R2 ;  /* 0x0008640201007387 */ /* 0x0001e20000100800 */
[----:B------:R1:W-:Y:S02]  /*6f2e0*/  STL [R1+0x860], R0 ;  /* 0x0008600001007387 */ /* 0x0003e40000100800 */
[----:B------:R-:W-:Y:S01]  /*6f2f0*/  STL [R1+0x7dc], R12 ;  /* 0x0007dc0c01007387 */ /* 0x000fe20000100800 */
[----:B0-----:R-:W-:Y:S02]  /*6f300*/  F2FP.BF16.PACK_AB R2, R14, R9 ;  /* 0x000000090e02723e */ /* 0x001fe400000010ff */
[----:B-1----:R-:W-:-:S03]  /*6f310*/  F2FP.BF16.PACK_AB R0, R13, R8 ;  /* 0x000000080d00723e */ /* 0x002fc600000010ff */
[----:B------:R0:W-:Y:S02]  /*6f320*/  STL [R1+0x7d8], R2 ;  /* 0x0007d80201007387 */ /* 0x0001e40000100800 */
[----:B------:R1:W-:Y:S02]  /*6f330*/  STL [R1+0x7d4], R0 ;  /* 0x0007d40001007387 */ /* 0x0003e40000100800 */
[----:B------:R2:W-:Y:S01]  /*6f340*/  STL [R1+0x7d0], R3 ;  /* 0x0007d00301007387 */ /* 0x0005e20000100800 */
[----:B0-----:R-:W-:Y:S02]  /*6f350*/  F2FP.BF16.PACK_AB R2, R4, R5 ;  /* 0x000000050402723e */ /* 0x001fe400000010ff */
[----:B-1----:R-:W-:Y:S02]  /*6f360*/  F2FP.BF16.PACK_AB R0, R6, R7 ;  /* 0x000000070600723e */ /* 0x002fe400000010ff */
[----:B--2---:R-:W-:Y:S01]  /*6f370*/  F2FP.BF16.PACK_AB R3, R10, R11 ;  /* 0x0000000b0a03723e */ /* 0x004fe200000010ff */
[----:B------:R0:W-:Y:S02]  /*6f380*/  STL [R1+0x7cc], R2 ;  /* 0x0007cc0201007387 */ /* 0x0001e40000100800 */
[----:B------:R1:W-:Y:S02]  /*6f390*/  STL [R1+0x7c8], R0 ;  /* 0x0007c80001007387 */ /* 0x0003e40000100800 */
[----:B------:R2:W-:Y:S01]  /*6f3a0*/  STL [R1+0x7c4], R3 ;  /* 0x0007c40301007387 */ /* 0x0005e20000100800 */
[----:B0-----:R-:W-:-:S02]  /*6f3b0*/  F2FP.BF16.PACK_AB R2, R18, R19 ;  /* 0x000000131202723e */ /* 0x001fc400000010ff */
[----:B-1----:R-:W-:Y:S02]  /*6f3c0*/  F2FP.BF16.PACK_AB R0, R24, R25 ;  /* 0x000000191800723e */ /* 0x002fe400000010ff */
[----:B--2---:R-:W-:Y:S01]  /*6f3d0*/  F2FP.BF16.PACK_AB R3, R26, R27 ;  /* 0x0000001b1a03723e */ /* 0x004fe200000010ff */
[----:B------:R0:W-:Y:S02]  /*6f3e0*/  STL [R1+0x7c0], R2 ;  /* 0x0007c00201007387 */ /* 0x0001e40000100800 */
[----:B------:R1:W-:Y:S02]  /*6f3f0*/  STL [R1+0x7bc], R0 ;  /* 0x0007bc0001007387 */ /* 0x0003e40000100800 */
[----:B------:R-:W-:Y:S02]  /*6f400*/  STL [R1+0x7b8], R3 ;  /* 0x0007b80301007387 */ /* 0x000fe40000100800 */
[----:B------:R-:W2:Y:S01]  /*6f410*/  LDL.LU R17, [R1+0x1438] ;  /* 0x0014380001117983 */ /* 0x000ea20000300800 */
[----:B0-----:R-:W-:-:S02]  /*6f420*/  F2FP.BF16.PACK_AB R2, R20, R21 ;  /* 0x000000151402723e */ /* 0x001fc400000010ff */
[----:B-1----:R-:W-:-:S03]  /*6f430*/  F2FP.BF16.PACK_AB R0, R22, R23 ;  /* 0x000000171600723e */ /* 0x002fc600000010ff */
[----:B------:R-:W-:Y:S04]  /*6f440*/  STL [R1+0x7b4], R2 ;  /* 0x0007b40201007387 */ /* 0x000fe80000100800 */
[----:B--2---:R0:W-:Y:S01]  /*6f450*/  STL [R1+0x287c], R17 ;  /* 0x00287c1101007387 */ /* 0x0041e20000100800 */
[----:B------:R-:W-:Y:S03]  /*6f460*/  STL [R1+0x7b0], R0 ;  /* 0x0007b00001007387 */ /* 0x000fe60000100800 */
        /* <DEDUP_REMOVED lines=32> */
[----:B0-----:R-:W2:Y:S01]  /*6f670*/  LDL.LU R17, [R1+0x1398] ;  /* 0x0013980001117983 */ /* 0x001ea20000300800 */
[----:B------:R-:W3:Y:S03]  /*6f680*/  LDL.LU R2, [R1+0x144c] ;  /* 0x00144c0001027983 */ /* 0x000ee60000300800 */
        /* <DEDUP_REMOVED lines=35> */
[----:B0-----:R-:W2:Y:S01]  /*6f8c0*/  LDL.LU R2, [R1+0x139c] ;  /* 0x00139c0001027983 */ /* 0x001ea20000300800 */
[----:B------:R-:W3:Y:S02]  /*6f8d0*/  LDL.LU R28, [R1+0x1448] ;  /* 0x00144800011c7983 */ /* 0x000ee40000300800 */
[----:B------:R-:W4:Y:S02]  /*6f8e0*/  LDL.LU R0, [R1+0x146c] ;  /* 0x00146c0001007983 */ /* 0x000f240000300800 */
[----:B------:R-:W4:Y:S01]  /*6f8f0*/  LDL.LU R29, [R1+0x1468] ;  /* 0x00146800011d7983 */ /* 0x000f220000300800 */
        /* <DEDUP_REMOVED lines=93> */
[----:B------:R-:W2:Y:S01]  /*6fed0*/  LDL.LU R2, [R1+0x2878] ;  /* 0x0028780001027983 */ /* 0x000ea20000300800 */
[----:B----4-:R-:W-:-:S02]  /*6fee0*/  F2FP.BF16.PACK_AB R0, R0, R29 ;  /* 0x0000001d0000723e */ /* 0x010fc400000010ff */
        /* <DEDUP_REMOVED lines=1648> */
[----:B------:R-:W3:Y:S03]  /*765f0*/  LDL.LU R5, [R1+0x16d8] ;  /* 0x0016d80001057983 */ /* 0x000ee60000300800 */
[----:B---3--:R0:W-:Y:S04]  /*76600*/  STL [R1+0x23d0], R5 ;  /* 0x0023d00501007387 */ /* 0x0081e80000100800 */
[----:B0-----:R-:W3:Y:S01]  /*76610*/  LDL.LU R5, [R1+0x16cc] ;  /* 0x0016cc0001057983 */ /* 0x001ee20000300800 */
[----:B------:R-:W4:Y:S03]  /*76620*/  LDL.LU R4, [R1+0x16e8] ;  /* 0x0016e80001047983 */ /* 0x000f260000300800 */
[----:B----4-:R0:W-:Y:S04]  /*76630*/  STL [R1+0x23cc], R4 ;  /* 0x0023cc0401007387 */ /* 0x0101e80000100800 */
[----:B0-----:R-:W4:Y:S01]  /*76640*/  LDL.LU R4, [R1+0x16dc] ;  /* 0x0016dc0001047983 */ /* 0x001f220000300800 */
[----:B------:R-:W2:Y:S03]  /*76650*/  LDL.LU R11, [R1+0x16b0] ;  /* 0x0016b000010b7983 */ /* 0x000ea60000300800 */
[----:B--2---:R0:W-:Y:S04]  /*76660*/  STL [R1+0x23c8], R11 ;  /* 0x0023c80b01007387 */ /* 0x0041e80000100800 */
[----:B0-----:R-:W2:Y:S01]  /*76670*/  LDL.LU R11, [R1+0x16ec] ;  /* 0x0016ec00010b7983 */ /* 0x001ea20000300800 */
        /* <DEDUP_REMOVED lines=27> */
[----:B------:R-:W2:Y:S02]  /*76830*/  LDL.LU R18, [R1+0x1700] ;  /* 0x0017000001127983 */ /* 0x000ea40000300800 */
[----:B------:R-:W2:Y:S02]  /*76840*/  LDL.LU R16, [R1+0x1720] ;  /* 0x0017200001107983 */ /* 0x000ea40000300800 */
        /* <DEDUP_REMOVED lines=11> */
[----:B------:R-:W2:Y:S01]  /*76900*/  LDL.LU R2, [R1+0x164c] ;  /* 0x00164c0001027983 */ /* 0x000ea20000300800 */
[----:B------:R-:W-:-:S02]  /*76910*/  F2FP.BF16.PACK_AB R7, R6, R7 ;  /* 0x000000070607723e */ /* 0x000fc400000010ff */
[----:B--2---:R0:W-:Y:S04]  /*76920*/  STL [R1+0x238c], R2 ;  /* 0x00238c0201007387 */ /* 0x0041e80000100800 */
        /* <DEDUP_REMOVED lines=39> */
[----:B------:R0:W-:Y:S02]  /*76ba0*/  STL [R1], R7 ;  /* 0x0000000701007387 */ /* 0x0001e40000100800 */
[----:B0-----:R-:W2:Y:S02]  /*76bb0*/  LDL.LU R7, [R1+0x23d8] ;  /* 0x0023d80001077983 */ /* 0x001ea40000300800 */
[----:B--2---:R-:W-:Y:S02]  /*76bc0*/  F2FP.BF16.PACK_AB R7, R6, R7 ;  /* 0x000000070607723e */ /* 0x004fe400000010ff */
[----:B------:R-:W3:Y:S02]  /*76bd0*/  LDL.LU R6, [R1+0x23d4] ;  /* 0x0023d40001067983 */ /* 0x000ee40000300800 */
[----:B---3--:R-:W-:-:S02]  /*76be0*/  F2FP.BF16.PACK_AB R6, R5, R6 ;  /* 0x000000060506723e */ /* 0x008fc400000010ff */
[----:B------:R-:W4:Y:S02]  /*76bf0*/  LDL.LU R5, [R1+0x23d0] ;  /* 0x0023d00001057983 */ /* 0x000f240000300800 */
[----:B----4-:R-:W-:Y:S02]  /*76c00*/  F2FP.BF16.PACK_AB R5, R4, R5 ;  /* 0x000000050405723e */ /* 0x010fe400000010ff */
[----:B------:R-:W2:Y:S02]  /*76c10*/  LDL.LU R4, [R1+0x23cc] ;  /* 0x0023cc0001047983 */ /* 0x000ea40000300800 */
[----:B--2---:R-:W-:Y:S02]  /*76c20*/  F2FP.BF16.PACK_AB R4, R11, R4 ;  /* 0x000000040b04723e */ /* 0x004fe400000010ff */
[----:B------:R-:W2:Y:S02]  /*76c30*/  LDL.LU R11, [R1+0x23c8] ;  /* 0x0023c800010b7983 */ /* 0x000ea40000300800 */
[----:B--2---:R-:W-:-:S02]  /*76c40*/  F2FP.BF16.PACK_AB R11, R10, R11 ;  /* 0x0000000b0a0b723e */ /* 0x004fc400000010ff */
[----:B------:R-:W2:Y:S02]  /*76c50*/  LDL.LU R10, [R1+0x23c4] ;  /* 0x0023c400010a7983 */ /* 0x000ea40000300800 */
[----:B--2---:R-:W-:Y:S02]  /*76c60*/  F2FP.BF16.PACK_AB R10, R9, R10 ;  /* 0x0000000a090a723e */ /* 0x004fe400000010ff */
        /* <DEDUP_REMOVED lines=26> */
[----:B------:R-:W2:Y:S01]  /*76e10*/  LDL.LU R2, [R1+0x238c] ;  /* 0x00238c0001027983 */ /* 0x000ea20000300800 */
[----:B------:R-:W-:Y:S02]  /*76e20*/  F2FP.BF16.PACK_AB R27, R28, R27 ;  /* 0x0000001b1c1b723e */ /* 0x000fe400000010ff */
[----:B------:R-:W-:-:S02]  /*76e30*/  F2FP.BF16.PACK_AB R26, R0, R26 ;  /* 0x0000001a001a723e */ /* 0x000fc400000010ff */
[----:B------:R-:W-:Y:S02]  /*76e40*/  F2FP.BF16.PACK_AB R25, R29, R25 ;  /* 0x000000191d19723e */ /* 0x000fe400000010ff */
[----:B------:R-:W-:Y:S02]  /*76e50*/  F2FP.BF16.PACK_AB R24, R3, R24 ;  /* 0x000000180318723e */ /* 0x000fe400000010ff */
[----:B--2---:R-:W-:Y:S02]  /*76e60*/  F2FP.BF16.PACK_AB R20, R2, R20 ;  /* 0x000000140214723e */ /* 0x004fe400000010ff */
.L_x_1:
[----:B0-----:R-:W2:Y:S04]  /*76e70*/  LDL.LU R0, [R1+0x2384] ;  /* 0x0023840001007983 */ /* 0x001ea80000300800 */
[----:B------:R0:W-:Y:S04]  /*76e80*/  STL [R1+0x2900], R7 ;  /* 0x0029000701007387 */ /* 0x0001e80000100800 */
[----:B0-----:R-:W3:Y:S04]  /*76e90*/  LDL.LU R7, [R1+0x2388] ;  /* 0x0023880001077983 */ /* 0x001ee80000300800 */
[----:B------:R-:W0:Y:S04]  /*76ea0*/  S2R R29, SR_TID.X ;  /* 0x00000000001d7919 */ /* 0x000e280000002100 */
[----:B------:R-:W4:Y:S01]  /*76eb0*/  LDL R3, [R1+0x1740] ;  /* 0x0017400001037983 */ /* 0x000f220000100800 */
[----:B0-----:R-:W-:-:S02]  /*76ec0*/  IMAD.SHL.U32 R28, R29, 0x40, RZ ;  /* 0x000000401d1c7824 */ /* 0x001fc400078e00ff */
[----:B------:R-:W-:-:S03]  /*76ed0*/  IMAD.SHL.U32 R2, R29, 0x4, RZ ;  /* 0x000000041d027824 */ /* 0x000fc600078e00ff */
[----:B------:R-:W-:Y:S01]  /*76ee0*/  LOP3.LUT R28, R28, 0x800, RZ, 0xc0, !PT ;  /* 0x000008001c1c7812 */ /* 0x000fe200078ec0ff */
[----:B------:R-:W-:Y:S01]  /*76ef0*/  BAR.SYNC.DEFER_BLOCKING 0x0 ;  /* 0x0000000000007b1d */ /* 0x000fe20000010000 */
[----:B--2---:R-:W-:-:S04]  /*76f00*/  LOP3.LUT R0, R0, 0x3000, RZ, 0xc0, !PT ;  /* 0x0000300000007812 */ /* 0x004fc800078ec0ff */
[----:B---3--:R-:W-:Y:S02]  /*76f10*/  LOP3.LUT R0, R0, 0x60, R7, 0xf8, !PT ;  /* 0x0000006000007812 */ /* 0x008fe400078ef807 */
[----:B------:R-:W2:Y:S01]  /*76f20*/  LDL.LU R7, [R1+0x2900] ;  /* 0x0029000001077983 */ /* 0x000ea20000300800 */
[----:B------:R-:W-:Y:S01]  /*76f30*/  IMAD.SHL.U32 R29, R29, 0x800, RZ ;  /* 0x000008001d1d7824 */ /* 0x000fe200078e00ff */
[----:B------:R-:W-:Y:S02]  /*76f40*/  LOP3.LUT R0, R0, 0x170, R2, 0x78, !PT ;  /* 0x0000017000007812 */ /* 0x000fe400078e7802 */
[----:B----4-:R-:W-:-:S03]  /*76f50*/  IADD3 R2, R3, 0x1, RZ ;  /* 0x0000000103027810 */ /* 0x010fc60007ffe0ff */
[----:B------:R-:W-:Y:S01]  /*76f60*/  IMAD.IADD R0, R28, 0x1, R0 ;  /* 0x000000011c007824 */ /* 0x000fe200078e0200 */
[----:B------:R-:W-:Y:S01]  /*76f70*/  LOP3.LUT R29, R29, 0x3000, RZ, 0xc0, !PT ;  /* 0x000030001d1d7812 */ /* 0x000fe200078ec0ff */
[----:B------:R-:W0:Y:S01]  /*76f80*/  S2R R28, SR_TID.X ;  /* 0x00000000001c7919 */ /* 0x000e220000002100 */
[----:B------:R-:W-:Y:S02]  /*76f90*/  ISETP.GE.AND P0, PT, R2, c[0x0][0x17c], PT ;  /* 0x00005f0002007a0c */ /* 0x000fe40003f06270 */
[----:B------:R-:W-:Y:S01]  /*76fa0*/  IADD3 R3, R3, 0x2, RZ ;  /* 0x0000000203037810 */ /* 0x000fe20007ffe0ff */
[----:B------:R1:W-:Y:S03]  /*76fb0*/  STS.128 [R0], R24 ;  /* 0x0000001800007388 */ /* 0x0003e60000000c00 */
[----:B------:R-:W-:Y:S01]  /*76fc0*/  ISETP.GE.AND P2, PT, R3, c[0x0][0x17c], PT ;  /* 0x00005f0003007a0c */ /* 0x000fe20003f46270 */
[----:B-1----:R-:W3:Y:S04]  /*76fd0*/  LDL.LU R24, [R1+0x90] ;  /* 0x0000900001187983 */ /* 0x002ee80000300800 */
[----:B------:R-:W3:Y:S01]  /*76fe0*/  LDL.LU R25, [R1+0x94] ;  /* 0x0000940001197983 */ /* 0x000ee20000300800 */
[----:B0-----:R-:W-:-:S03]  /*76ff0*/  LOP3.LUT R28, R28, 0x7f, RZ, 0xc0, !PT ;  /* 0x0000007f1c1c7812 */ /* 0x001fc600078ec0ff */
[----:B------:R-:W4:Y:S02]  /*77000*/  LDL.LU R26, [R1+0x98] ;  /* 0x00009800011a7983 */ /* 0x000f240000300800 */
[----:B------:R-:W-:Y:S02]  /*77010*/  IMAD R2, R28, 0x10, R29 ;  /* 0x000000101c027824 */ /* 0x000fe400078e021d */
[----:B------:R-:W4:Y:S04]  /*77020*/  LDL.LU R27, [R1+0x9c] ;  /* 0x00009c00011b7983 */ /* 0x000f280000300800 */
[----:B------:R0:W-:Y:S04]  /*77030*/  STS.128 [R0+0x80], R20 ;  /* 0x0000801400007388 */ /* 0x0001e80000000c00 */
[----:B------:R-:W-:Y:S04]  /*77040*/  STS.128 [R0+0x200], R16 ;  /* 0x0002001000007388 */ /* 0x000fe80000000c00 */
[----:B----4-:R-:W-:Y:S04]  /*77050*/  STL.64 [R1+0x28d8], R26 ;  /* 0x0028d81a01007387 */ /* 0x010fe80000100a00 */
[----:B---3--:R-:W-:Y:S04]  /*77060*/  STL.64 [R1+0x28d0], R24 ;  /* 0x0028d01801007387 */ /* 0x008fe80000100a00 */
[----:B------:R1:W-:Y:S04]  /*77070*/  STL [R1+0x2414], R22 ;  /* 0x0024141601007387 */ /* 0x0003e80000100800 */
[----:B0-----:R-:W3:Y:S04]  /*77080*/  LDL.LU R20, [R1+0x10] ;  /* 0x0000100001147983 */ /* 0x001ee80000300800 */
[----:B------:R-:W3:Y:S04]  /*77090*/  LDL.LU R21, [R1+0x14] ;  /* 0x0000140001157983 */ /* 0x000ee80000300800 */
[----:B-1----:R-:W3:Y:S04]  /*770a0*/  LDL.LU R22, [R1+0x18] ;  /* 0x0000180001167983 */ /* 0x002ee80000300800 */
[----:B------:R-:W3:Y:S04]  /*770b0*/  LDL.LU R23, [R1+0x1c] ;  /* 0x00001c0001177983 */ /* 0x000ee80000300800 */
[----:B------:R-:W4:Y:S04]  /*770c0*/  LDL.LU R16, [R1+0x80] ;  /* 0x0000800001107983 */ /* 0x000f280000300800 */
[----:B------:R-:W4:Y:S04]  /*770d0*/  LDL.LU R17, [R1+0x84] ;  /* 0x0000840001117983 */ /* 0x000f280000300800 */
[----:B------:R-:W5:Y:S04]  /*770e0*/  LDL.LU R18, [R1+0x88] ;  /* 0x0000880001127983 */ /* 0x000f680000300800 */
[----:B------:R-:W5:Y:S04]  /*770f0*/  LDL.LU R19, [R1+0x8c] ;  /* 0x00008c0001137983 */ /* 0x000f680000300800 */
[----:B------:R0:W-:Y:S04]  /*77100*/  STS.128 [R0+0x280], R12 ;  /* 0x0002800c00007388 */ /* 0x0001e80000000c00 */
[----:B-----5:R-:W-:Y:S04]  /*77110*/  STL.64 [R1+0x28e8], R18 ;  /* 0x0028e81201007387 */ /* 0x020fe80000100a00 */
[----:B----4-:R-:W-:Y:S04]  /*77120*/  STL.64 [R1+0x28e0], R16 ;  /* 0x0028e01001007387 */ /* 0x010fe80000100a00 */
[----:B0-----:R-:W4:Y:S04]  /*77130*/  LDL.LU R12, [R1+0x70] ;  /* 0x00007000010c7983 */ /* 0x001f280000300800 */
[----:B------:R-:W4:Y:S04]  /*77140*/  LDL.LU R13, [R1+0x74] ;  /* 0x00007400010d7983 */ /* 0x000f280000300800 */
[----:B------:R-:W5:Y:S04]  /*77150*/  LDL.LU R14, [R1+0x78] ;  /* 0x00007800010e7983 */ /* 0x000f680000300800 */
[----:B------:R-:W5:Y:S04]  /*77160*/  LDL.LU R15, [R1+0x7c] ;  /* 0x00007c00010f7983 */ /* 0x000f680000300800 */
[----:B--2---:R-:W-:Y:S04]  /*77170*/  STS.128 [R0+0x480], R4 ;  /* 0x0004800400007388 */ /* 0x004fe80000000c00 */
[----:B-----5:R-:W-:Y:S04]  /*77180*/  STL.64 [R1+0x28f8], R14 ;  /* 0x0028f80e01007387 */ /* 0x020fe80000100a00 */
[----:B----4-:R0:W-:Y:S04]  /*77190*/  STL.64 [R1+0x28f0], R12 ;  /* 0x0028f00c01007387 */ /* 0x0101e80000100a00 */
[----:B0-----:R-:W2:Y:S04]  /*771a0*/  LDL.LU R12, [R1] ;  /* 0x00000000010c7983 */ /* 0x001ea80000300800 */
[----:B------:R-:W2:Y:S04]  /*771b0*/  LDL.LU R13, [R1+0x4] ;  /* 0x00000400010d7983 */ /* 0x000ea80000300800 */
[----:B------:R-:W2:Y:S04]  /*771c0*/  LDL.LU R14, [R1+0x8] ;  /* 0x00000800010e7983 */ /* 0x000ea80000300800 */
[----:B------:R-:W2:Y:S04]  /*771d0*/  LDL.LU R15, [R1+0xc] ;  /* 0x00000c00010f7983 */ /* 0x000ea80000300800 */
[----:B------:R-:W4:Y:S04]  /*771e0*/  LDL.LU R4, [R1+0x60] ;  /* 0x0000600001047983 */ /* 0x000f280000300800 */
[----:B------:R-:W4:Y:S04]  /*771f0*/  LDL.LU R5, [R1+0x64] ;  /* 0x0000640001057983 */ /* 0x000f280000300800 */
[----:B------:R-:W4:Y:S04]  /*77200*/  LDL.LU R6, [R1+0x68] ;  /* 0x0000680001067983 */ /* 0x000f280000300800 */
[----:B------:R-:W4:Y:S04]  /*77210*/  LDL.LU R7, [R1+0x6c] ;  /* 0x00006c0001077983 */ /* 0x000f280000300800 */
[----:B------:R-:W5:Y:S04]  /*77220*/  LDL.LU R16, [R1+0x20] ;  /* 0x0000200001107983 */ /* 0x000f680000300800 */
[----:B------:R-:W5:Y:S04]  /*77230*/  LDL.LU R17, [R1+0x24] ;  /* 0x0000240001117983 */ /* 0x000f680000300800 */
[----:B------:R-:W5:Y:S04]  /*77240*/  LDL.LU R18, [R1+0x28] ;  /* 0x0000280001127983 */ /* 0x000f680000300800 */
[----:B------:R-:W5:Y:S04]  /*77250*/  LDL.LU R19, [R1+0x2c] ;  /* 0x00002c0001137983 */ /* 0x000f680000300800 */
[----:B------:R-:W4:Y:S04]  /*77260*/  LDL.LU R24, [R1+0x30] ;  /* 0x0000300001187983 */ /* 0x000f280000300800 */
[----:B------:R-:W4:Y:S04]  /*77270*/  LDL.LU R25, [R1+0x34] ;  /* 0x0000340001197983 */ /* 0x000f280000300800 */
[----:B------:R-:W4:Y:S04]  /*77280*/  LDL.LU R26, [R1+0x38] ;  /* 0x00003800011a7983 */ /* 0x000f280000300800 */
[----:B------:R-:W4:Y:S04]  /*77290*/  LDL.LU R27, [R1+0x3c] ;  /* 0x00003c00011b7983 */ /* 0x000f280000300800 */
[----:B------:R-:W-:Y:S04]  /*772a0*/  STS.128 [R0+0x400], R8 ;  /* 0x0004000800007388 */ /* 0x000fe80000000c00 */
[----:B---3--:R-:W-:Y:S01]  /*772b0*/  STS.128 [R0+0x680], R20 ;  /* 0x0006801400007388 */ /* 0x008fe20000000c00 */
[----:B------:R-:W-:-:S02]  /*772c0*/  LOP3.LUT R28, R2, 0x20, RZ, 0x3c, !PT ;  /* 0x00000020021c7812 */ /* 0x000fc400078e3cff */
[C---:B------:R-:W-:Y:S02]  /*772d0*/  LOP3.LUT R29, R2.reuse, 0x40, RZ, 0x3c, !PT ;  /* 0x00000040021d7812 */ /* 0x040fe400078e3cff */
[----:B------:R-:W-:Y:S01]  /*772e0*/  LOP3.LUT R3, R2, 0x60, RZ, 0x3c, !PT ;  /* 0x0000006002037812 */ /* 0x000fe200078e3cff */
[----:B--2---:R-:W-:Y:S04]  /*772f0*/  STS.128 [R0+0x600], R12 ;  /* 0x0006000c00007388 */ /* 0x004fe80000000c00 */
[----:B------:R-:W-:Y:S06]  /*77300*/  BAR.SYNC.DEFER_BLOCKING 0x0 ;  /* 0x0000000000007b1d */ /* 0x000fec0000010000 */
[----:B------:R-:W0:Y:S04]  /*77310*/  LDS.128 R8, [R2] ;  /* 0x0000000002087984 */ /* 0x000e280000000c00 */
[----:B------:R-:W1:Y:S04]  /*77320*/  LDS.128 R12, [R28] ;  /* 0x000000001c0c7984 */ /* 0x000e680000000c00 */
[----:B------:R-:W2:Y:S04]  /*77330*/  LDS.128 R20, [R2+0x800] ;  /* 0x0008000002147984 */ /* 0x000ea80000000c00 */
[----:B0-----:R-:W-:Y:S04]  /*77340*/  STL [R1+0x194], R9 ;  /* 0x0001940901007387 */ /* 0x001fe80000100800 */
[----:B------:R0:W-:Y:S02]  /*77350*/  STL.64 [R1+0x198], R10 ;  /* 0x0001980a01007387 */ /* 0x0001e40000100a00 */
[----:B0-----:R-:W-:-:S05]  /*77360*/  IMAD.MOV.U32 R10, RZ, RZ, R8 ;  /* 0x000000ffff0a7224 */ /* 0x001fca00078e0008 */
[----:B------:R0:W-:Y:S04]  /*77370*/  STL [R1+0x244c], R10 ;  /* 0x00244c0a01007387 */ /* 0x0001e80000100800 */
[----:B------:R-:W3:Y:S04]  /*77380*/  LDL.LU R8, [R1+0x50] ;  /* 0x0000500001087983 */ /* 0x000ee80000300800 */
[----:B------:R-:W3:Y:S04]  /*77390*/  LDL.LU R9, [R1+0x54] ;  /* 0x0000540001097983 */ /* 0x000ee80000300800 */
[----:B0-----:R-:W3:Y:S04]  /*773a0*/  LDL.LU R10, [R1+0x58] ;  /* 0x00005800010a7983 */ /* 0x001ee80000300800 */
[----:B------:R-:W3:Y:S04]  /*773b0*/  LDL.LU R11, [R1+0x5c] ;  /* 0x00005c00010b7983 */ /* 0x000ee80000300800 */
[----:B-1----:R-:W-:Y:S04]  /*773c0*/  STL [R1+0x1a4], R13 ;  /* 0x0001a40d01007387 */ /* 0x002fe80000100800 */
[----:B--2---:R0:W-:Y:S04]  /*773d0*/  STL.64 [R1+0x220], R20 ;  /* 0x0002201401007387 */ /* 0x0041e80000100a00 */
[----:B------:R-:W-:Y:S04]  /*773e0*/  STL.64 [R1+0x228], R22 ;  /* 0x0002281601007387 */ /* 0x000fe80000100a00 */
[----:B------:R-:W-:Y:S01]  /*773f0*/  STL.64 [R1+0x1a8], R14 ;  /* 0x0001a80e01007387 */ /* 0x000fe20000100a00 */
[----:B0-----:R-:W-:-:S03]  /*77400*/  IMAD.MOV.U32 R21, RZ, RZ, R12 ;  /* 0x000000ffff157224 */ /* 0x001fc600078e000c */
[----:B------:R-:W0:Y:S04]  /*77410*/  LDS.128 R12, [R28+0x800] ;  /* 0x000800001c0c7984 */ /* 0x000e280000000c00 */
[----:B------:R-:W-:Y:S04]  /*77420*/  STL [R1+0x2448], R21 ;  /* 0x0024481501007387 */ /* 0x000fe80000100800 */
[----:B------:R-:W-:Y:S04]  /*77430*/  LDS.128 R20, [R29] ;  /* 0x000000001d147984 */ /* 0x000fe80000000c00 */
[----:B0-----:R-:W-:Y:S04]  /*77440*/  STL.64 [R1+0x270], R12 ;  /* 0x0002700c01007387 */ /* 0x001fe80000100a00 */
[----:B------:R-:W-:Y:S04]  /*77450*/  STL.64 [R1+0x278], R14 ;  /* 0x0002780e01007387 */ /* 0x000fe80000100a00 */
[----:B------:R-:W0:Y:S04]  /*77460*/  LDS.128 R12, [R29+0x800] ;  /* 0x000800001d0c7984 */ /* 0x000e280000000c00 */
[----:B0-----:R-:W-:Y:S04]  /*77470*/  STL.64 [R1+0x290], R12 ;  /* 0x0002900c01007387 */ /* 0x001fe80000100a00 */
[----:B------:R-:W-:Y:S04]  /*77480*/  STL.64 [R1+0x1b0], R20 ;  /* 0x0001b01401007387 */ /* 0x000fe80000100a00 */
[----:B------:R0:W-:Y:S04]  /*77490*/  STL.64 [R1+0x1b8], R22 ;  /* 0x0001b81601007387 */ /* 0x0001e80000100a00 */
[----:B------:R-:W-:Y:S01]  /*774a0*/  STL [R1+0x29c], R15 ;  /* 0x00029c0f01007387 */ /* 0x000fe20000100800 */
[----:B0-----:R-:W-:-:S03]  /*774b0*/  IMAD.MOV.U32 R22, RZ, RZ, R14 ;  /* 0x000000ffff167224 */ /* 0x001fc600078e000e */
[----:B------:R-:W0:Y:S04]  /*774c0*/  LDS.128 R12, [R3] ;  /* 0x00000000030c7984 */ /* 0x000e280000000c00 */
[----:B------:R1:W-:Y:S04]  /*774d0*/  STL [R1+0x2418], R22 ;  /* 0x0024181601007387 */ /* 0x0003e80000100800 */
[----:B------:R-:W2:Y:S04]  /*774e0*/  LDL.LU R20, [R1+0x40] ;  /* 0x0000400001147983 */ /* 0x000ea80000300800 */
[----:B------:R-:W2:Y:S04]  /*774f0*/  LDL.LU R21, [R1+0x44] ;  /* 0x0000440001157983 */ /* 0x000ea80000300800 */
[----:B-1----:R-:W2:Y:S04]  /*77500*/  LDL.LU R22, [R1+0x48] ;  /* 0x0000480001167983 */ /* 0x002ea80000300800 */
[----:B------:R-:W2:Y:S04]  /*77510*/  LDL.LU R23, [R1+0x4c] ;  /* 0x00004c0001177983 */ /* 0x000ea80000300800 */
[----:B0-----:R-:W-:Y:S04]  /*77520*/  STL.64 [R1+0x200], R12 ;  /* 0x0002000c01007387 */ /* 0x001fe80000100a00 */
[----:B------:R-:W-:Y:S04]  /*77530*/  STL.64 [R1+0x208], R14 ;  /* 0x0002080e01007387 */ /* 0x000fe80000100a00 */
[----:B------:R-:W0:Y:S04]  /*77540*/  LDS.128 R12, [R3+0x800] ;  /* 0x00080000030c7984 */ /* 0x000e280000000c00 */
[----:B------:R-:W-:Y:S06]  /*77550*/  BAR.SYNC.DEFER_BLOCKING 0x0 ;  /* 0x0000000000007b1d */ /* 0x000fec0000010000 */
[----:B-----5:R-:W-:Y:S04]  /*77560*/  STS.128 [R0], R16 ;  /* 0x0000001000007388 */ /* 0x020fe80000000c00 */
[----:B----4-:R-:W-:Y:S04]  /*77570*/  STS.128 [R0+0x80], R24 ;  /* 0x0000801800007388 */ /* 0x010fe80000000c00 */
[----:B0-----:R-:W-:Y:S04]  /*77580*/  STL.64 [R1+0x2d0], R12 ;  /* 0x0002d00c01007387 */ /* 0x001fe80000100a00 */
[----:B------:R0:W-:Y:S04]  /*77590*/  STL.64 [R1+0x2d8], R14 ;  /* 0x0002d80e01007387 */ /* 0x0001e80000100a00 */
[----:B0-----:R-:W4:Y:S04]  /*775a0*/  LDL.LU.64 R14, [R1+0x28f8] ;  /* 0x0028f800010e7983 */ /* 0x001f280000300a00 */
[----:B------:R-:W4:Y:S04]  /*775b0*/  LDL.LU.64 R12, [R1+0x28f0] ;  /* 0x0028f000010c7983 */ /* 0x000f280000300a00 */
[----:B------:R-:W5:Y:S04]  /*775c0*/  LDL.LU.64 R18, [R1+0x28e8] ;  /* 0x0028e80001127983 */ /* 0x000f680000300a00 */
[----:B------:R-:W5:Y:S04]  /*775d0*/  LDL.LU.64 R16, [R1+0x28e0] ;  /* 0x0028e00001107983 */ /* 0x000f680000300a00 */
[----:B------:R-:W5:Y:S04]  /*775e0*/  LDL.LU.64 R26, [R1+0x28d8] ;  /* 0x0028d800011a7983 */ /* 0x000f680000300a00 */
[----:B------:R-:W5:Y:S04]  /*775f0*/  LDL.LU.64 R24, [R1+0x28d0] ;  /* 0x0028d00001187983 */ /* 0x000f680000300a00 */
[----:B------:R-:W-:Y:S04]  /*77600*/  STS.128 [R0+0x400], R4 ;  /* 0x0004000400007388 */ /* 0x000fe80000000c00 */
[----:B---3--:R-:W-:Y:S04]  /*77610*/  STS.128 [R0+0x280], R8 ;  /* 0x0002800800007388 */ /* 0x008fe80000000c00 */
[----:B--2---:R-:W-:Y:S04]  /*77620*/  STS.128 [R0+0x200], R20 ;  /* 0x0002001400007388 */ /* 0x004fe80000000c00 */
[----:B----4-:R-:W-:Y:S04]  /*77630*/  STS.128 [R0+0x480], R12 ;  /* 0x0004800c00007388 */ /* 0x010fe80000000c00 */
[----:B-----5:R-:W-:Y:S04]  /*77640*/  STS.128 [R0+0x600], R16 ;  /* 0x0006001000007388 */ /* 0x020fe80000000c00 */
[----:B------:R-:W-:Y:S04]  /*77650*/  STS.128 [R0+0x680], R24 ;  /* 0x0006801800007388 */ /* 0x000fe80000000c00 */
[----:B------:R-:W-:Y:S06]  /*77660*/  BAR.SYNC.DEFER_BLOCKING 0x0 ;  /* 0x0000000000007b1d */ /* 0x000fec0000010000 */
[----:B------:R-:W0:Y:S04]  /*77670*/  LDS.128 R4, [R2] ;  /* 0x0000000002047984 */ /* 0x000e280000000c00 */
[----:B------:R-:W1:Y:S04]  /*77680*/  LDS.128 R12, [R2+0x800] ;  /* 0x00080000020c7984 */ /* 0x000e680000000c00 */
[----:B------:R-:W2:Y:S04]  /*77690*/  LDS.128 R8, [R28] ;  /* 0x000000001c087984 */ /* 0x000ea80000000c00 */
[----:B0-----:R-:W-:Y:S04]  /*776a0*/  STL.64 [R1+0x40], R4 ;  /* 0x0000400401007387 */ /* 0x001fe80000100a00 */
[----:B------:R-:W-:Y:S04]  /*776b0*/  STL.64 [R1+0x48], R6 ;  /* 0x0000480601007387 */ /* 0x000fe80000100a00 */
[----:B------:R-:W0:Y:S04]  /*776c0*/  LDS.128 R4, [R28+0x800] ;  /* 0x000800001c047984 */ /* 0x000e280000000c00 */
[----:B-1----:R1:W-:Y:S04]  /*776d0*/  STL.64 [R1+0x210], R12 ;  /* 0x0002100c01007387 */ /* 0x0023e80000100a00 */
[----:B------:R3:W-:Y:S04]  /*776e0*/  STL.64 [R1+0x218], R14 ;  /* 0x0002180e01007387 */ /* 0x0007e80000100a00 */
[----:B------:R-:W4:Y:S04]  /*776f0*/  LDL.LU R16, [R1+0x180] ;  /* 0x0001800001107983 */ /* 0x000f280000300800 */
[----:B--2---:R-:W-:Y:S04]  /*77700*/  STL.64 [R1+0x60], R8 ;  /* 0x0000600801007387 */ /* 0x004fe80000100a00 */
[----:B------:R-:W-:Y:S04]  /*77710*/  STL.64 [R1+0x68], R10 ;  /* 0x0000680a01007387 */ /* 0x000fe80000100a00 */
[----:B0-----:R0:W-:Y:S04]  /*77720*/  STL.64 [R1+0x230], R4 ;  /* 0x0002300401007387 */ /* 0x0011e80000100a00 */
[----:B------:R2:W-:Y:S04]  /*77730*/  STL.64 [R1+0x238], R6 ;  /* 0x0002380601007387 */ /* 0x0005e80000100a00 */
[----:B------:R-:W4:Y:S04]  /*77740*/  LDL.LU R17, [R1+0x184] ;  /* 0x0001840001117983 */ /* 0x000f280000300800 */
[----:B------:R-:W5:Y:S04]  /*77750*/  LDL.LU R18, [R1+0x188] ;  /* 0x0001880001127983 */ /* 0x000f680000300800 */
[----:B------:R-:W5:Y:S04]  /*77760*/  LDL.LU R19, [R1+0x18c] ;  /* 0x00018c0001137983 */ /* 0x000f680000300800 */
[----:B-----5:R-:W-:Y:S04]  /*77770*/  STL.64 [R1+0x2828], R18 ;  /* 0x0028281201007387 */ /* 0x020fe80000100a00 */
[----:B----4-:R-:W-:Y:S04]  /*77780*/  STL.64 [R1+0x2820], R16 ;  /* 0x0028201001007387 */ /* 0x010fe80000100a00 */
[----:B-1----:R-:W4:Y:S04]  /*77790*/  LDL.LU R12, [R1+0x170] ;  /* 0x00017000010c7983 */ /* 0x002f280000300800 */
[----:B------:R-:W4:Y:S04]  /*777a0*/  LDL.LU R13, [R1+0x174] ;  /* 0x00017400010d7983 */ /* 0x000f280000300800 */
[----:B---3--:R-:W3:Y:S04]  /*777b0*/  LDL.LU R14, [R1+0x178] ;  /* 0x00017800010e7983 */ /* 0x008ee80000300800 */
[----:B------:R-:W3:Y:S04]  /*777c0*/  LDL.LU R15, [R1+0x17c] ;  /* 0x00017c00010f7983 */ /* 0x000ee80000300800 */
[----:B---3--:R-:W-:Y:S04]  /*777d0*/  STL.64 [R1+0x2838], R14 ;  /* 0x0028380e01007387 */ /* 0x008fe80000100a00 */
[----:B----4-:R-:W-:Y:S04]  /*777e0*/  STL.64 [R1+0x2830], R12 ;  /* 0x0028300c01007387 */ /* 0x010fe80000100a00 */
[----:B0-----:R-:W3:Y:S04]  /*777f0*/  LDL.LU R4, [R1+0x160] ;  /* 0x0001600001047983 */ /* 0x001ee80000300800 */
[----:B------:R-:W3:Y:S04]  /*77800*/  LDL.LU R5, [R1+0x164] ;  /* 0x0001640001057983 */ /* 0x000ee80000300800 */
[----:B--2---:R-:W2:Y:S04]  /*77810*/  LDL.LU R6, [R1+0x168] ;  /* 0x0001680001067983 */ /* 0x004ea80000300800 */
[----:B------:R-:W2:Y:S04]  /*77820*/  LDL.LU R7, [R1+0x16c] ;  /* 0x00016c0001077983 */ /* 0x000ea80000300800 */
[----:B--2---:R-:W-:Y:S04]  /*77830*/  STL.64 [R1+0x2848], R6 ;  /* 0x0028480601007387 */ /* 0x004fe80000100a00 */
[----:B---3--:R0:W-:Y:S04]  /*77840*/  STL.64 [R1+0x2840], R4 ;  /* 0x0028400401007387 */ /* 0x0081e80000100a00 */
[----:B0-----:R-:W2:Y:S04]  /*77850*/  LDL.LU R4, [R1+0x110] ;  /* 0x0001100001047983 */ /* 0x001ea80000300800 */
[----:B------:R-:W2:Y:S04]  /*77860*/  LDL.LU R5, [R1+0x114] ;  /* 0x0001140001057983 */ /* 0x000ea80000300800 */
[----:B------:R-:W3:Y:S04]  /*77870*/  LDL.LU R6, [R1+0x118] ;  /* 0x0001180001067983 */ /* 0x000ee80000300800 */
[----:B------:R-:W3:Y:S04]  /*77880*/  LDL.LU R7, [R1+0x11c] ;  /* 0x00011c0001077983 */ /* 0x000ee80000300800 */
[----:B---3--:R-:W-:Y:S04]  /*77890*/  STL.64 [R1+0x2858], R6 ;  /* 0x0028580601007387 */ /* 0x008fe80000100a00 */
[----:B--2---:R0:W-:Y:S04]  /*778a0*/  STL.64 [R1+0x2850], R4 ;  /* 0x0028500401007387 */ /* 0x0041e80000100a00 */
        /* <DEDUP_REMOVED lines=41> */
[----:B--2---:R-:W-:Y:S04]  /*77b40*/  STL.64 [R1+0x28c0], R4 ;  /* 0x0028c00401007387 */ /* 0x004fe80000100a00 */
[----:B------:R-:W0:Y:S04]  /*77b50*/  LDS.128 R4, [R29] ;  /* 0x000000001d047984 */ /* 0x000e280000000c00 */
[----:B------:R-:W2:Y:S04]  /*77b60*/  LDL.LU R20, [R1+0x140] ;  /* 0x0001400001147983 */ /* 0x000ea80000300800 */
[----:B------:R-:W2:Y:S04]  /*77b70*/  LDL.LU R21, [R1+0x144] ;  /* 0x0001440001157983 */ /* 0x000ea80000300800 */
[----:B------:R-:W2:Y:S04]  /*77b80*/  LDL.LU R22, [R1+0x148] ;  /* 0x0001480001167983 */ /* 0x000ea80000300800 */
[----:B------:R-:W2:Y:S04]  /*77b90*/  LDL.LU R23, [R1+0x14c] ;  /* 0x00014c0001177983 */ /* 0x000ea80000300800 */
[----:B------:R-:W3:Y:S04]  /*77ba0*/  LDL.LU R16, [R1+0x130] ;  /* 0x0001300001107983 */ /* 0x000ee80000300800 */
[----:B------:R-:W3:Y:S04]  /*77bb0*/  LDL.LU R17, [R1+0x134] ;  /* 0x0001340001117983 */ /* 0x000ee80000300800 */
[----:B------:R-:W3:Y:S04]  /*77bc0*/  LDL.LU R18, [R1+0x138] ;  /* 0x0001380001127983 */ /* 0x000ee80000300800 */
[----:B------:R-:W3:Y:S04]  /*77bd0*/  LDL.LU R19, [R1+0x13c] ;  /* 0x00013c0001137983 */ /* 0x000ee80000300800 */
        /* <DEDUP_REMOVED lines=8> */
[----:B------:R-:W2:Y:S04]  /*77c60*/  LDL.LU R24, [R1+0x1d0] ;  /* 0x0001d00001187983 */ /* 0x000ea80000300800 */
[----:B------:R-:W2:Y:S04]  /*77c70*/  LDL.LU R25, [R1+0x1d4] ;  /* 0x0001d40001197983 */ /* 0x000ea80000300800 */
[----:B------:R-:W2:Y:S04]  /*77c80*/  LDL.LU R26, [R1+0x1d8] ;  /* 0x0001d800011a7983 */ /* 0x000ea80000300800 */
[----:B------:R-:W2:Y:S04]  /*77c90*/  LDL.LU R27, [R1+0x1dc] ;  /* 0x0001dc00011b7983 */ /* 0x000ea80000300800 */
[----:B0-----:R-:W-:Y:S04]  /*77ca0*/  STL.64 [R1+0x80], R4 ;  /* 0x0000800401007387 */ /* 0x001fe80000100a00 */
[----:B------:R-:W-:Y:S04]  /*77cb0*/  STL.64 [R1+0x88], R6 ;  /* 0x0000880601007387 */ /* 0x000fe80000100a00 */
[----:B------:R-:W0:Y:S04]  /*77cc0*/  LDS.128 R4, [R29+0x800] ;  /* 0x000800001d047984 */ /* 0x000e280000000c00 */
[----:B0-----:R-:W-:Y:S04]  /*77cd0*/  STL.64 [R1+0x280], R4 ;  /* 0x0002800401007387 */ /* 0x001fe80000100a00 */
[----:B------:R-:W-:Y:S04]  /*77ce0*/  STL.64 [R1+0x288], R6 ;  /* 0x0002880601007387 */ /* 0x000fe80000100a00 */
[----:B------:R-:W0:Y:S04]  /*77cf0*/  LDS.128 R4, [R3] ;  /* 0x0000000003047984 */ /* 0x000e280000000c00 */
[----:B0-----:R-:W-:Y:S04]  /*77d00*/  STL.64 [R1+0x1c0], R4 ;  /* 0x0001c00401007387 */ /* 0x001fe80000100a00 */
[----:B------:R-:W-:Y:S04]  /*77d10*/  STL.64 [R1+0x1c8], R6 ;  /* 0x0001c80601007387 */ /* 0x000fe80000100a00 */
[----:B------:R-:W0:Y:S04]  /*77d20*/  LDS.128 R4, [R3+0x800] ;  /* 0x0008000003047984 */ /* 0x000e280000000c00 */
[----:B0-----:R-:W-:Y:S04]  /*77d30*/  STL.64 [R1+0x2a0], R4 ;  /* 0x0002a00401007387 */ /* 0x001fe80000100a00 */
[----:B------:R0:W-:Y:S04]  /*77d40*/  STL.64 [R1+0x2a8], R6 ;  /* 0x0002a80601007387 */ /* 0x0001e80000100a00 */
[----:B0-----:R-:W2:Y:S04]  /*77d50*/  LDL.LU.64 R6, [R1+0x28c8] ;  /* 0x0028c80001067983 */ /* 0x001ea80000300a00 */
[----:B------:R-:W2:Y:S04]  /*77d60*/  LDL.LU.64 R4, [R1+0x28c0] ;  /* 0x0028c00001047983 */ /* 0x000ea80000300a00 */
[----:B------:R-:W-:Y:S06]  /*77d70*/  BAR.SYNC.DEFER_BLOCKING 0x0 ;  /* 0x0000000000007b1d */ /* 0x000fec0000010000 */
[----:B--2---:R0:W-:Y:S04]  /*77d80*/  STS.128 [R0], R4 ;  /* 0x0000000400007388 */ /* 0x0041e80000000c00 */
[----:B0-----:R-:W2:Y:S04]  /*77d90*/  LDL.LU.64 R6, [R1+0x28b8] ;  /* 0x0028b80001067983 */ /* 0x001ea80000300a00 */
[----:B------:R-:W2:Y:S04]  /*77da0*/  LDL.LU.64 R4, [R1+0x28b0] ;  /* 0x0028b00001047983 */ /* 0x000ea80000300a00 */
[----:B--2---:R0:W-:Y:S04]  /*77db0*/  STS.128 [R0+0x80], R4 ;  /* 0x0000800400007388 */ /* 0x0041e80000000c00 */
        /* <DEDUP_REMOVED lines=17> */
[----:B--2---:R-:W-:Y:S04]  /*77ed0*/  STS.128 [R0+0x680], R4 ;  /* 0x0006800400007388 */ /* 0x004fe80000000c00 */
[----:B------:R-:W-:Y:S06]  /*77ee0*/  BAR.SYNC.DEFER_BLOCKING 0x0 ;  /* 0x0000000000007b1d */ /* 0x000fec0000010000 */
[----:B------:R-:W0:Y:S04]  /*77ef0*/  LDS.128 R4, [R2] ;  /* 0x0000000002047984 */ /* 0x000e280000000c00 */
        /* <DEDUP_REMOVED lines=21> */
[----:B------:R-:W-:Y:S06]  /*78050*/  BAR.SYNC.DEFER_BLOCKING 0x0 ;  /* 0x0000000000007b1d */ /* 0x000fec0000010000 */
[----:B----4-:R-:W-:Y:S04]  /*78060*/  STS.128 [R0], R12 ;  /* 0x0000000c00007388 */ /* 0x010fe80000000c00 */
[----:B---3--:R-:W-:Y:S04]  /*78070*/  STS.128 [R0+0x80], R16 ;  /* 0x0000801000007388 */ /* 0x008fe80000000c00 */
[----:B0-----:R-:W-:Y:S04]  /*78080*/  STL.64 [R1+0x110], R4 ;  /* 0x0001100401007387 */ /* 0x001fe80000100a00 */
[----:B------:R0:W-:Y:S04]  /*78090*/  STL.64 [R1+0x118], R6 ;  /* 0x0001180601007387 */ /* 0x0001e80000100a00 */
[----:B0-----:R-:W2:Y:S04]  /*780a0*/  LDL.LU.64 R6, [R1+0x2848] ;  /* 0x0028480001067983 */ /* 0x001ea80000300a00 */
[----:B------:R-:W2:Y:S04]  /*780b0*/  LDL.LU.64 R4, [R1+0x2840] ;  /* 0x0028400001047983 */ /* 0x000ea80000300a00 */
[----:B------:R-:W3:Y:S04]  /*780c0*/  LDL.LU.64 R14, [R1+0x2838] ;  /* 0x00283800010e7983 */ /* 0x000ee80000300a00 */
[----:B------:R-:W3:Y:S04]  /*780d0*/  LDL.LU.64 R12, [R1+0x2830] ;  /* 0x00283000010c7983 */ /* 0x000ee80000300a00 */
[----:B------:R-:W4:Y:S04]  /*780e0*/  LDL.LU.64 R18, [R1+0x2828] ;  /* 0x0028280001127983 */ /* 0x000f280000300a00 */
[----:B------:R-:W4:Y:S04]  /*780f0*/  LDL.LU.64 R16, [R1+0x2820] ;  /* 0x0028200001107983 */ /* 0x000f280000300a00 */
[----:B----4-:R0:W-:Y:S04]  /*78100*/  STS.128 [R0+0x600], R16 ;  /* 0x0006001000007388 */ /* 0x0101e80000000c00 */
[----:B0-----:R-:W4:Y:S04]  /*78110*/  LDL.LU R16, [R1+0x2e0] ;  /* 0x0002e00001107983 */ /* 0x001f280000300800 */
[----:B------:R-:W4:Y:S04]  /*78120*/  LDL.LU R17, [R1+0x2e4] ;  /* 0x0002e40001117983 */ /* 0x000f280000300800 */
[----:B------:R-:W3:Y:S04]  /*78130*/  LDL.LU R18, [R1+0x2e8] ;  /* 0x0002e80001127983 */ /* 0x000ee80000300800 */
[----:B------:R-:W3:Y:S04]  /*78140*/  LDL.LU R19, [R1+0x2ec] ;  /* 0x0002ec0001137983 */ /* 0x000ee80000300800 */
[----:B--2---:R0:W-:Y:S04]  /*78150*/  STS.128 [R0+0x400], R4 ;  /* 0x0004000400007388 */ /* 0x0041e80000000c00 */
[----:B---3--:R-:W-:Y:S04]  /*78160*/  STL.64 [R1+0x27f8], R18 ;  /* 0x0027f81201007387 */ /* 0x008fe80000100a00 */
[----:B----4-:R-:W-:Y:S04]  /*78170*/  STL.64 [R1+0x27f0], R16 ;  /* 0x0027f01001007387 */ /* 0x010fe80000100a00 */
[----:B0-----:R-:W2:Y:S04]  /*78180*/  LDL.LU R4, [R1+0x2b0] ;  /* 0x0002b00001047983 */ /* 0x001ea80000300800 */
[----:B------:R-:W2:Y:S04]  /*78190*/  LDL.LU R5, [R1+0x2b4] ;  /* 0x0002b40001057983 */ /* 0x000ea80000300800 */
[----:B------:R-:W3:Y:S04]  /*781a0*/  LDL.LU R6, [R1+0x2b8] ;  /* 0x0002b80001067983 */ /* 0x000ee80000300800 */
[----:B------:R-:W3:Y:S04]  /*781b0*/  LDL.LU R7, [R1+0x2bc] ;  /* 0x0002bc0001077983 */ /* 0x000ee80000300800 */
[----:B-----5:R0:W-:Y:S04]  /*781c0*/  STS.128 [R0+0x280], R8 ;  /* 0x0002800800007388 */ /* 0x0201e80000000c00 */
[----:B------:R-:W-:Y:S04]  /*781d0*/  STS.128 [R0+0x200], R20 ;  /* 0x0002001400007388 */ /* 0x000fe80000000c00 */
[----:B------:R-:W-:Y:S04]  /*781e0*/  STS.128 [R0+0x480], R12 ;  /* 0x0004800c00007388 */ /* 0x000fe80000000c00 */
[----:B------:R-:W-:Y:S04]  /*781f0*/  STS.128 [R0+0x680], R24 ;  /* 0x0006801800007388 */ /* 0x000fe80000000c00 */
[----:B------:R-:W-:Y:S06]  /*78200*/  BAR.SYNC.DEFER_BLOCKING 0x0 ;  /* 0x0000000000007b1d */ /* 0x000fec0000010000 */
[----:B------:R-:W-:Y:S04]  /*78210*/  LDS.128 R24, [R28] ;  /* 0x000000001c187984 */ /* 0x000fe80000000c00 */
[----:B---3--:R-:W-:Y:S04]  /*78220*/  STL.64 [R1+0x2808], R6 ;  /* 0x0028080601007387 */ /* 0x008fe80000100a00 */
[----:B--2---:R-:W-:Y:S04]  /*78230*/  STL.64 [R1+0x2800], R4 ;  /* 0x0028000401007387 */ /* 0x004fe80000100a00 */
[----:B0-----:R-:W2:Y:S04]  /*78240*/  LDL.LU R8, [R1+0x260] ;  /* 0x0002600001087983 */ /* 0x001ea80000300800 */
[----:B------:R-:W2:Y:S04]  /*78250*/  LDL.LU R9, [R1+0x264] ;  /* 0x0002640001097983 */ /* 0x000ea80000300800 */
[----:B------:R-:W3:Y:S04]  /*78260*/  LDL.LU R10, [R1+0x268] ;  /* 0x00026800010a7983 */ /* 0x000ee80000300800 */
[----:B------:R-:W3:Y:S04]  /*78270*/  LDL.LU R11, [R1+0x26c] ;  /* 0x00026c00010b7983 */ /* 0x000ee80000300800 */
[----:B------:R-:W0:Y:S02]  /*78280*/  LDS.128 R4, [R2] ;  /* 0x0000000002047984 */ /* 0x000e240000000c00 */
[----:B0-----:R-:W-:-:S02]  /*78290*/  IMAD.MOV.U32 R21, RZ, RZ, R4 ;  /* 0x000000ffff157224 */ /* 0x001fc400078e0004 */
[----:B---3--:R-:W-:Y:S04]  /*782a0*/  STL.64 [R1+0x2818], R10 ;  /* 0x0028180a01007387 */ /* 0x008fe80000100a00 */
[----:B--2---:R-:W-:Y:S04]  /*782b0*/  STL.64 [R1+0x2810], R8 ;  /* 0x0028100801007387 */ /* 0x004fe80000100a00 */
[----:B------:R-:W3:Y:S04]  /*782c0*/  LDL.LU R12, [R1+0x2c0] ;  /* 0x0002c000010c7983 */ /* 0x000ee80000300800 */
[----:B------:R-:W3:Y:S04]  /*782d0*/  LDL.LU R13, [R1+0x2c4] ;  /* 0x0002c400010d7983 */ /* 0x000ee80000300800 */
[----:B------:R-:W3:Y:S04]  /*782e0*/  LDL.LU R14, [R1+0x2c8] ;  /* 0x0002c800010e7983 */ /* 0x000ee80000300800 */
[----:B------:R-:W3:Y:S04]  /*782f0*/  LDL.LU R15, [R1+0x2cc] ;  /* 0x0002cc00010f7983 */ /* 0x000ee80000300800 */
[----:B------:R0:W-:Y:S04]  /*78300*/  STL [R1+0x4], R5 ;  /* 0x0000040501007387 */ /* 0x0001e80000100800 */
[----:B------:R1:W-:Y:S04]  /*78310*/  STL.64 [R1+0x8], R6 ;  /* 0x0000080601007387 */ /* 0x0003e80000100a00 */
[----:B------:R-:W3:Y:S04]  /*78320*/  LDL.LU R4, [R1+0x1e0] ;  /* 0x0001e00001047983 */ /* 0x000ee80000300800 */
[----:B0-----:R-:W3:Y:S04]  /*78330*/  LDL.LU R5, [R1+0x1e4] ;  /* 0x0001e40001057983 */ /* 0x001ee80000300800 */
[----:B-1----:R-:W3:Y:S04]  /*78340*/  LDL.LU R6, [R1+0x1e8] ;  /* 0x0001e80001067983 */ /* 0x002ee80000300800 */
[----:B------:R-:W3:Y:S04]  /*78350*/  LDL.LU R7, [R1+0x1ec] ;  /* 0x0001ec0001077983 */ /* 0x000ee80000300800 */
[----:B------:R-:W4:Y:S04]  /*78360*/  LDL.LU R16, [R1+0x1f0] ;  /* 0x0001f00001107983 */ /* 0x000f280000300800 */
[----:B------:R-:W4:Y:S04]  /*78370*/  LDL.LU R17, [R1+0x1f4] ;  /* 0x0001f40001117983 */ /* 0x000f280000300800 */
[----:B------:R-:W4:Y:S04]  /*78380*/  LDL.LU R18, [R1+0x1f8] ;  /* 0x0001f80001127983 */ /* 0x000f280000300800 */
[----:B------:R-:W4:Y:S04]  /*78390*/  LDL.LU R19, [R1+0x1fc] ;  /* 0x0001fc0001137983 */ /* 0x000f280000300800 */
[----:B------:R-:W0:Y:S04]  /*783a0*/  LDS.128 R8, [R2+0x800] ;  /* 0x0008000002087984 */ /* 0x000e280000000c00 */
[----:B0-----:R-:W-:Y:S04]  /*783b0*/  STL.64 [R1+0xb0], R8 ;  /* 0x0000b00801007387 */ /* 0x001fe80000100a00 */
[----:B------:R-:W-:Y:S04]  /*783c0*/  STL.64 [R1+0xb8], R10 ;  /* 0x0000b80a01007387 */ /* 0x000fe80000100a00 */
[----:B------:R-:W0:Y:S04]  /*783d0*/  LDS.128 R8, [R28+0x800] ;  /* 0x000800001c087984 */ /* 0x000e280000000c00 */
[----:B0-----:R-:W-:Y:S01]  /*783e0*/  STL.64 [R1+0xd0], R8 ;  /* 0x0000d00801007387 */ /* 0x001fe20000100a00 */
[----:B------:R-:W-:-:S03]  /*783f0*/  IMAD.MOV.U32 R22, RZ, RZ, R10 ;  /* 0x000000ffff167224 */ /* 0x000fc600078e000a */
[----:B------:R-:W-:Y:S04]  /*78400*/  STL.64 [R1+0x10], R24 ;  /* 0x0000101801007387 */ /* 0x000fe80000100a00 */
[----:B------:R-:W-:Y:S04]  /*78410*/  STL.64 [R1+0x18], R26 ;  /* 0x0000181a01007387 */ /* 0x000fe80000100a00 */
[----:B------:R-:W-:Y:S04]  /*78420*/  STL [R1+0xdc], R11 ;  /* 0x0000dc0b01007387 */ /* 0x000fe80000100800 */
[----:B------:R-:W0:Y:S04]  /*78430*/  LDS.128 R8, [R29+0x800] ;  /* 0x000800001d087984 */ /* 0x000e280000000c00 */
[----:B------:R-:W1:Y:S04]  /*78440*/  LDS.128 R24, [R29] ;  /* 0x000000001d187984 */ /* 0x000e680000000c00 */
[----:B------:R-:W-:Y:S04]  /*78450*/  STL [R1+0x241c], R22 ;  /* 0x00241c1601007387 */ /* 0x000fe80000100800 */
[----:B0-----:R-:W-:Y:S01]  /*78460*/  STL.64 [R1+0xa0], R8 ;  /* 0x0000a00801007387 */ /* 0x001fe20000100a00 */
[----:B------:R-:W-:-:S03]  /*78470*/  IMAD.MOV.U32 R23, RZ, RZ, R10 ;  /* 0x000000ffff177224 */ /* 0x000fc600078e000a */
[----:B-1----:R-:W-:Y:S04]  /*78480*/  STL.64 [R1+0x30], R24 ;  /* 0x0000301801007387 */ /* 0x002fe80000100a00 */
[----:B------:R-:W-:Y:S04]  /*78490*/  STL.64 [R1+0x38], R26 ;  /* 0x0000381a01007387 */ /* 0x000fe80000100a00 */
[----:B------:R-:W0:Y:S04]  /*784a0*/  LDS.128 R24, [R3] ;  /* 0x0000000003187984 */ /* 0x000e280000000c00 */
[----:B------:R-:W-:Y:S04]  /*784b0*/  STL [R1+0xac], R11 ;  /* 0x0000ac0b01007387 */ /* 0x000fe80000100800 */
[----:B------:R-:W1:Y:S04]  /*784c0*/  LDS.128 R8, [R3+0x800] ;  /* 0x0008000003087984 */ /* 0x000e680000000c00 */
[----:B------:R-:W-:Y:S06]  /*784d0*/  BAR.SYNC.DEFER_BLOCKING 0x0 ;  /* 0x0000000000007b1d */ /* 0x000fec0000010000 */
[----:B------:R-:W-:Y:S04]  /*784e0*/  STL [R1+0x2420], R23 ;  /* 0x0024201701007387 */ /* 0x000fe80000100800 */
[----:B------:R5:W-:Y:S04]  /*784f0*/  STL [R1+0x24c8], R21 ;  /* 0x0024c81501007387 */ /* 0x000be80000100800 */
[----:B------:R-:W2:Y:S04]  /*78500*/  LDL.LU R20, [R1+0x250] ;  /* 0x0002500001147983 */ /* 0x000ea80000300800 */
[----:B-----5:R-:W2:Y:S04]  /*78510*/  LDL.LU R21, [R1+0x254] ;  /* 0x0002540001157983 */ /* 0x020ea80000300800 */
[----:B------:R-:W2:Y:S04]  /*78520*/  LDL.LU R22, [R1+0x258] ;  /* 0x0002580001167983 */ /* 0x000ea80000300800 */
[----:B------:R-:W2:Y:S04]  /*78530*/  LDL.LU R23, [R1+0x25c] ;  /* 0x00025c0001177983 */ /* 0x000ea80000300800 */
[----:B0-----:R-:W-:Y:S04]  /*78540*/  STL [R1+0x2444], R24 ;  /* 0x0024441801007387 */ /* 0x001fe80000100800 */
[----:B------:R1:W-:Y:S04]  /*78550*/  STL [R1+0x2434], R25 ;  /* 0x0024341901007387 */ /* 0x0003e80000100800 */
[----:B------:R0:W-:Y:S04]  /*78560*/  STL [R1+0x2424], R26 ;  /* 0x0024241a01007387 */ /* 0x0001e80000100800 */
[----:B------:R-:W-:Y:S01]  /*78570*/  STL [R1+0x2408], R27 ;  /* 0x0024081b01007387 */ /* 0x000fe20000100800 */
[----:B-1----:R-:W-:-:S03]  /*78580*/  IMAD.MOV.U32 R25, RZ, RZ, R8 ;  /* 0x000000ffff197224 */ /* 0x002fc600078e0008 */
[----:B------:R1:W-:Y:S01]  /*78590*/  STL.64 [R1+0xe8], R10 ;  /* 0x0000e80a01007387 */ /* 0x0003e20000100a00 */
[----:B0-----:R-:W-:-:S03]  /*785a0*/  IMAD.MOV.U32 R26, RZ, RZ, R9 ;  /* 0x000000ffff1a7224 */ /* 0x001fc600078e0009 */
[----:B-1----:R-:W5:Y:S04]  /*785b0*/  LDL.LU.64 R10, [R1+0x2818] ;  /* 0x00281800010a7983 */ /* 0x002f680000300a00 */
[----:B------:R-:W5:Y:S04]  /*785c0*/  LDL.LU.64 R8, [R1+0x2810] ;  /* 0x0028100001087983 */ /* 0x000f680000300a00 */
[----:B------:R0:W-:Y:S04]  /*785d0*/  STL [R1+0x243c], R25 ;  /* 0x00243c1901007387 */ /* 0x0001e80000100800 */
[----:B------:R1:W-:Y:S04]  /*785e0*/  STL [R1+0x242c], R26 ;  /* 0x00242c1a01007387 */ /* 0x0003e80000100800 */
[----:B------:R-:W5:Y:S04]  /*785f0*/  LDL.LU R24, [R1+0x240] ;  /* 0x0002400001187983 */ /* 0x000f680000300800 */
[----:B0-----:R-:W5:Y:S04]  /*78600*/  LDL.LU R25, [R1+0x244] ;  /* 0x0002440001197983 */ /* 0x001f680000300800 */
[----:B-1----:R-:W5:Y:S04]  /*78610*/  LDL.LU R26, [R1+0x248] ;  /* 0x00024800011a7983 */ /* 0x002f680000300800 */
[----:B------:R-:W5:Y:S04]  /*78620*/  LDL.LU R27, [R1+0x24c] ;  /* 0x00024c00011b7983 */ /* 0x000f680000300800 */
[----:B---3--:R0:W-:Y:S04]  /*78630*/  STS.128 [R0], R4 ;  /* 0x0000000400007388 */ /* 0x0081e80000000c00 */
[----:B0-----:R-:W3:Y:S04]  /*78640*/  LDL.LU.64 R6, [R1+0x2808] ;  /* 0x0028080001067983 */ /* 0x001ee80000300a00 */
[----:B------:R-:W3:Y:S04]  /*78650*/  LDL.LU.64 R4, [R1+0x2800] ;  /* 0x0028000001047983 */ /* 0x000ee80000300a00 */
[----:B----4-:R0:W-:Y:S04]  /*78660*/  STS.128 [R0+0x80], R16 ;  /* 0x0000801000007388 */ /* 0x0101e80000000c00 */
[----:B0-----:R-:W4:Y:S04]  /*78670*/  LDL.LU.64 R18, [R1+0x27f8] ;  /* 0x0027f80001127983 */ /* 0x001f280000300a00 */
[----:B------:R-:W4:Y:S04]  /*78680*/  LDL.LU.64 R16, [R1+0x27f0] ;  /* 0x0027f00001107983 */ /* 0x000f280000300a00 */
[----:B------:R-:W-:Y:S04]  /*78690*/  STS.128 [R0+0x600], R12 ;  /* 0x0006000c00007388 */ /* 0x000fe80000000c00 */
[----:B--2---:R-:W-:Y:S04]  /*786a0*/  STS.128 [R0+0x280], R20 ;  /* 0x0002801400007388 */ /* 0x004fe80000000c00 */
[----:B-----5:R-:W-:Y:S04]  /*786b0*/  STS.128 [R0+0x400], R8 ;  /* 0x0004000800007388 */ /* 0x020fe80000000c00 */
[----:B------:R-:W-:Y:S04]  /*786c0*/  STS.128 [R0+0x200], R24 ;  /* 0x0002001800007388 */ /* 0x000fe80000000c00 */
[----:B---3--:R-:W-:Y:S04]  /*786d0*/  STS.128 [R0+0x480], R4 ;  /* 0x0004800400007388 */ /* 0x008fe80000000c00 */
[----:B----4-:R-:W-:Y:S04]  /*786e0*/  STS.128 [R0+0x680], R16 ;  /* 0x0006801000007388 */ /* 0x010fe80000000c00 */
        /* <DEDUP_REMOVED lines=9> */
[----:B-1----:R-:W4:Y:S04]  /*78780*/  LDL.LU R12, [R1+0x3f0] ;  /* 0x0003f000010c7983 */ /* 0x002f280000300800 */
[----:B--2---:R-:W-:Y:S04]  /*78790*/  STL.64 [R1+0x250], R8 ;  /* 0x0002500801007387 */ /* 0x004fe80000100a00 */
[----:B------:R-:W-:Y:S04]  /*787a0*/  STL.64 [R1+0x258], R10 ;  /* 0x0002580a01007387 */ /* 0x000fe80000100a00 */
[----:B0-----:R0:W-:Y:S04]  /*787b0*/  STL.64 [R1+0x4b0], R4 ;  /* 0x0004b00401007387 */ /* 0x0011e80000100a00 */
[----:B------:R1:W-:Y:S04]  /*787c0*/  STL.64 [R1+0x4b8], R6 ;  /* 0x0004b80601007387 */ /* 0x0003e80000100a00 */
[----:B------:R-:W4:Y:S04]  /*787d0*/  LDL.LU R13, [R1+0x3f4] ;  /* 0x0003f400010d7983 */ /* 0x000f280000300800 */
[----:B---3--:R-:W2:Y:S04]  /*787e0*/  LDL.LU R14, [R1+0x3f8] ;  /* 0x0003f800010e7983 */ /* 0x008ea80000300800 */
[----:B------:R-:W2:Y:S04]  /*787f0*/  LDL.LU R15, [R1+0x3fc] ;  /* 0x0003fc00010f7983 */ /* 0x000ea80000300800 */
[----:B--2---:R-:W-:Y:S04]  /*78800*/  STL.64 [R1+0x2748], R14 ;  /* 0x0027480e01007387 */ /* 0x004fe80000100a00 */
[----:B----4-:R-:W-:Y:S04]  /*78810*/  STL.64 [R1+0x2740], R12 ;  /* 0x0027400c01007387 */ /* 0x010fe80000100a00 */
[----:B0-----:R-:W2:Y:S04]  /*78820*/  LDL.LU R4, [R1+0x3e0] ;  /* 0x0003e00001047983 */ /* 0x001ea80000300800 */
[----:B------:R-:W2:Y:S04]  /*78830*/  LDL.LU R5, [R1+0x3e4] ;  /* 0x0003e40001057983 */ /* 0x000ea80000300800 */
[----:B-1----:R-:W3:Y:S04]  /*78840*/  LDL.LU R6, [R1+0x3e8] ;  /* 0x0003e80001067983 */ /* 0x002ee80000300800 */
[----:B------:R-:W3:Y:S04]  /*78850*/  LDL.LU R7, [R1+0x3ec] ;  /* 0x0003ec0001077983 */ /* 0x000ee80000300800 */
[----:B---3--:R-:W-:Y:S04]  /*78860*/  STL.64 [R1+0x2758], R6 ;  /* 0x0027580601007387 */ /* 0x008fe80000100a00 */
[----:B--2---:R-:W-:Y:S04]  /*78870*/  STL.64 [R1+0x2750], R4 ;  /* 0x0027500401007387 */ /* 0x004fe80000100a00 */
[----:B------:R-:W2:Y:S04]  /*78880*/  LDL.LU R8, [R1+0x3d0] ;  /* 0x0003d00001087983 */ /* 0x000ea80000300800 */
        /* <DEDUP_REMOVED lines=144> */
[----:B------:R-:W-:Y:S04]  /*79190*/  STS.128 [R0+0x200], R24 ;  /* 0x0002001800007388 */ /* 0x000fe80000000c00 */
[----:B-----5:R-:W-:Y:S04]  /*791a0*/  STS.128 [R0+0x280], R20 ;  /* 0x0002801400007388 */ /* 0x020fe80000000c00 */
[----:B------:R-:W-:Y:S04]  /*791b0*/  STS.128 [R0+0x680], R16 ;  /* 0x0006801000007388 */ /* 0x000fe80000000c00 */
[----:B--2---:R-:W-:Y:S04]  /*791c0*/  STS.128 [R0+0x400], R8 ;  /* 0x0004000800007388 */ /* 0x004fe80000000c00 */
        /* <DEDUP_REMOVED lines=537> */
[----:B-1----:R-:W-:Y:S04]  /*7b360*/  STL.64 [R1+0x6e0], R4 ;  /* 0x0006e00401007387 */ /* 0x002fe80000100a00 */
[----:B------:R-:W-:Y:S04]  /*7b370*/  STL.64 [R1+0x6e8], R6 ;  /* 0x0006e80601007387 */ /* 0x000fe80000100a00 */
[----:B------:R-:W1:Y:S04]  /*7b380*/  LDS.128 R4, [R29] ;  /* 0x000000001d047984 */ /* 0x000e680000000c00 */
[----:B--2---:R-:W-:Y:S04]  /*7b390*/  STL.64 [R1+0x650], R12 ;  /* 0x0006500c01007387 */ /* 0x004fe80000100a00 */
[----:B------:R-:W-:Y:S04]  /*7b3a0*/  STL.64 [R1+0x658], R14 ;  /* 0x0006580e01007387 */ /* 0x000fe80000100a00 */
[----:B------:R-:W2:Y:S04]  /*7b3b0*/  LDS.128 R12, [R29+0x800] ;  /* 0x000800001d0c7984 */ /* 0x000ea80000000c00 */
[----:B0-----:R-:W-:Y:S04]  /*7b3c0*/  STL.64 [R1+0x710], R8 ;  /* 0x0007100801007387 */ /* 0x001fe80000100a00 */
[----:B------:R-:W-:Y:S04]  /*7b3d0*/  STL.64 [R1+0x718], R10 ;  /* 0x0007180a01007387 */ /* 0x000fe80000100a00 */
[----:B------:R-:W0:Y:S04]  /*7b3e0*/  LDS.128 R8, [R3] ;  /* 0x0000000003087984 */ /* 0x000e280000000c00 */
[----:B-1----:R-:W-:Y:S04]  /*7b3f0*/  STL.64 [R1+0x680], R4 ;  /* 0x0006800401007387 */ /* 0x002fe80000100a00 */
[----:B------:R-:W-:Y:S04]  /*7b400*/  STL.64 [R1+0x688], R6 ;  /* 0x0006880601007387 */ /* 0x000fe80000100a00 */
[----:B------:R-:W1:Y:S04]  /*7b410*/  LDS.128 R4, [R3+0x800] ;  /* 0x0008000003047984 */ /* 0x000e680000000c00 */
[----:B--2---:R2:W-:Y:S04]  /*7b420*/  STL.64 [R1+0x750], R12 ;  /* 0x0007500c01007387 */ /* 0x0045e80000100a00 */
[----:B------:R3:W-:Y:S04]  /*7b430*/  STL.64 [R1+0x758], R14 ;  /* 0x0007580e01007387 */ /* 0x0007e80000100a00 */
[----:B--2---:R-:W2:Y:S04]  /*7b440*/  LDL.LU R12, [R1+0xbd0] ;  /* 0x000bd000010c7983 */ /* 0x004ea80000300800 */
[----:B0-----:R-:W-:Y:S04]  /*7b450*/  STL.64 [R1+0x6b0], R8 ;  /* 0x0006b00801007387 */ /* 0x001fe80000100a00 */
[----:B------:R-:W-:Y:S04]  /*7b460*/  STL.64 [R1+0x6b8], R10 ;  /* 0x0006b80a01007387 */ /* 0x000fe80000100a00 */
[----:B-1----:R0:W-:Y:S04]  /*7b470*/  STL.64 [R1+0x760], R4 ;  /* 0x0007600401007387 */ /* 0x0021e80000100a00 */
[----:B------:R1:W-:Y:S04]  /*7b480*/  STL.64 [R1+0x768], R6 ;  /* 0x0007680601007387 */ /* 0x0003e80000100a00 */
[----:B------:R-:W2:Y:S04]  /*7b490*/  LDL.LU R13, [R1+0xbd4] ;  /* 0x000bd400010d7983 */ /* 0x000ea80000300800 */
[----:B---3--:R-:W3:Y:S04]  /*7b4a0*/  LDL.LU R14, [R1+0xbd8] ;  /* 0x000bd800010e7983 */ /* 0x008ee80000300800 */
[----:B------:R-:W3:Y:S04]  /*7b4b0*/  LDL.LU R15, [R1+0xbdc] ;  /* 0x000bdc00010f7983 */ /* 0x000ee80000300800 */
[----:B------:R-:W-:Y:S06]  /*7b4c0*/  BAR.SYNC.DEFER_BLOCKING 0x0 ;  /* 0x0000000000007b1d */ /* 0x000fec0000010000 */
[----:B---3--:R-:W-:Y:S04]  /*7b4d0*/  STL.64 [R1+0x24a0], R14 ;  /* 0x0024a00e01007387 */ /* 0x008fe80000100a00 */
[----:B--2---:R-:W-:Y:S04]  /*7b4e0*/  STL.64 [R1+0x2498], R12 ;  /* 0x0024980c01007387 */ /* 0x004fe80000100a00 */
[----:B0-----:R-:W2:Y:S04]  /*7b4f0*/  LDL.LU R4, [R1+0xbc0] ;  /* 0x000bc00001047983 */ /* 0x001ea80000300800 */
[----:B------:R-:W2:Y:S04]  /*7b500*/  LDL.LU R5, [R1+0xbc4] ;  /* 0x000bc40001057983 */ /* 0x000ea80000300800 */
[----:B-1----:R-:W3:Y:S04]  /*7b510*/  LDL.LU R6, [R1+0xbc8] ;  /* 0x000bc80001067983 */ /* 0x002ee80000300800 */
[----:B------:R-:W3:Y:S04]  /*7b520*/  LDL.LU R7, [R1+0xbcc] ;  /* 0x000bcc0001077983 */ /* 0x000ee80000300800 */
[----:B------:R-:W4:Y:S04]  /*7b530*/  LDL.LU R20, [R1+0xb60] ;  /* 0x000b600001147983 */ /* 0x000f280000300800 */
[----:B------:R-:W4:Y:S04]  /*7b540*/  LDL.LU R21, [R1+0xb64] ;  /* 0x000b640001157983 */ /* 0x000f280000300800 */
[----:B------:R-:W5:Y:S04]  /*7b550*/  LDL.LU R22, [R1+0xb68] ;  /* 0x000b680001167983 */ /* 0x000f680000300800 */
[----:B------:R-:W5:Y:S04]  /*7b560*/  LDL.LU R23, [R1+0xb6c] ;  /* 0x000b6c0001177983 */ /* 0x000f680000300800 */
[----:B-----5:R-:W-:Y:S04]  /*7b570*/  STL.64 [R1+0x24d8], R22 ;  /* 0x0024d81601007387 */ /* 0x020fe80000100a00 */
[----:B----4-:R0:W-:Y:S04]  /*7b580*/  STL.64 [R1+0x24d0], R20 ;  /* 0x0024d01401007387 */ /* 0x0101e80000100a00 */
[----:B0-----:R-:W4:Y:S04]  /*7b590*/  LDL.LU R20, [R1+0xb40] ;  /* 0x000b400001147983 */ /* 0x001f280000300800 */
        /* <DEDUP_REMOVED lines=31> */
[----:B------:R-:W4:Y:S04]  /*7b790*/  LDL.LU R22, [R1+0xaf8] ;  /* 0x000af80001167983 */ /* 0x000f280000300800 */
[----:B------:R-:W4:Y:S04]  /*7b7a0*/  LDL.LU R23, [R1+0xafc] ;  /* 0x000afc0001177983 */ /* 0x000f280000300800 */
[----:B---3--:R-:W-:Y:S04]  /*7b7b0*/  STL.64 [R1+0x24b0], R6 ;  /* 0x0024b00601007387 */ /* 0x008fe80000100a00 */
[----:B--2---:R-:W-:Y:S04]  /*7b7c0*/  STL.64 [R1+0x24a8], R4 ;  /* 0x0024a80401007387 */ /* 0x004fe80000100a00 */
[----:B------:R-:W2:Y:S04]  /*7b7d0*/  LDL.LU R8, [R1+0xbb0] ;  /* 0x000bb00001087983 */ /* 0x000ea80000300800 */
[----:B------:R-:W2:Y:S04]  /*7b7e0*/  LDL.LU R9, [R1+0xbb4] ;  /* 0x000bb40001097983 */ /* 0x000ea80000300800 */
[----:B------:R-:W3:Y:S04]  /*7b7f0*/  LDL.LU R10, [R1+0xbb8] ;  /* 0x000bb800010a7983 */ /* 0x000ee80000300800 */
[----:B------:R-:W3:Y:S04]  /*7b800*/  LDL.LU R11, [R1+0xbbc] ;  /* 0x000bbc00010b7983 */ /* 0x000ee80000300800 */
[----:B----4-:R-:W-:Y:S04]  /*7b810*/  STS.128 [R0], R20 ;  /* 0x0000001400007388 */ /* 0x010fe80000000c00 */
[----:B---3--:R-:W-:Y:S04]  /*7b820*/  STL.64 [R1+0x24c0], R10 ;  /* 0x0024c00a01007387 */ /* 0x008fe80000100a00 */
[----:B--2---:R0:W-:Y:S04]  /*7b830*/  STL.64 [R1+0x24b8], R8 ;  /* 0x0024b80801007387 */ /* 0x0041e80000100a00 */
[----:B0-----:R-:W2:Y:S04]  /*7b840*/  LDL.LU R8, [R1+0xb50] ;  /* 0x000b500001087983 */ /* 0x001ea80000300800 */
        /* <DEDUP_REMOVED lines=19> */
[----:B------:R-:W2:Y:S04]  /*7b980*/  LDL.LU.64 R22, [R1+0x2528] ;  /* 0x0025280001167983 */ /* 0x000ea80000300a00 */
        /* <DEDUP_REMOVED lines=16> */
[----:B------:R-:W-:Y:S04]  /*7ba90*/  STS.128 [R0+0x600], R8 ;  /* 0x0006000800007388 */ /* 0x000fe80000000c00 */
[----:B--2---:R-:W-:Y:S04]  /*7baa0*/  STS.128 [R0+0x680], R20 ;  /* 0x0006801400007388 */ /* 0x004fe80000000c00 */
[----:B------:R-:W-:Y:S06]  /*7bab0*/  BAR.SYNC.DEFER_BLOCKING 0x0 ;  /* 0x0000000000007b1d */ /* 0x000fec0000010000 */
[----:B------:R-:W0:Y:S04]  /*7bac0*/  LDS.128 R8, [R2] ;  /* 0x0000000002087984 */ /* 0x000e280000000c00 */
[----:B------:R-:W1:Y:S04]  /*7bad0*/  LDS.128 R20, [R2+0x800] ;  /* 0x0008000002147984 */ /* 0x000e680000000c00 */
[----:B0-----:R-:W-:Y:S04]  /*7bae0*/  STL.64 [R1+0x600], R8 ;  /* 0x0006000801007387 */ /* 0x001fe80000100a00 */
[----:B------:R-:W-:Y:S04]  /*7baf0*/  STL.64 [R1+0x608], R10 ;  /* 0x0006080a01007387 */ /* 0x000fe80000100a00 */
[----:B------:R-:W0:Y:S04]  /*7bb00*/  LDS.128 R8, [R28] ;  /* 0x000000001c087984 */ /* 0x000e280000000c00 */
[----:B-1----:R-:W-:Y:S04]  /*7bb10*/  STL.64 [R1+0x6c0], R20 ;  /* 0x0006c01401007387 */ /* 0x002fe80000100a00 */
[----:B------:R-:W-:Y:S04]  /*7bb20*/  STL.64 [R1+0x6c8], R22 ;  /* 0x0006c81601007387 */ /* 0x000fe80000100a00 */
[----:B------:R-:W1:Y:S04]  /*7bb30*/  LDS.128 R20, [R28+0x800] ;  /* 0x000800001c147984 */ /* 0x000e680000000c00 */
[----:B0-----:R-:W-:Y:S04]  /*7bb40*/  STL.64 [R1+0x630], R8 ;  /* 0x0006300801007387 */ /* 0x001fe80000100a00 */
[----:B------:R0:W-:Y:S04]  /*7bb50*/  STL.64 [R1+0x638], R10 ;  /* 0x0006380a01007387 */ /* 0x0001e80000100a00 */
[----:B------:R-:W2:Y:S04]  /*7bb60*/  LDL R3, [R1+0x1760] ;  /* 0x0017600001037983 */ /* 0x000ea80000100800 */
[----:B-1----:R-:W-:Y:S04]  /*7bb70*/  STL.64 [R1+0x6f0], R20 ;  /* 0x0006f01401007387 */ /* 0x002fe80000100a00 */
[----:B------:R-:W-:Y:S04]  /*7bb80*/  STL.64 [R1+0x6f8], R22 ;  /* 0x0006f81601007387 */ /* 0x000fe80000100a00 */
[----:B------:R-:W1:Y:S01]  /*7bb90*/  LDS.128 R20, [R29] ;  /* 0x000000001d147984 */ /* 0x000e620000000c00 */
[----:B0-----:R-:W-:-:S03]  /*7bba0*/  LOP3.LUT R11, R2, 0x60, RZ, 0x3c, !PT ;  /* 0x00000060020b7812 */ /* 0x001fc600078e3cff */
[----:B-1----:R-:W-:Y:S04]  /*7bbb0*/  STL.64 [R1+0x660], R20 ;  /* 0x0006601401007387 */ /* 0x002fe80000100a00 */
[----:B------:R-:W-:Y:S04]  /*7bbc0*/  STL.64 [R1+0x668], R22 ;  /* 0x0006681601007387 */ /* 0x000fe80000100a00 */
[----:B------:R-:W0:Y:S04]  /*7bbd0*/  LDS.128 R20, [R29+0x800] ;  /* 0x000800001d147984 */ /* 0x000e280000000c00 */
[----:B0-----:R-:W-:Y:S04]  /*7bbe0*/  STL.64 [R1+0x740], R20 ;  /* 0x0007401401007387 */ /* 0x001fe80000100a00 */
[----:B------:R-:W-:Y:S04]  /*7bbf0*/  STL.64 [R1+0x748], R22 ;  /* 0x0007481601007387 */ /* 0x000fe80000100a00 */
[----:B------:R-:W0:Y:S04]  /*7bc00*/  LDS.128 R20, [R11] ;  /* 0x000000000b147984 */ /* 0x000e280000000c00 */
[----:B------:R-:W1:Y:S04]  /*7bc10*/  LDS.128 R8, [R11+0x800] ;  /* 0x000800000b087984 */ /* 0x000e680000000c00 */
[----:B------:R-:W-:Y:S06]  /*7bc20*/  BAR.SYNC.DEFER_BLOCKING 0x0 ;  /* 0x0000000000007b1d */ /* 0x000fec0000010000 */
[----:B0-----:R0:W-:Y:S04]  /*7bc30*/  STL.64 [R1+0x690], R20 ;  /* 0x0006901401007387 */ /* 0x0011e80000100a00 */
[----:B------:R1:W-:Y:S04]  /*7bc40*/  STL.64 [R1+0x698], R22 ;  /* 0x0006981601007387 */ /* 0x0003e80000100a00 */
[----:B0-----:R-:W2:Y:S04]  /*7bc50*/  LDL.LU R21, [R1+0x24c8] ;  /* 0x0024c80001157983 */ /* 0x001ea80000300800 */
[----:B-1----:R-:W2:Y:S04]  /*7bc60*/  LDL R22, [R1+0x1740] ;  /* 0x0017400001167983 */ /* 0x002ea80000100800 */
[----:B-----5:R-:W-:Y:S04]  /*7bc70*/  STS.128 [R0], R4 ;  /* 0x0000000400007388 */ /* 0x020fe80000000c00 */
[----:B----4-:R-:W-:Y:S04]  /*7bc80*/  STS.128 [R0+0x80], R12 ;  /* 0x0000800c00007388 */ /* 0x010fe80000000c00 */
[----:B--2---:R-:W-:Y:S04]  /*7bc90*/  STL [R1+0x2464], R22 ;  /* 0x0024641601007387 */ /* 0x004fe80000100800 */
[----:B------:R0:W-:Y:S04]  /*7bca0*/  STL [R1+0x2460], R21 ;  /* 0x0024601501007387 */ /* 0x0001e80000100800 */
[----:B------:R-:W2:Y:S04]  /*7bcb0*/  LDL.LU R20, [R1+0xb90] ;  /* 0x000b900001147983 */ /* 0x000ea80000300800 */
[----:B0-----:R-:W2:Y:S04]  /*7bcc0*/  LDL.LU R21, [R1+0xb94] ;  /* 0x000b940001157983 */ /* 0x001ea80000300800 */
[----:B------:R-:W2:Y:S04]  /*7bcd0*/  LDL.LU R22, [R1+0xb98] ;  /* 0x000b980001167983 */ /* 0x000ea80000300800 */
[----:B------:R-:W2:Y:S04]  /*7bce0*/  LDL.LU R23, [R1+0xb9c] ;  /* 0x000b9c0001177983 */ /* 0x000ea80000300800 */
[----:B------:R-:W-:Y:S04]  /*7bcf0*/  STL.64 [R1+0x730], R8 ;  /* 0x0007300801007387 */ /* 0x000fe80000100a00 */
[----:B------:R0:W-:Y:S04]  /*7bd00*/  STL.64 [R1+0x738], R10 ;  /* 0x0007380a01007387 */ /* 0x0001e80000100a00 */
[----:B0-----:R-:W4:Y:S04]  /*7bd10*/  LDL.LU.64 R10, [R1+0x24c0] ;  /* 0x0024c000010a7983 */ /* 0x001f280000300a00 */
[----:B------:R-:W4:Y:S04]  /*7bd20*/  LDL.LU.64 R8, [R1+0x24b8] ;  /* 0x0024b80001087983 */ /* 0x000f280000300a00 */
[----:B------:R-:W5:Y:S04]  /*7bd30*/  LDL.LU.64 R6, [R1+0x24b0] ;  /* 0x0024b00001067983 */ /* 0x000f680000300a00 */
[----:B------:R-:W5:Y:S04]  /*7bd40*/  LDL.LU.64 R4, [R1+0x24a8] ;  /* 0x0024a80001047983 */ /* 0x000f680000300a00 */
[----:B------:R-:W5:Y:S04]  /*7bd50*/  LDL.LU.64 R14, [R1+0x24a0] ;  /* 0x0024a000010e7983 */ /* 0x000f680000300a00 */
[----:B------:R-:W5:Y:S04]  /*7bd60*/  LDL.LU.64 R12, [R1+0x2498] ;  /* 0x00249800010c7983 */ /* 0x000f680000300a00 */
[----:B---3--:R-:W-:Y:S04]  /*7bd70*/  STS.128 [R0+0x280], R24 ;  /* 0x0002801800007388 */ /* 0x008fe80000000c00 */
[----:B------:R-:W-:Y:S04]  /*7bd80*/  STS.128 [R0+0x680], R16 ;  /* 0x0006801000007388 */ /* 0x000fe80000000c00 */
[----:B--2---:R-:W-:Y:S04]  /*7bd90*/  STS.128 [R0+0x200], R20 ;  /* 0x0002001400007388 */ /* 0x004fe80000000c00 */
[----:B----4-:R0:W-:Y:S04]  /*7bda0*/  STS.128 [R0+0x400], R8 ;  /* 0x0004000800007388 */ /* 0x0101e80000000c00 */
[----:B-----5:R-:W-:Y:S04]  /*7bdb0*/  STS.128 [R0+0x480], R4 ;  /* 0x0004800400007388 */ /* 0x020fe80000000c00 */
[----:B------:R-:W-:Y:S04]  /*7bdc0*/  STS.128 [R0+0x600], R12 ;  /* 0x0006000c00007388 */ /* 0x000fe80000000c00 */
[----:B------:R-:W-:Y:S06]  /*7bdd0*/  BAR.SYNC.DEFER_BLOCKING 0x0 ;  /* 0x0000000000007b1d */ /* 0x000fec0000010000 */
[----:B0-----:R-:W2:Y:S04]  /*7bde0*/  LDL.LU R8, [R1+0xc30] ;  /* 0x000c300001087983 */ /* 0x001ea80000300800 */
[----:B------:R-:W0:Y:S04]  /*7bdf0*/  LDS.128 R4, [R2] ;  /* 0x0000000002047984 */ /* 0x000e280000000c00 */
[----:B0-----:R0:W-:Y:S04]  /*7be00*/  STL.64 [R1+0x5f0], R4 ;  /* 0x0005f00401007387 */ /* 0x0011e80000100a00 */
[----:B------:R1:W-:Y:S04]  /*7be10*/  STL.64 [R1+0x5f8], R6 ;  /* 0x0005f80601007387 */ /* 0x0003e80000100a00 */
[----:B------:R-:W2:Y:S04]  /*7be20*/  LDL.LU R9, [R1+0xc34] ;  /* 0x000c340001097983 */ /* 0x000ea80000300800 */
[----:B------:R-:W3:Y:S04]  /*7be30*/  LDL.LU R10, [R1+0xc38] ;  /* 0x000c3800010a7983 */ /* 0x000ee80000300800 */
[----:B------:R-:W3:Y:S04]  /*7be40*/  LDL.LU R11, [R1+0xc3c] ;  /* 0x000c3c00010b7983 */ /* 0x000ee80000300800 */
[----:B------:R-:W4:Y:S04]  /*7be50*/  LDL.LU R20, [R1+0xc10] ;  /* 0x000c100001147983 */ /* 0x000f280000300800 */
[----:B------:R-:W4:Y:S04]  /*7be60*/  LDL.LU R21, [R1+0xc14] ;  /* 0x000c140001157983 */ /* 0x000f280000300800 */
[----:B------:R-:W5:Y:S04]  /*7be70*/  LDL.LU R22, [R1+0xc18] ;  /* 0x000c180001167983 */ /* 0x000f680000300800 */
[----:B------:R-:W5:Y:S04]  /*7be80*/  LDL.LU R23, [R1+0xc1c] ;  /* 0x000c1c0001177983 */ /* 0x000f680000300800 */
[----:B-----5:R-:W-:Y:S04]  /*7be90*/  STL.64 [R1+0x2470], R22 ;  /* 0x0024701601007387 */ /* 0x020fe80000100a00 */
[----:B----4-:R4:W-:Y:S04]  /*7bea0*/  STL.64 [R1+0x2468], R20 ;  /* 0x0024681401007387 */ /* 0x0109e80000100a00 */
[----:B0-----:R-:W5:Y:S04]  /*7beb0*/  LDL.LU R4, [R1+0xc00] ;  /* 0x000c000001047983 */ /* 0x001f680000300800 */
[----:B------:R-:W5:Y:S04]  /*7bec0*/  LDL.LU R5, [R1+0xc04] ;  /* 0x000c040001057983 */ /* 0x000f680000300800 */
[----:B-1----:R-:W2:Y:S04]  /*7bed0*/  LDL.LU R6, [R1+0xc08] ;  /* 0x000c080001067983 */ /* 0x002ea80000300800 */
[----:B------:R-:W2:Y:S04]  /*7bee0*/  LDL.LU R7, [R1+0xc0c] ;  /* 0x000c0c0001077983 */ /* 0x000ea80000300800 */
[----:B--2---:R0:W-:Y:S04]  /*7bef0*/  STL.64 [R1+0x2480], R6 ;  /* 0x0024800601007387 */ /* 0x0041e80000100a00 */
[----:B-----5:R1:W-:Y:S04]  /*7bf00*/  STL.64 [R1+0x2478], R4 ;  /* 0x0024780401007387 */ /* 0x0203e80000100a00 */
[----:B----4-:R-:W2:Y:S04]  /*7bf10*/  LDL.LU R20, [R1+0xbf0] ;  /* 0x000bf00001147983 */ /* 0x010ea80000300800 */
[----:B------:R-:W2:Y:S04]  /*7bf20*/  LDL.LU R21, [R1+0xbf4] ;  /* 0x000bf40001157983 */ /* 0x000ea80000300800 */
[----:B------:R-:W4:Y:S04]  /*7bf30*/  LDL.LU R22, [R1+0xbf8] ;  /* 0x000bf80001167983 */ /* 0x000f280000300800 */
[----:B------:R-:W4:Y:S04]  /*7bf40*/  LDL.LU R23, [R1+0xbfc] ;  /* 0x000bfc0001177983 */ /* 0x000f280000300800 */
[----:B0-----:R-:W1:Y:S02]  /*7bf50*/  S2R R7, SR_TID.X ;  /* 0x0000000000077919 */ /* 0x001e640000002100 */
[C---:B-1----:R-:W-:Y:S01]  /*7bf60*/  LOP3.LUT R4, R7.reuse, 0x7f, RZ, 0xc0, !PT ;  /* 0x0000007f07047812 */ /* 0x042fe200078ec0ff */
[----:B------:R-:W-:-:S05]  /*7bf70*/  IMAD.SHL.U32 R7, R7, 0x800, RZ ;  /* 0x0000080007077824 */ /* 0x000fca00078e00ff */
[----:B------:R-:W-:-:S05]  /*7bf80*/  LOP3.LUT R7, R7, 0x3000, RZ, 0xc0, !PT ;  /* 0x0000300007077812 */ /* 0x000fca00078ec0ff */
[----:B------:R-:W-:-:S05]  /*7bf90*/  IMAD R7, R4, 0x10, R7 ;  /* 0x0000001004077824 */ /* 0x000fca00078e0207 */
[----:B------:R-:W-:Y:S01]  /*7bfa0*/  LOP3.LUT R7, R7, 0x60, RZ, 0x3c, !PT ;  /* 0x0000006007077812 */ /* 0x000fe200078e3cff */
[----:B----4-:R-:W-:Y:S04]  /*7bfb0*/  STL.64 [R1+0x2490], R22 ;  /* 0x0024901601007387 */ /* 0x010fe80000100a00 */
[----:B--2---:R-:W-:Y:S04]  /*7bfc0*/  STL.64 [R1+0x2488], R20 ;  /* 0x0024881401007387 */ /* 0x004fe80000100a00 */
[----:B------:R-:W0:Y:S04]  /*7bfd0*/  LDS.128 R20, [R2+0x800] ;  /* 0x0008000002147984 */ /* 0x000e280000000c00 */
[----:B---3--:R-:W-:Y:S04]  /*7bfe0*/  STL.64 [R1+0x2458], R10 ;  /* 0x0024580a01007387 */ /* 0x008fe80000100a00 */
[----:B------:R1:W-:Y:S04]  /*7bff0*/  STL.64 [R1+0x2450], R8 ;  /* 0x0024500801007387 */ /* 0x0003e80000100a00 */
[----:B-1----:R-:W2:Y:S04]  /*7c000*/  LDL.LU R8, [R1+0xc20] ;  /* 0x000c200001087983 */ /* 0x002ea80000300800 */
        /* <DEDUP_REMOVED lines=15> */
[----:B------:R-:W-:Y:S04]  /*7c100*/  STL [R1+0x23d0], R2 ;  /* 0x0023d00201007387 */ /* 0x000fe80000100800 */
[----:B0-----:R-:W-:Y:S04]  /*7c110*/  STL.64 [R1+0x6a0], R20 ;  /* 0x0006a01401007387 */ /* 0x001fe80000100a00 */
[----:B------:R-:W-:Y:S04]  /*7c120*/  STL.64 [R1+0x6a8], R22 ;  /* 0x0006a81601007387 */ /* 0x000fe80000100a00 */
[----:B------:R-:W0:Y:S04]  /*7c130*/  LDS.128 R20, [R28] ;  /* 0x000000001c147984 */ /* 0x000e280000000c00 */
[----:B0-----:R-:W-:Y:S04]  /*7c140*/  STL.64 [R1+0x620], R20 ;  /* 0x0006201401007387 */ /* 0x001fe80000100a00 */
[----:B------:R-:W-:Y:S04]  /*7c150*/  STL.64 [R1+0x628], R22 ;  /* 0x0006281601007387 */ /* 0x000fe80000100a00 */
[----:B------:R-:W0:Y:S04]  /*7c160*/  LDS.128 R20, [R28+0x800] ;  /* 0x000800001c147984 */ /* 0x000e280000000c00 */
[----:B------:R1:W-:Y:S04]  /*7c170*/  STL [R1+0x23cc], R28 ;  /* 0x0023cc1c01007387 */ /* 0x0003e80000100800 */
[----:B0-----:R-:W-:Y:S04]  /*7c180*/  STL.64 [R1+0x6d0], R20 ;  /* 0x0006d01401007387 */ /* 0x001fe80000100a00 */
[----:B------:R-:W-:Y:S04]  /*7c190*/  STL.64 [R1+0x6d8], R22 ;  /* 0x0006d81601007387 */ /* 0x000fe80000100a00 */
[----:B------:R-:W0:Y:S04]  /*7c1a0*/  LDS.128 R20, [R29] ;  /* 0x000000001d147984 */ /* 0x000e280000000c00 */
[----:B-1----:R-:W2:Y:S04]  /*7c1b0*/  LDL R28, [R1+0x1760] ;  /* 0x00176000011c7983 */ /* 0x002ea80000100800 */
[----:B0-----:R-:W-:Y:S04]  /*7c1c0*/  STL.64 [R1+0x640], R20 ;  /* 0x0006401401007387 */ /* 0x001fe80000100a00 */
[----:B------:R-:W-:Y:S04]  /*7c1d0*/  STL.64 [R1+0x648], R22 ;  /* 0x0006481601007387 */ /* 0x000fe80000100a00 */
[----:B------:R-:W0:Y:S04]  /*7c1e0*/  LDS.128 R20, [R29+0x800] ;  /* 0x000800001d147984 */ /* 0x000e280000000c00 */
[----:B------:R-:W-:Y:S04]  /*7c1f0*/  STL [R1+0x23c8], R29 ;  /* 0x0023c81d01007387 */ /* 0x000fe80000100800 */
[----:B0-----:R-:W-:Y:S04]  /*7c200*/  STL.64 [R1+0x720], R20 ;  /* 0x0007201401007387 */ /* 0x001fe80000100a00 */
[----:B------:R-:W-:Y:S04]  /*7c210*/  STL.64 [R1+0x728], R22 ;  /* 0x0007281601007387 */ /* 0x000fe80000100a00 */
[----:B------:R-:W0:Y:S04]  /*7c220*/  LDS.128 R20, [R7] ;  /* 0x0000000007147984 */ /* 0x000e280000000c00 */
[----:B------:R-:W1:Y:S04]  /*7c230*/  LDS.128 R4, [R7+0x800] ;  /* 0x0008000007047984 */ /* 0x000e680000000c00 */
[----:B------:R-:W-:Y:S06]  /*7c240*/  BAR.SYNC.DEFER_BLOCKING 0x0 ;  /* 0x0000000000007b1d */ /* 0x000fec0000010000 */
[----:B0-----:R-:W-:Y:S04]  /*7c250*/  STL.64 [R1+0x670], R20 ;  /* 0x0006701401007387 */ /* 0x001fe80000100a00 */
[----:B------:R0:W-:Y:S04]  /*7c260*/  STL.64 [R1+0x678], R22 ;  /* 0x0006781601007387 */ /* 0x0001e80000100a00 */
[----:B0-----:R-:W2:Y:S04]  /*7c270*/  LDL.LU.64 R22, [R1+0x2490] ;  /* 0x0024900001167983 */ /* 0x001ea80000300a00 */
[----:B------:R-:W2:Y:S04]  /*7c280*/  LDL.LU.64 R20, [R1+0x2488] ;  /* 0x0024880001147983 */ /* 0x000ea80000300a00 */
[----:B-1----:R-:W-:Y:S04]  /*7c290*/  STL.64 [R1+0x700], R4 ;  /* 0x0007000401007387 */ /* 0x002fe80000100a00 */
[----:B------:R0:W-:Y:S04]  /*7c2a0*/  STL.64 [R1+0x708], R6 ;  /* 0x0007080601007387 */ /* 0x0001e80000100a00 */
[----:B0-----:R-:W3:Y:S04]  /*7c2b0*/  LDL.LU.64 R6, [R1+0x2480] ;  /* 0x0024800001067983 */ /* 0x001ee80000300a00 */
[----:B------:R-:W3:Y:S04]  /*7c2c0*/  LDL.LU.64 R4, [R1+0x2478] ;  /* 0x0024780001047983 */ /* 0x000ee80000300a00 */
[----:B--2---:R0:W-:Y:S04]  /*7c2d0*/  STS.128 [R0], R20 ;  /* 0x0000001400007388 */ /* 0x0041e80000000c00 */
[----:B0-----:R-:W2:Y:S04]  /*7c2e0*/  LDL.LU.64 R22, [R1+0x2470] ;  /* 0x0024700001167983 */ /* 0x001ea80000300a00 */
[----:B------:R-:W2:Y:S04]  /*7c2f0*/  LDL.LU.64 R20, [R1+0x2468] ;  /* 0x0024680001147983 */ /* 0x000ea80000300a00 */
[----:B------:R-:W-:Y:S04]  /*7c300*/  STS.128 [R0+0x280], R8 ;  /* 0x0002800800007388 */ /* 0x000fe80000000c00 */
[----:B--2---:R0:W-:Y:S04]  /*7c310*/  STS.128 [R0+0x200], R20 ;  /* 0x0002001400007388 */ /* 0x0041e80000000c00 */
[----:B0-----:R-:W2:Y:S04]  /*7c320*/  LDL.LU R22, [R1+0x2464] ;  /* 0x0024640001167983 */ /* 0x001ea80000300800 */
[----:B------:R-:W2:Y:S04]  /*7c330*/  LDL.LU R21, [R1+0x2460] ;  /* 0x0024600001157983 */ /* 0x000ea80000300800 */
[----:B------:R-:W2:Y:S04]  /*7c340*/  LDL.LU.64 R10, [R1+0x2458] ;  /* 0x00245800010a7983 */ /* 0x000ea80000300a00 */
[----:B------:R-:W2:Y:S04]  /*7c350*/  LDL.LU.64 R8, [R1+0x2450] ;  /* 0x0024500001087983 */ /* 0x000ea80000300a00 */
[----:B------:R-:W2:Y:S04]  /*7c360*/  LDL R29, [R1+0x1770] ;  /* 0x00177000011d7983 */ /* 0x000ea80000100800 */
[----:B---3--:R-:W-:Y:S04]  /*7c370*/  STS.128 [R0+0x80], R4 ;  /* 0x0000800400007388 */ /* 0x008fe80000000c00 */
[----:B------:R-:W-:Y:S04]  /*7c380*/  STS.128 [R0+0x480], R24 ;  /* 0x0004801800007388 */ /* 0x000fe80000000c00 */
[----:B----4-:R-:W-:Y:S04]  /*7c390*/  STS.128 [R0+0x600], R12 ;  /* 0x0006000c00007388 */ /* 0x010fe80000000c00 */
[----:B-----5:R-:W-:Y:S04]  /*7c3a0*/  STS.128 [R0+0x680], R16 ;  /* 0x0006801000007388 */ /* 0x020fe80000000c00 */
[----:B--2---:R0:W-:Y:S04]  /*7c3b0*/  STS.128 [R0+0x400], R8 ;  /* 0x0004000800007388 */ /* 0x0041e80000000c00 */
[----:B0-----:R-:W2:Y:S01]  /*7c3c0*/  LDL.LU R10, [R1+0x244c] ;  /* 0x00244c00010a7983 */ /* 0x001ea20000300800 */
[----:B------:R-:W-:-:S03]  /*7c3d0*/  IMAD R3, R3, c[0x0][0x194], RZ ;  /* 0x0000650003037a24 */ /* 0x000fc600078e02ff */
[----:B------:R-:W-:Y:S01]  /*7c3e0*/  BAR.SYNC.DEFER_BLOCKING 0x0 ;  /* 0x0000000000007b1d */ /* 0x000fe20000010000 */
[----:B------:R-:W-:Y:S02]  /*7c3f0*/  ISETP.GE.AND P1, PT, R28, c[0x0][0x178], PT ;  /* 0x00005e001c007a0c */ /* 0x000fe40003f26270 */
[C---:B------:R-:W-:Y:S02]  /*7c400*/  LEA R4, P3, R3.reuse, c[0x0][0x170], 0x1 ;  /* 0x00005c0003047a11 */ /* 0x040fe400078608ff */
[C---:B------:R-:W-:Y:S01]  /*7c410*/  ISETP.LT.AND P1, PT, R22.reuse, c[0x0][0x17c], !P1 ;  /* 0x00005f0016007a0c */ /* 0x040fe20004f21270 */
[----:B------:R-:W-:Y:S01]  /*7c420*/  IMAD R8, R22, c[0x0][0x198], RZ ;  /* 0x0000660016087a24 */ /* 0x000fe200078e02ff */
[----:B------:R-:W-:Y:S01]  /*7c430*/  LEA.HI.X.SX32 R5, R3, c[0x0][0x174], 0x1, P3 ;  /* 0x00005d0003057a11 */ /* 0x000fe200018f0eff */
[----:B------:R-:W-:Y:S01]  /*7c440*/  IMAD.MOV.U32 R9, RZ, RZ, c[0x0][0x194] ;  /* 0x00006500ff097624 */ /* 0x000fe200078e00ff */
[----:B------:R-:W3:Y:S03]  /*7c450*/  LDL R2, [R1+0x176c] ;  /* 0x00176c0001027983 */ /* 0x000ee60000100800 */
[----:B------:R-:W-:Y:S01]  /*7c460*/  IMAD.WIDE R6, R8, 0x2, R4 ;  /* 0x0000000208067825 */ /* 0x000fe200078e0204 */
[----:B------:R-:W4:Y:S03]  /*7c470*/  LDL.LU R27, [R1+0x20] ;  /* 0x00002000011b7983 */ /* 0x000f260000300800 */
[----:B------:R-:W-:Y:S01]  /*7c480*/  IMAD R0, R9, 0x80, R3 ;  /* 0x0000008009007824 */ /* 0x000fe200078e0203 */
[----:B------:R-:W5:Y:S01]  /*7c490*/  LDL R23, [R1+0x1768] ;  /* 0x0017680001177983 */ /* 0x000f620000100800 */
[----:B------:R-:W-:-:S03]  /*7c4a0*/  IADD3 R20, R22, 0x3, RZ ;  /* 0x0000000316147810 */ /* 0x000fc60007ffe0ff */
[----:B------:R-:W3:Y:S04]  /*7c4b0*/  LDL.LU R24, [R1+0x60] ;  /* 0x0000600001187983 */ /* 0x000ee80000300800 */
[----:B------:R-:W3:Y:S04]  /*7c4c0*/  LDL.LU R26, [R1+0x50] ;  /* 0x00005000011a7983 */ /* 0x000ee80000300800 */
[----:B------:R-:W3:Y:S04]  /*7c4d0*/  LDL.LU R25, [R1+0x10] ;  /* 0x0000100001197983 */ /* 0x000ee80000300800 */
[----:B--2---:R0:W-:Y:S01]  /*7c4e0*/  @P1 STG.E.U16 [R6.64], R10 ;  /* 0x0000000a06001986 */ /* 0x0041e2000c101506 */
[----:B------:R-:W-:Y:S01]  /*7c4f0*/  LEA R14, P1, R0, c[0x0][0x170], 0x1 ;  /* 0x00005c00000e7a11 */ /* 0x000fe200078208ff */
[----:B0-----:R-:W-:-:S04]  /*7c500*/  IMAD R7, R9, 0x80, R0 ;  /* 0x0000008009077824 */ /* 0x001fc800078e0200 */
[----:B------:R-:W-:Y:S01]  /*7c510*/  IMAD R9, R9, 0x80, R7 ;  /* 0x0000008009097824 */ /* 0x000fe200078e0207 */
[----:B------:R-:W-:Y:S02]  /*7c520*/  LEA R12, P6, R7, c[0x0][0x170], 0x1 ;  /* 0x00005c00070c7a11 */ /* 0x000fe400078c08ff */
[----:B------:R-:W-:Y:S02]  /*7c530*/  LEA.HI.X.SX32 R15, R0, c[0x0][0x174], 0x1, P1 ;  /* 0x00005d00000f7a11 */ /* 0x000fe400008f0eff */
[----:B------:R-:W-:Y:S02]  /*7c540*/  LEA R6, P1, R9, c[0x0][0x170], 0x1 ;  /* 0x00005c0009067a11 */ /* 0x000fe400078208ff */
[----:B------:R-:W-:Y:S02]  /*7c550*/  LEA.HI.X.SX32 R13, R7, c[0x0][0x174], 0x1, P6 ;  /* 0x00005d00070d7a11 */ /* 0x000fe400030f0eff */
[----:B------:R-:W-:Y:S02]  /*7c560*/  LEA.HI.X.SX32 R7, R9, c[0x0][0x174], 0x1, P1 ;  /* 0x00005d0009077a11 */ /* 0x000fe400008f0eff */
[----:B------:R-:W-:-:S02]  /*7c570*/  ISETP.GE.AND P1, PT, R20, c[0x0][0x17c], PT ;  /* 0x00005f0014007a0c */ /* 0x000fc40003f26270 */
[----:B------:R-:W2:Y:S01]  /*7c580*/  LDL.LU R20, [R1+0x40] ;  /* 0x0000400001147983 */ /* 0x000ea20000300800 */
[----:B------:R-:W-:-:S04]  /*7c590*/  ISETP.GE.AND P3, PT, R22, c[0x0][0x17c], PT ;  /* 0x00005f0016007a0c */ /* 0x000fc80003f66270 */
[----:B------:R-:W-:Y:S02]  /*7c5a0*/  ISETP.LT.AND P4, PT, R29, c[0x0][0x178], !P3 ;  /* 0x00005e001d007a0c */ /* 0x000fe40005f81270 */
[----:B---3--:R-:W-:Y:S02]  /*7c5b0*/  ISETP.LT.AND P5, PT, R2, c[0x0][0x178], !P3 ;  /* 0x00005e0002007a0c */ /* 0x008fe40005fa1270 */
[----:B-----5:R-:W-:Y:S02]  /*7c5c0*/  ISETP.LT.AND P3, PT, R23, c[0x0][0x178], !P3 ;  /* 0x00005e0017007a0c */ /* 0x020fe40005f61270 */
[----:B------:R-:W-:Y:S02]  /*7c5d0*/  ISETP.LT.AND P6, PT, R28, c[0x0][0x178], !P0 ;  /* 0x00005e001c007a0c */ /* 0x000fe400047c1270 */
[C---:B------:R-:W-:Y:S01]  /*7c5e0*/  IADD3 R0, R8.reuse, c[0x0][0x198], RZ ;  /* 0x0000660008007a10 */ /* 0x040fe20007ffe0ff */
[----:B------:R-:W-:Y:S01]  /*7c5f0*/  IMAD.WIDE R16, R8, 0x2, R14 ;  /* 0x0000000208107825 */ /* 0x000fe200078e020e */
[----:B------:R-:W-:-:S03]  /*7c600*/  PRMT R3, R10, 0x7632, R3 ;  /* 0x000076320a037816 */ /* 0x000fc60000000003 */
[----:B------:R-:W-:-:S04]  /*7c610*/  IMAD.WIDE R10, R8, 0x2, R12 ;  /* 0x00000002080a7825 */ /* 0x000fc800078e020c */
[----:B------:R-:W-:-:S04]  /*7c620*/  IMAD.WIDE R8, R8, 0x2, R6 ;  /* 0x0000000208087825 */ /* 0x000fc800078e0206 */
[----:B------:R-:W-:Y:S01]  /*7c630*/  IMAD.WIDE R18, R0, 0x2, R4 ;  /* 0x0000000200127825 */ /* 0x000fe200078e0204 */
[----:B--2---:R-:W-:Y:S04]  /*7c640*/  @P3 STG.E.U16 [R16.64], R20 ;  /* 0x0000001410003986 */ /* 0x004fe8000c101506 */
[----:B----4-:R-:W-:Y:S04]  /*7c650*/  @P5 STG.E.U16 [R10.64], R27 ;  /* 0x0000001b0a005986 */ /* 0x010fe8000c101506 */
[----:B------:R-:W-:Y:S04]  /*7c660*/  @P4 STG.E.U16 [R8.64], R21 ;  /* 0x0000001508004986 */ /* 0x000fe8000c101506 */
[----:B------:R0:W-:Y:S02]  /*7c670*/  @P6 STG.E.U16 [R18.64], R3 ;  /* 0x0000000312006986 */ /* 0x0001e4000c101506 */
[----:B0-----:R-:W-:-:S02]  /*7c680*/  PRMT R19, R21, 0x7632, R19 ;  /* 0x0000763215137816 */ /* 0x001fc40000000013 */
[----:B------:R-:W2:Y:S01]  /*7c690*/  LDL.LU R21, [R1+0x2448] ;  /* 0x0024480001157983 */ /* 0x000ea20000300800 */
[----:B------:R-:W-:Y:S01]  /*7c6a0*/  ISETP.LT.AND P4, PT, R23, c[0x0][0x178], !P0 ;  /* 0x00005e0017007a0c */ /* 0x000fe20004781270 */
[----:B------:R-:W-:Y:S01]  /*7c6b0*/  IMAD.WIDE R8, R0, 0x2, R14 ;  /* 0x0000000200087825 */ /* 0x000fe200078e020e */
[----:B------:R-:W-:Y:S02]  /*7c6c0*/  ISETP.LT.AND P5, PT, R2, c[0x0][0x178], !P0 ;  /* 0x00005e0002007a0c */ /* 0x000fe400047a1270 */
[----:B------:R-:W-:Y:S02]  /*7c6d0*/  PRMT R3, R20, 0x7632, R3 ;  /* 0x0000763214037816 */ /* 0x000fe40000000003 */
[----:B------:R-:W-:Y:S02]  /*7c6e0*/  ISETP.LT.AND P6, PT, R29, c[0x0][0x178], !P0 ;  /* 0x00005e001d007a0c */ /* 0x000fe400047c1270 */
[----:B------:R-:W-:Y:S01]  /*7c6f0*/  ISETP.LT.AND P0, PT, R28, c[0x0][0x178], !P2 ;  /* 0x00005e001c007a0c */ /* 0x000fe20005701270 */
[----:B------:R-:W-:Y:S01]  /*7c700*/  IMAD.WIDE R10, R0, 0x2, R12 ;  /* 0x00000002000a7825 */ /* 0x000fe200078e020c */
[----:B------:R-:W-:-:S02]  /*7c710*/  PRMT R18, R27, 0x7632, R18 ;  /* 0x000076321b127816 */ /* 0x000fc40000000012 */
[----:B------:R-:W3:Y:S01]  /*7c720*/  LDL.LU R27, [R1+0x1b0] ;  /* 0x0001b000011b7983 */ /* 0x000ee20000300800 */
[C---:B------:R-:W-:Y:S01]  /*7c730*/  IMAD.WIDE R16, R0.reuse, 0x2, R6 ;  /* 0x0000000200107825 */ /* 0x040fe200078e0206 */
[----:B------:R-:W-:Y:S02]  /*7c740*/  IADD3 R0, R0, c[0x0][0x198], RZ ;  /* 0x0000660000007a10 */ /* 0x000fe40007ffe0ff */
[----:B------:R0:W-:Y:S01]  /*7c750*/  @P4 STG.E.U16 [R8.64], R3 ;  /* 0x0000000308004986 */ /* 0x0001e2000c101506 */
[----:B------:R-:W-:-:S03]  /*7c760*/  ISETP.LT.AND P4, PT, R23, c[0x0][0x178], !P2 ;  /* 0x00005e0017007a0c */ /* 0x000fc60005781270 */
[----:B------:R1:W-:Y:S04]  /*7c770*/  @P5 STG.E.U16 [R10.64], R18 ;  /* 0x000000120a005986 */ /* 0x0003e8000c101506 */
[----:B------:R4:W-:Y:S01]  /*7c780*/  @P6 STG.E.U16 [R16.64], R19 ;  /* 0x0000001310006986 */ /* 0x0009e2000c101506 */
[----:B0-----:R-:W-:-:S04]  /*7c790*/  IMAD.WIDE R8, R0, 0x2, R4 ;  /* 0x0000000200087825 */ /* 0x001fc800078e0204 */
[C---:B-1----:R-:W-:Y:S01]  /*7c7a0*/  IMAD.WIDE R10, R0.reuse, 0x2, R14 ;  /* 0x00000002000a7825 */ /* 0x042fe200078e020e */
[----:B------:R-:W-:-:S03]  /*7c7b0*/  IADD3 R3, R0, c[0x0][0x198], RZ ;  /* 0x0000660000037a10 */ /* 0x000fc60007ffe0ff */
[C---:B----4-:R-:W-:Y:S01]  /*7c7c0*/  IMAD.WIDE R16, R0.reuse, 0x2, R6 ;  /* 0x0000000200107825 */ /* 0x050fe200078e0206 */
[----:B--2---:R0:W-:Y:S04]  /*7c7d0*/  @P0 STG.E.U16 [R8.64], R21 ;  /* 0x0000001508000986 */ /* 0x0041e8000c101506 */
[----:B------:R1:W-:Y:S01]  /*7c7e0*/  @P4 STG.E.U16 [R10.64], R24 ;  /* 0x000000180a004986 */ /* 0x0003e2000c101506 */
[----:B0-----:R-:W-:Y:S01]  /*7c7f0*/  IMAD.WIDE R8, R0, 0x2, R12 ;  /* 0x0000000200087825 */ /* 0x001fe200078e020c */
[----:B------:R-:W-:Y:S02]  /*7c800*/  PRMT R0, R24, 0x7632, R0 ;  /* 0x0000763218007816 */ /* 0x000fe40000000000 */
[----:B-1----:R-:W2:Y:S01]  /*7c810*/  LDL.LU R24, [R1+0x80] ;  /* 0x0000800001187983 */ /* 0x002ea20000300800 */
[----:B------:R-:W-:-:S02]  /*7c820*/  ISETP.LT.AND P5, PT, R2, c[0x0][0x178], !P2 ;  /* 0x00005e0002007a0c */ /* 0x000fc400057a1270 */
[----:B------:R-:W-:Y:S02]  /*7c830*/  ISETP.LT.AND P2, PT, R29, c[0x0][0x178], !P2 ;  /* 0x00005e001d007a0c */ /* 0x000fe40005741270 */
[----:B------:R-:W-:Y:S02]  /*7c840*/  ISETP.LT.AND P6, PT, R28, c[0x0][0x178], !P1 ;  /* 0x00005e001c007a0c */ /* 0x000fe40004fc1270 */
[----:B------:R-:W-:Y:S02]  /*7c850*/  IADD3 R20, R22, 0x4, RZ ;  /* 0x0000000416147810 */ /* 0x000fe40007ffe0ff */
[----:B------:R-:W-:Y:S01]  /*7c860*/  ISETP.LT.AND P4, PT, R23, c[0x0][0x178], !P1 ;  /* 0x00005e0017007a0c */ /* 0x000fe20004f81270 */
[----:B------:R-:W-:Y:S01]  /*7c870*/  IMAD.WIDE R18, R3, 0x2, R4 ;  /* 0x0000000203127825 */ /* 0x000fe200078e0204 */
[----:B------:R-:W-:Y:S02]  /*7c880*/  ISETP.GE.AND P3, PT, R20, c[0x0][0x17c], PT ;  /* 0x00005f0014007a0c */ /* 0x000fe40003f66270 */
[----:B------:R-:W-:Y:S01]  /*7c890*/  PRMT R20, R21, 0x7632, R20 ;  /* 0x0000763215147816 */ /* 0x000fe20000000014 */
[----:B------:R0:W-:Y:S01]  /*7c8a0*/  @P5 STG.E.U16 [R8.64], R26 ;  /* 0x0000001a08005986 */ /* 0x0001e2000c101506 */
[----:B------:R-:W-:-:S03]  /*7c8b0*/  ISETP.LT.AND P5, PT, R2, c[0x0][0x178], !P1 ;  /* 0x00005e0002007a0c */ /* 0x000fc60004fa1270 */
[----:B------:R1:W-:Y:S04]  /*7c8c0*/  @P2 STG.E.U16 [R16.64], R25 ;  /* 0x0000001910002986 */ /* 0x0003e8000c101506 */
[----:B------:R4:W-:Y:S01]  /*7c8d0*/  @P6 STG.E.U16 [R18.64], R20 ;  /* 0x0000001412006986 */ /* 0x0009e2000c101506 */
[----:B------:R-:W-:Y:S01]  /*7c8e0*/  ISETP.LT.AND P6, PT, R29, c[0x0][0x178], !P1 ;  /* 0x00005e001d007a0c */ /* 0x000fe20004fc1270 */
[----:B0-----:R-:W-:Y:S01]  /*7c8f0*/  IMAD.WIDE R8, R3, 0x2, R14 ;  /* 0x0000000203087825 */ /* 0x001fe200078e020e */
[----:B------:R-:W-:-:S03]  /*7c900*/  ISETP.LT.AND P1, PT, R28, c[0x0][0x178], !P3 ;  /* 0x00005e001c007a0c */ /* 0x000fc60005f21270 */
[----:B------:R-:W-:Y:S01]  /*7c910*/  IMAD.WIDE R10, R3, 0x2, R12 ;  /* 0x00000002030a7825 */ /* 0x000fe200078e020c */
[----:B------:R0:W-:Y:S01]  /*7c920*/  @P4 STG.E.U16 [R8.64], R0 ;  /* 0x0000000008004986 */ /* 0x0001e2000c101506 */
[----:B------:R-:W-:Y:S02]  /*7c930*/  ISETP.LT.AND P4, PT, R23, c[0x0][0x178], !P3 ;  /* 0x00005e0017007a0c */ /* 0x000fe40005f81270 */
[C---:B-1----:R-:W-:Y:S01]  /*7c940*/  IMAD.WIDE R16, R3.reuse, 0x2, R6 ;  /* 0x0000000203107825 */ /* 0x042fe200078e0206 */
[----:B------:R-:W-:Y:S02]  /*7c950*/  IADD3 R3, R3, c[0x0][0x198], RZ ;  /* 0x0000660003037a10 */ /* 0x000fe40007ffe0ff */
[----:B------:R-:W-:Y:S02]  /*7c960*/  IADD3 R21, R22, 0x5, RZ ;  /* 0x0000000516157810 */ /* 0x000fe40007ffe0ff */
[----:B----4-:R-:W-:Y:S02]  /*7c970*/  PRMT R18, R26, 0x7632, R18 ;  /* 0x000076321a127816 */ /* 0x010fe40000000012 */
[----:B------:R-:W-:Y:S01]  /*7c980*/  PRMT R19, R25, 0x7632, R19 ;  /* 0x0000763219137816 */ /* 0x000fe20000000013 */
[----:B------:R-:W4:Y:S01]  /*7c990*/  LDL.LU R26, [R1+0x200] ;  /* 0x00020000011a7983 */ /* 0x000f220000300800 */
[----:B------:R-:W-:Y:S01]  /*7c9a0*/  ISETP.GE.AND P0, PT, R21, c[0x0][0x17c], PT ;  /* 0x00005f0015007a0c */ /* 0x000fe20003f06270 */
[----:B0-----:R-:W-:Y:S01]  /*7c9b0*/  IMAD.WIDE R8, R3, 0x2, R4 ;  /* 0x0000000203087825 */ /* 0x001fe200078e0204 */
[C---:B------:R-:W-:Y:S01]  /*7c9c0*/  IADD3 R20, R22.reuse, 0x6, RZ ;  /* 0x0000000616147810 */ /* 0x040fe20007ffe0ff */
[----:B------:R0:W-:Y:S01]  /*7c9d0*/  @P5 STG.E.U16 [R10.64], R18 ;  /* 0x000000120a005986 */ /* 0x0001e2000c101506 */
[----:B------:R-:W-:-:S02]  /*7c9e0*/  IADD3 R21, R22, 0x7, RZ ;  /* 0x0000000716157810 */ /* 0x000fc40007ffe0ff */
[----:B------:R-:W-:Y:S01]  /*7c9f0*/  ISETP.GE.AND P2, PT, R20, c[0x0][0x17c], PT ;  /* 0x00005f0014007a0c */ /* 0x000fe20003f46270 */
[----:B------:R-:W-:Y:S01]  /*7ca00*/  @P6 STG.E.U16 [R16.64], R19 ;  /* 0x0000001310006986 */ /* 0x000fe2000c101506 */
[----:B---3--:R-:W-:-:S03]  /*7ca10*/  PRMT R20, R27, 0x7632, R20 ;  /* 0x000076321b147816 */ /* 0x008fc60000000014 */
[----:B------:R1:W-:Y:S01]  /*7ca20*/  @P1 STG.E.U16 [R8.64], R27 ;  /* 0x0000001b08001986 */ /* 0x0003e2000c101506 */
[----:B0-----:R-:W-:-:S03]  /*7ca30*/  IMAD.WIDE R10, R3, 0x2, R14 ;  /* 0x00000002030a7825 */ /* 0x001fc600078e020e */
[----:B------:R-:W3:Y:S01]  /*7ca40*/  LDL.LU R25, [R1+0x1c0] ;  /* 0x0001c00001197983 */ /* 0x000ee20000300800 */
[----:B------:R-:W-:-:S03]  /*7ca50*/  ISETP.GE.AND P1, PT, R21, c[0x0][0x17c], PT ;  /* 0x00005f0015007a0c */ /* 0x000fc60003f26270 */
[----:B-1----:R-:W5:Y:S04]  /*7ca60*/  LDL.LU R27, [R1+0x90] ;  /* 0x00009000011b7983 */ /* 0x002f680000300800 */
[----:B------:R-:W3:Y:S01]  /*7ca70*/  LDL.LU R21, [R1+0x30] ;  /* 0x0000300001157983 */ /* 0x000ee20000300800 */
[C---:B------:R-:W-:Y:S01]  /*7ca80*/  IADD3 R0, R3.reuse, c[0x0][0x198], RZ ;  /* 0x0000660003007a10 */ /* 0x040fe20007ffe0ff */
[----:B------:R-:W-:-:S04]  /*7ca90*/  IMAD.WIDE R8, R3, 0x2, R12 ;  /* 0x0000000203087825 */ /* 0x000fc800078e020c */
[----:B------:R-:W-:Y:S01]  /*7caa0*/  IMAD.WIDE R16, R3, 0x2, R6 ;  /* 0x0000000203107825 */ /* 0x000fe200078e0206 */
[----:B--2---:R0:W-:Y:S04]  /*7cab0*/  @P4 STG.E.U16 [R10.64], R24 ;  /* 0x000000180a004986 */ /* 0x0041e8000c101506 */
[----:B0-----:R-:W2:Y:S01]  /*7cac0*/  LDL.LU R11, [R1+0x70] ;  /* 0x00007000010b7983 */ /* 0x001ea20000300800 */
[----:B------:R-:W-:-:S03]  /*7cad0*/  PRMT R3, R24, 0x7632, R3 ;  /* 0x0000763218037816 */ /* 0x000fc60000000003 */
[----:B------:R-:W3:Y:S01]  /*7cae0*/  LDL.LU R24, [R1+0x2444] ;  /* 0x0024440001187983 */ /* 0x000ee20000300800 */
[----:B------:R-:W-:Y:S02]  /*7caf0*/  ISETP.LT.AND P5, PT, R2, c[0x0][0x178], !P3 ;  /* 0x00005e0002007a0c */ /* 0x000fe40005fa1270 */
[----:B------:R-:W-:Y:S02]  /*7cb00*/  ISETP.LT.AND P3, PT, R29, c[0x0][0x178], !P3 ;  /* 0x00005e001d007a0c */ /* 0x000fe40005f61270 */
[----:B------:R-:W-:Y:S01]  /*7cb10*/  ISETP.LT.AND P6, PT, R28, c[0x0][0x178], !P0 ;  /* 0x00005e001c007a0c */ /* 0x000fe200047c1270 */
[----:B------:R-:W-:Y:S01]  /*7cb20*/  IMAD.WIDE R18, R0, 0x2, R4 ;  /* 0x0000000200127825 */ /* 0x000fe200078e0204 */
[----:B------:R-:W-:-:S07]  /*7cb30*/  ISETP.LT.AND P4, PT, R23, c[0x0][0x178], !P0 ;  /* 0x00005e0017007a0c */ /* 0x000fce0004781270 */
[----:B--2---:R0:W-:Y:S01]  /*7cb40*/  @P5 STG.E.U16 [R8.64], R11 ;  /* 0x0000000b08005986 */ /* 0x0041e2000c101506 */
[----:B------:R-:W-:-:S03]  /*7cb50*/  ISETP.LT.AND P5, PT, R2, c[0x0][0x178], !P0 ;  /* 0x00005e0002007a0c */ /* 0x000fc600047a1270 */
[----:B---3--:R1:W-:Y:S04]  /*7cb60*/  @P3 STG.E.U16 [R16.64], R21 ;  /* 0x0000001510003986 */ /* 0x0083e8000c101506 */
[----:B------:R2:W-:Y:S01]  /*7cb70*/  @P6 STG.E.U16 [R18.64], R20 ;  /* 0x0000001412006986 */ /* 0x0005e2000c101506 */
[----:B------:R-:W-:Y:S02]  /*7cb80*/  ISETP.LT.AND P6, PT, R29, c[0x0][0x178], !P0 ;  /* 0x00005e001d007a0c */ /* 0x000fe400047c1270 */
[----:B------:R-:W-:Y:S01]  /*7cb90*/  ISETP.LT.AND P0, PT, R28, c[0x0][0x178], !P2 ;  /* 0x00005e001c007a0c */ /* 0x000fe20005701270 */
[----:B0-----:R-:W-:-:S04]  /*7cba0*/  IMAD.WIDE R8, R0, 0x2, R14 ;  /* 0x0000000200087825 */ /* 0x001fc800078e020e */
[----:B-1----:R-:W-:Y:S01]  /*7cbb0*/  IMAD.WIDE R16, R0, 0x2, R6 ;  /* 0x0000000200107825 */ /* 0x002fe200078e0206 */
[----:B--2---:R-:W-:-:S03]  /*7cbc0*/  PRMT R18, R11, 0x7632, R18 ;  /* 0x000076320b127816 */ /* 0x004fc60000000012 */
[C---:B------:R-:W-:Y:S01]  /*7cbd0*/  IMAD.WIDE R10, R0.reuse, 0x2, R12 ;  /* 0x00000002000a7825 */ /* 0x040fe200078e020c */
[----:B------:R-:W-:Y:S01]  /*7cbe0*/  PRMT R19, R21, 0x7632, R19 ;  /* 0x0000763215137816 */ /* 0x000fe20000000013 */
[----:B------:R0:W-:Y:S01]  /*7cbf0*/  @P4 STG.E.U16 [R8.64], R3 ;  /* 0x0000000308004986 */ /* 0x0001e2000c101506 */
[----:B------:R-:W-:Y:S02]  /*7cc00*/  IADD3 R0, R0, c[0x0][0x198], RZ ;  /* 0x0000660000007a10 */ /* 0x000fe40007ffe0ff */
[----:B------:R-:W-:Y:S01]  /*7cc10*/  ISETP.LT.AND P4, PT, R23, c[0x0][0x178], !P2 ;  /* 0x00005e0017007a0c */ /* 0x000fe20005781270 */
[----:B------:R1:W-:Y:S01]  /*7cc20*/  @P5 STG.E.U16 [R10.64], R18 ;  /* 0x000000120a005986 */ /* 0x0003e2000c101506 */
[----:B------:R-:W-:Y:S02]  /*7cc30*/  ISETP.LT.AND P5, PT, R2, c[0x0][0x178], !P2 ;  /* 0x00005e0002007a0c */ /* 0x000fe400057a1270 */
[----:B------:R-:W-:Y:S01]  /*7cc40*/  ISETP.LT.AND P2, PT, R29, c[0x0][0x178], !P2 ;  /* 0x00005e001d007a0c */ /* 0x000fe20005741270 */
[----:B------:R2:W-:Y:S01]  /*7cc50*/  @P6 STG.E.U16 [R16.64], R19 ;  /* 0x0000001310006986 */ /* 0x0005e2000c101506 */
[----:B------:R-:W-:Y:S01]  /*7cc60*/  ISETP.LT.AND P6, PT, R28, c[0x0][0x178], !P1 ;  /* 0x00005e001c007a0c */ /* 0x000fe20004fc1270 */
[----:B0-----:R-:W-:Y:S01]  /*7cc70*/  IMAD.WIDE R8, R0, 0x2, R4 ;  /* 0x0000000200087825 */ /* 0x001fe200078e0204 */
[----:B------:R-:W-:-:S02]  /*7cc80*/  IADD3 R20, R22, 0x8, RZ ;  /* 0x0000000816147810 */ /* 0x000fc40007ffe0ff */
[C---:B------:R-:W-:Y:S01]  /*7cc90*/  IADD3 R3, R0.reuse, c[0x0][0x198], RZ ;  /* 0x0000660000037a10 */ /* 0x040fe20007ffe0ff */
[----:B-1----:R-:W-:Y:S01]  /*7cca0*/  IMAD.WIDE R10, R0, 0x2, R14 ;  /* 0x00000002000a7825 */ /* 0x002fe200078e020e */
[----:B----4-:R0:W-:Y:S01]  /*7ccb0*/  @P0 STG.E.U16 [R8.64], R26 ;  /* 0x0000001a08000986 */ /* 0x0101e2000c101506 */
[----:B------:R-:W-:Y:S02]  /*7ccc0*/  ISETP.GE.AND P3, PT, R20, c[0x0][0x17c], PT ;  /* 0x00005f0014007a0c */ /* 0x000fe40003f66270 */
[----:B--2---:R-:W-:Y:S01]  /*7ccd0*/  IMAD.WIDE R16, R0, 0x2, R6 ;  /* 0x0000000200107825 */ /* 0x004fe200078e0206 */
[----:B------:R-:W-:Y:S01]  /*7cce0*/  PRMT R20, R26, 0x7632, R20 ;  /* 0x000076321a147816 */ /* 0x000fe20000000014 */
[----:B------:R-:W-:Y:S02]  /*7ccf0*/  @P4 STG.E.U16 [R10.64], R25 ;  /* 0x000000190a004986 */ /* 0x000fe4000c101506 */
[----:B------:R-:W-:-:S04]  /*7cd00*/  IMAD.WIDE R18, R3, 0x2, R4 ;  /* 0x0000000203127825 */ /* 0x000fc800078e0204 */
[----:B0-----:R-:W-:Y:S01]  /*7cd10*/  IMAD.WIDE R8, R0, 0x2, R12 ;  /* 0x0000000200087825 */ /* 0x001fe200078e020c */
[----:B------:R-:W-:Y:S02]  /*7cd20*/  ISETP.LT.AND P4, PT, R23, c[0x0][0x178], !P1 ;  /* 0x00005e0017007a0c */ /* 0x000fe40004f81270 */
[----:B------:R-:W-:Y:S02]  /*7cd30*/  IADD3 R21, R22, 0x9, RZ ;  /* 0x0000000916157810 */ /* 0x000fe40007ffe0ff */
[----:B-----5:R0:W-:Y:S04]  /*7cd40*/  @P5 STG.E.U16 [R8.64], R27 ;  /* 0x0000001b08005986 */ /* 0x0201e8000c101506 */
[----:B------:R-:W-:Y:S04]  /*7cd50*/  @P2 STG.E.U16 [R16.64], R24 ;  /* 0x0000001810002986 */ /* 0x000fe8000c101506 */
[----:B------:R1:W-:Y:S04]  /*7cd60*/  @P6 STG.E.U16 [R18.64], R20 ;  /* 0x0000001412006986 */ /* 0x0003e8000c101506 */
[----:B------:R-:W2:Y:S01]  /*7cd70*/  LDL.LU R22, [R1+0x220] ;  /* 0x0002200001167983 */ /* 0x000ea20000300800 */
[----:B------:R-:W-:Y:S01]  /*7cd80*/  PRMT R0, R25, 0x7632, R0 ;  /* 0x0000763219007816 */ /* 0x000fe20000000000 */
[----:B0-----:R-:W-:Y:S01]  /*7cd90*/  IMAD.WIDE R8, R3, 0x2, R14 ;  /* 0x0000000203087825 */ /* 0x001fe200078e020e */
[----:B-1----:R-:W-:-:S02]  /*7cda0*/  PRMT R19, R24, 0x7632, R19 ;  /* 0x0000763218137816 */ /* 0x002fc40000000013 */
[----:B------:R-:W3:Y:S04]  /*7cdb0*/  LDL R24, [R1+0x1740] ;  /* 0x0017400001187983 */ /* 0x000ee80000100800 */
[----:B------:R-:W-:Y:S01]  /*7cdc0*/  @P4 STG.E.U16 [R8.64], R0 ;  /* 0x0000000008004986 */ /* 0x000fe2000c101506 */
[----:B------:R-:W-:-:S03]  /*7cdd0*/  ISETP.LT.AND P4, PT, R23, c[0x0][0x178], !P3 ;  /* 0x00005e0017007a0c */ /* 0x000fc60005f81270 */
[----:B------:R0:W-:Y:S04]  /*7cde0*/  STL [R1+0x2440], R23 ;  /* 0x0024401701007387 */ /* 0x0001e80000100800 */
[----:B0-----:R-:W4:Y:S01]  /*7cdf0*/  LDL R23, [R1+0x210] ;  /* 0x0002100001177983 */ /* 0x001f220000100800 */
[----:B------:R-:W-:Y:S02]  /*7ce00*/  ISETP.LT.AND P5, PT, R2, c[0x0][0x178], !P1 ;  /* 0x00005e0002007a0c */ /* 0x000fe40004fa1270 */
[----:B------:R-:W-:Y:S02]  /*7ce10*/  ISETP.LT.AND P6, PT, R29, c[0x0][0x178], !P1 ;  /* 0x00005e001d007a0c */ /* 0x000fe40004fc1270 */
[----:B------:R-:W-:Y:S01]  /*7ce20*/  ISETP.LT.AND P1, PT, R28, c[0x0][0x178], !P3 ;  /* 0x00005e001c007a0c */ /* 0x000fe20005f21270 */
[----:B------:R-:W-:-:S04]  /*7ce30*/  IMAD.WIDE R10, R3, 0x2, R12 ;  /* 0x00000002030a7825 */ /* 0x000fc800078e020c */
[C---:B------:R-:W-:Y:S01]  /*7ce40*/  IMAD.WIDE R16, R3.reuse, 0x2, R6 ;  /* 0x0000000203107825 */ /* 0x040fe200078e0206 */
[----:B------:R-:W-:Y:S02]  /*7ce50*/  IADD3 R3, R3, c[0x0][0x198], RZ ;  /* 0x0000660003037a10 */ /* 0x000fe40007ffe0ff */
[----:B------:R-:W-:-:S03]  /*7ce60*/  PRMT R18, R27, 0x7632, R18 ;  /* 0x000076321b127816 */ /* 0x000fc60000000012 */
[----:B------:R-:W-:Y:S01]  /*7ce70*/  IMAD.WIDE R8, R3, 0x2, R4 ;  /* 0x0000000203087825 */ /* 0x000fe200078e0204 */
[----:B------:R-:W-:Y:S01]  /*7ce80*/  ISETP.GE.AND P0, PT, R21, c[0x0][0x17c], PT ;  /* 0x00005f0015007a0c */ /* 0x000fe20003f06270 */
[----:B------:R0:W-:Y:S04]  /*7ce90*/  @P5 STG.E.U16 [R10.64], R18 ;  /* 0x000000120a005986 */ /* 0x0001e8000c101506 */
[----:B------:R1:W-:Y:S01]  /*7cea0*/  @P6 STG.E.U16 [R16.64], R19 ;  /* 0x0000001310006986 */ /* 0x0003e2000c101506 */
[C---:B------:R-:W-:Y:S01]  /*7ceb0*/  IADD3 R0, R3.reuse, c[0x0][0x198], RZ ;  /* 0x0000660003007a10 */ /* 0x040fe20007ffe0ff */
[----:B0-----:R-:W-:-:S04]  /*7cec0*/  IMAD.WIDE R10, R3, 0x2, R12 ;  /* 0x00000002030a7825 */ /* 0x001fc800078e020c */
[C---:B-1----:R-:W-:Y:S01]  /*7ced0*/  IMAD.WIDE R16, R3.reuse, 0x2, R6 ;  /* 0x0000000203107825 */ /* 0x042fe200078e0206 */
[----:B--2---:R0:W-:Y:S01]  /*7cee0*/  @P1 STG.E.U16 [R8.64], R22 ;  /* 0x0000001608001986 */ /* 0x0041e2000c101506 */
[C---:B---3--:R-:W-:Y:S02]  /*7cef0*/  IADD3 R20, R24.reuse, 0xa, RZ ;  /* 0x0000000a18147810 */ /* 0x048fe40007ffe0ff */
[----:B------:R-:W-:Y:S02]  /*7cf00*/  IADD3 R21, R24, 0xb, RZ ;  /* 0x0000000b18157810 */ /* 0x000fe40007ffe0ff */
[----:B------:R-:W-:Y:S01]  /*7cf10*/  ISETP.GE.AND P2, PT, R20, c[0x0][0x17c], PT ;  /* 0x00005f0014007a0c */ /* 0x000fe20003f46270 */
[----:B0-----:R-:W-:Y:S01]  /*7cf20*/  IMAD.WIDE R8, R3, 0x2, R14 ;  /* 0x0000000203087825 */ /* 0x001fe200078e020e */
[----:B------:R-:W-:Y:S02]  /*7cf30*/  PRMT R20, R22, 0x7632, R20 ;  /* 0x0000763216147816 */ /* 0x000fe40000000014 */
[----:B------:R-:W2:Y:S01]  /*7cf40*/  LDL.LU R22, [R1+0x270] ;  /* 0x0002700001167983 */ /* 0x000ea20000300800 */
[----:B------:R-:W-:-:S03]  /*7cf50*/  ISETP.GE.AND P1, PT, R21, c[0x0][0x17c], PT ;  /* 0x00005f0015007a0c */ /* 0x000fc60003f26270 */
[----:B------:R-:W3:Y:S04]  /*7cf60*/  LDL.LU R26, [R1+0x230] ;  /* 0x00023000011a7983 */ /* 0x000ee80000300800 */
[----:B------:R-:W5:Y:S04]  /*7cf70*/  LDL.LU R25, [R1+0xf0] ;  /* 0x0000f00001197983 */ /* 0x000f680000300800 */
[----:B------:R-:W2:Y:S04]  /*7cf80*/  LDL.LU R27, [R1+0xd0] ;  /* 0x0000d000011b7983 */ /* 0x000ea80000300800 */
[----:B------:R-:W2:Y:S04]  /*7cf90*/  LDL.LU R3, [R1+0xb0] ;  /* 0x0000b00001037983 */ /* 0x000ea80000300800 */
[----:B------:R-:W2:Y:S04]  /*7cfa0*/  LDL.LU R21, [R1+0xc0] ;  /* 0x0000c00001157983 */ /* 0x000ea80000300800 */
[----:B----4-:R0:W-:Y:S04]  /*7cfb0*/  @P4 STG.E.U16 [R8.64], R23 ;  /* 0x0000001708004986 */ /* 0x0101e8000c101506 */
[----:B0-----:R-:W4:Y:S04]  /*7cfc0*/  LDL.LU R23, [R1+0x2440] ;  /* 0x0024400001177983 */ /* 0x001f280000300800 */
[----:B------:R-:W3:Y:S01]  /*7cfd0*/  LDL.LU R9, [R1+0x210] ;  /* 0x0002100001097983 */ /* 0x000ee20000300800 */
[----:B------:R-:W-:-:S02]  /*7cfe0*/  ISETP.LT.AND P5, PT, R2, c[0x0][0x178], !P3 ;  /* 0x00005e0002007a0c */ /* 0x000fc40005fa1270 */
[----:B------:R-:W-:Y:S02]  /*7cff0*/  ISETP.LT.AND P3, PT, R29, c[0x0][0x178], !P3 ;  /* 0x00005e001d007a0c */ /* 0x000fe40005f61270 */
[----:B------:R-:W-:Y:S01]  /*7d000*/  ISETP.LT.AND P6, PT, R28, c[0x0][0x178], !P0 ;  /* 0x00005e001c007a0c */ /* 0x000fe200047c1270 */
[----:B------:R-:W-:-:S08]  /*7d010*/  IMAD.WIDE R18, R0, 0x2, R4 ;  /* 0x0000000200127825 */ /* 0x000fd000078e0204 */
[----:B--2---:R-:W-:Y:S01]  /*7d020*/  @P5 STG.E.U16 [R10.64], R21 ;  /* 0x000000150a005986 */ /* 0x004fe2000c101506 */
[----:B------:R-:W-:-:S03]  /*7d030*/  ISETP.LT.AND P5, PT, R2, c[0x0][0x178], !P0 ;  /* 0x00005e0002007a0c */ /* 0x000fc600047a1270 */
[----:B------:R-:W-:Y:S04]  /*7d040*/  @P3 STG.E.U16 [R16.64], R3 ;  /* 0x0000000310003986 */ /* 0x000fe8000c101506 */
[----:B------:R3:W-:Y:S01]  /*7d050*/  @P6 STG.E.U16 [R18.64], R20 ;  /* 0x0000001412006986 */ /* 0x0007e2000c101506 */
[----:B------:R-:W-:Y:S02]  /*7d060*/  ISETP.LT.AND P6, PT, R29, c[0x0][0x178], !P0 ;  /* 0x00005e001d007a0c */ /* 0x000fe400047c1270 */
[----:B----4-:R-:W-:Y:S02]  /*7d070*/  ISETP.LT.AND P4, PT, R23, c[0x0][0x178], !P0 ;  /* 0x00005e0017007a0c */ /* 0x010fe40004781270 */
[----:B------:R-:W-:Y:S02]  /*7d080*/  ISETP.LT.AND P0, PT, R28, c[0x0][0x178], !P2 ;  /* 0x00005e001c007a0c */ /* 0x000fe40005701270 */
[----:B---3--:R-:W-:Y:S01]  /*7d090*/  PRMT R18, R9, 0x7632, R18 ;  /* 0x0000763209127816 */ /* 0x008fe20000000012 */
[----:B------:R-:W-:Y:S01]  /*7d0a0*/  IMAD.WIDE R8, R0, 0x2, R14 ;  /* 0x0000000200087825 */ /* 0x000fe200078e020e */
[----:B------:R-:W-:-:S02]  /*7d0b0*/  PRMT R20, R3, 0x7632, R20 ;  /* 0x0000763203147816 */ /* 0x000fc40000000014 */
[C---:B------:R-:W-:Y:S01]  /*7d0c0*/  IADD3 R3, R0.reuse, c[0x0][0x198], RZ ;  /* 0x0000660000037a10 */ /* 0x040fe20007ffe0ff */
[----:B------:R-:W-:Y:S01]  /*7d0d0*/  IMAD.WIDE R10, R0, 0x2, R12 ;  /* 0x00000002000a7825 */ /* 0x000fe200078e020c */
[----:B------:R-:W-:-:S03]  /*7d0e0*/  PRMT R19, R21, 0x7632, R19 ;  /* 0x0000763215137816 */ /* 0x000fc60000000013 */
[----:B------:R-:W-:Y:S01]  /*7d0f0*/  IMAD.WIDE R16, R0, 0x2, R6 ;  /* 0x0000000200107825 */ /* 0x000fe200078e0206 */
[----:B------:R0:W-:Y:S04]  /*7d100*/  @P4 STG.E.U16 [R8.64], R18 ;  /* 0x0000001208004986 */ /* 0x0001e8000c101506 */
[----:B------:R-:W-:Y:S04]  /*7d110*/  @P5 STG.E.U16 [R10.64], R19 ;  /* 0x000000130a005986 */ /* 0x000fe8000c101506 */
[----:B------:R1:W-:Y:S01]  /*7d120*/  @P6 STG.E.U16 [R16.64], R20 ;  /* 0x0000001410006986 */ /* 0x0003e2000c101506 */
[----:B0-----:R-:W-:-:S05]  /*7d130*/  IMAD.WIDE R8, R3, 0x2, R4 ;  /* 0x0000000203087825 */ /* 0x001fca00078e0204 */
[----:B------:R0:W-:Y:S01]  /*7d140*/  @P0 STG.E.U16 [R8.64], R22 ;  /* 0x0000001608000986 */ /* 0x0001e2000c101506 */
[----:B-1----:R-:W-:-:S03]  /*7d150*/  PRMT R20, R22, 0x7632, R20 ;  /* 0x0000763216147816 */ /* 0x002fc60000000014 */
[----:B0-----:R-:W2:Y:S01]  /*7d160*/  LDL.LU R22, [R1+0x290] ;  /* 0x0002900001167983 */ /* 0x001ea20000300800 */
[----:B------:R-:W-:Y:S02]  /*7d170*/  ISETP.LT.AND P4, PT, R23, c[0x0][0x178], !P2 ;  /* 0x00005e0017007a0c */ /* 0x000fe40005781270 */
[----:B------:R-:W-:Y:S02]  /*7d180*/  ISETP.LT.AND P5, PT, R2, c[0x0][0x178], !P2 ;  /* 0x00005e0002007a0c */ /* 0x000fe400057a1270 */
[----:B------:R-:W-:Y:S02]  /*7d190*/  ISETP.LT.AND P2, PT, R29, c[0x0][0x178], !P2 ;  /* 0x00005e001d007a0c */ /* 0x000fe40005741270 */
[----:B------:R-:W-:Y:S01]  /*7d1a0*/  ISETP.LT.AND P6, PT, R28, c[0x0][0x178], !P1 ;  /* 0x00005e001c007a0c */ /* 0x000fe20004fc1270 */
[C---:B------:R-:W-:Y:S01]  /*7d1b0*/  IMAD.WIDE R8, R3.reuse, 0x2, R14 ;  /* 0x0000000203087825 */ /* 0x040fe200078e020e */
[C---:B------:R-:W-:Y:S02]  /*7d1c0*/  IADD3 R0, R3.reuse, c[0x0][0x198], RZ ;  /* 0x0000660003007a10 */ /* 0x040fe40007ffe0ff */
[----:B------:R-:W-:Y:S01]  /*7d1d0*/  IADD3 R21, R24, 0xc, RZ ;  /* 0x0000000c18157810 */ /* 0x000fe20007ffe0ff */
[----:B------:R-:W-:-:S02]  /*7d1e0*/  IMAD.WIDE R10, R3, 0x2, R12 ;  /* 0x00000002030a7825 */ /* 0x000fc400078e020c */
[----:B------:R0:W-:Y:S02]  /*7d1f0*/  @P4 STG.E.U16 [R8.64], R26 ;  /* 0x0000001a08004986 */ /* 0x0001e4000c101506 */
[----:B------:R-:W-:Y:S01]  /*7d200*/  IMAD.WIDE R16, R3, 0x2, R6 ;  /* 0x0000000203107825 */ /* 0x000fe200078e0206 */
[----:B------:R-:W-:-:S03]  /*7d210*/  ISETP.LT.AND P4, PT, R23, c[0x0][0x178], !P1 ;  /* 0x00005e0017007a0c */ /* 0x000fc60004f81270 */
[----:B------:R-:W-:Y:S01]  /*7d220*/  IMAD.WIDE R18, R0, 0x2, R4 ;  /* 0x0000000200127825 */ /* 0x000fe200078e0204 */
[----:B------:R-:W-:Y:S01]  /*7d230*/  ISETP.GE.AND P3, PT, R21, c[0x0][0x17c], PT ;  /* 0x00005f0015007a0c */ /* 0x000fe20003f66270 */
[----:B-----5:R1:W-:Y:S01]  /*7d240*/  @P5 STG.E.U16 [R10.64], R25 ;  /* 0x000000190a005986 */ /* 0x0203e2000c101506 */
[----:B------:R-:W-:-:S03]  /*7d250*/  ISETP.LT.AND P5, PT, R2, c[0x0][0x178], !P1 ;  /* 0x00005e0002007a0c */ /* 0x000fc60004fa1270 */
[----:B------:R-:W-:Y:S04]  /*7d260*/  @P2 STG.E.U16 [R16.64], R27 ;  /* 0x0000001b10002986 */ /* 0x000fe8000c101506 */
[----:B------:R3:W-:Y:S01]  /*7d270*/  @P6 STG.E.U16 [R18.64], R20 ;  /* 0x0000001412006986 */ /* 0x0007e2000c101506 */
[----:B------:R-:W-:Y:S02]  /*7d280*/  ISETP.LT.AND P6, PT, R29, c[0x0][0x178], !P1 ;  /* 0x00005e001d007a0c */ /* 0x000fe40004fc1270 */
[----:B------:R-:W-:Y:S01]  /*7d290*/  ISETP.LT.AND P1, PT, R28, c[0x0][0x178], !P3 ;  /* 0x00005e001c007a0c */ /* 0x000fe20005f21270 */
[----:B0-----:R-:W-:Y:S01]  /*7d2a0*/  IMAD.WIDE R8, R0, 0x2, R14 ;  /* 0x0000000200087825 */ /* 0x001fe200078e020e */
[----:B------:R-:W-:Y:S02]  /*7d2b0*/  IADD3 R21, R24, 0xd, RZ ;  /* 0x0000000d18157810 */ /* 0x000fe40007ffe0ff */
[C---:B------:R-:W-:Y:S01]  /*7d2c0*/  IADD3 R3, R0.reuse, c[0x0][0x198], RZ ;  /* 0x0000660000037a10 */ /* 0x040fe20007ffe0ff */
[----:B-1----:R-:W-:Y:S01]  /*7d2d0*/  IMAD.WIDE R10, R0, 0x2, R12 ;  /* 0x00000002000a7825 */ /* 0x002fe200078e020c */
[----:B---3--:R-:W-:-:S03]  /*7d2e0*/  PRMT R18, R26, 0x7632, R18 ;  /* 0x000076321a127816 */ /* 0x008fc60000000012 */
[----:B------:R-:W-:Y:S01]  /*7d2f0*/  IMAD.WIDE R16, R0, 0x2, R6 ;  /* 0x0000000200107825 */ /* 0x000fe200078e0206 */
[----:B------:R-:W-:Y:S02]  /*7d300*/  ISETP.GE.AND P0, PT, R21, c[0x0][0x17c], PT ;  /* 0x00005f0015007a0c */ /* 0x000fe40003f06270 */
[----:B------:R-:W-:Y:S01]  /*7d310*/  PRMT R19, R25, 0x7632, R19 ;  /* 0x0000763219137816 */ /* 0x000fe20000000013 */
[----:B------:R0:W-:Y:S01]  /*7d320*/  @P4 STG.E.U16 [R8.64], R18 ;  /* 0x0000001208004986 */ /* 0x0001e2000c101506 */
[----:B------:R-:W-:Y:S02]  /*7d330*/  PRMT R20, R27, 0x7632, R20 ;  /* 0x000076321b147816 */ /* 0x000fe40000000014 */
[C---:B------:R-:W-:Y:S01]  /*7d340*/  IADD3 R21, R24.reuse, 0xe, RZ ;  /* 0x0000000e18157810 */ /* 0x040fe20007ffe0ff */
[----:B------:R1:W-:Y:S03]  /*7d350*/  @P5 STG.E.U16 [R10.64], R19 ;  /* 0x000000130a005986 */ /* 0x0003e6000c101506 */
[----:B------:R-:W-:Y:S01]  /*7d360*/  ISETP.GE.AND P2, PT, R21, c[0x0][0x17c], PT ;  /* 0x00005f0015007a0c */ /* 0x000fe20003f46270 */
[----:B------:R3:W-:Y:S01]  /*7d370*/  @P6 STG.E.U16 [R16.64], R20 ;  /* 0x0000001410006986 */ /* 0x0007e2000c101506 */
[----:B0-----:R-:W-:Y:S01]  /*7d380*/  IMAD.WIDE R8, R3, 0x2, R4 ;  /* 0x0000000203087825 */ /* 0x001fe200078e0204 */
[----:B------:R-:W-:-:S02]  /*7d390*/  IADD3 R21, R24, 0xf, RZ ;  /* 0x0000000f18157810 */ /* 0x000fc40007ffe0ff */
[----:B------:R-:W4:Y:S01]  /*7d3a0*/  LDL.LU R25, [R1+0x280] ;  /* 0x0002800001197983 */ /* 0x000f220000300800 */
[C---:B------:R-:W-:Y:S01]  /*7d3b0*/  IADD3 R0, R3.reuse, c[0x0][0x198], RZ ;  /* 0x0000660003007a10 */ /* 0x040fe20007ffe0ff */
[----:B-1----:R-:W-:-:S04]  /*7d3c0*/  IMAD.WIDE R10, R3, 0x2, R12 ;  /* 0x00000002030a7825 */ /* 0x002fc800078e020c */
[----:B---3--:R-:W-:Y:S01]  /*7d3d0*/  IMAD.WIDE R16, R3, 0x2, R6 ;  /* 0x0000000203107825 */ /* 0x008fe200078e0206 */
[----:B--2---:R0:W-:Y:S01]  /*7d3e0*/  @P1 STG.E.U16 [R8.64], R22 ;  /* 0x0000001608001986 */ /* 0x0041e2000c101506 */
[----:B------:R-:W-:Y:S02]  /*7d3f0*/  PRMT R20, R22, 0x7632, R20 ;  /* 0x0000763216147816 */ /* 0x000fe40000000014 */
[----:B------:R-:W-:Y:S01]  /*7d400*/  ISETP.GE.AND P1, PT, R21, c[0x0][0x17c], PT ;  /* 0x00005f0015007a0c */ /* 0x000fe20003f26270 */
[----:B0-----:R-:W2:Y:S01]  /*7d410*/  LDL.LU R22, [R1+0x2d0] ;  /* 0x0002d00001167983 */ /* 0x001ea20000300800 */
[----:B------:R-:W-:-:S03]  /*7d420*/  IMAD.WIDE R8, R3, 0x2, R14 ;  /* 0x0000000203087825 */ /* 0x000fc600078e020e */
[----:B------:R-:W3:Y:S04]  /*7d430*/  LDL.LU R26, [R1+0x2a0] ;  /* 0x0002a000011a7983 */ /* 0x000ee80000300800 */
[----:B------:R-:W5:Y:S04]  /*7d440*/  LDL.LU R27, [R1+0x110] ;  /* 0x00011000011b7983 */ /* 0x000f680000300800 */
[----:B------:R-:W2:Y:S04]  /*7d450*/  LDL.LU R3, [R1+0xa0] ;  /* 0x0000a00001037983 */ /* 0x000ea80000300800 */
[----:B------:R-:W2:Y:S01]  /*7d460*/  LDL.LU R21, [R1+0x100] ;  /* 0x0001000001157983 */ /* 0x000ea20000300800 */
[----:B------:R-:W-:-:S02]  /*7d470*/  ISETP.LT.AND P4, PT, R23, c[0x0][0x178], !P3 ;  /* 0x00005e0017007a0c */ /* 0x000fc40005f81270 */
[----:B------:R-:W-:Y:S02]  /*7d480*/  ISETP.LT.AND P5, PT, R2, c[0x0][0x178], !P3 ;  /* 0x00005e0002007a0c */ /* 0x000fe40005fa1270 */
[----:B------:R-:W-:Y:S02]  /*7d490*/  ISETP.LT.AND P3, PT, R29, c[0x0][0x178], !P3 ;  /* 0x00005e001d007a0c */ /* 0x000fe40005f61270 */
[----:B------:R-:W-:Y:S01]  /*7d4a0*/  ISETP.LT.AND P6, PT, R28, c[0x0][0x178], !P0 ;  /* 0x00005e001c007a0c */ /* 0x000fe200047c1270 */
[----:B------:R-:W-:-:S06]  /*7d4b0*/  IMAD.WIDE R18, R0, 0x2, R4 ;  /* 0x0000000200127825 */ /* 0x000fcc00078e0204 */
[----:B----4-:R-:W-:Y:S04]  /*7d4c0*/  @P4 STG.E.U16 [R8.64], R25 ;  /* 0x0000001908004986 */ /* 0x010fe8000c101506 */
[----:B--2---:R-:W-:Y:S04]  /*7d4d0*/  @P5 STG.E.U16 [R10.64], R21 ;  /* 0x000000150a005986 */ /* 0x004fe8000c101506 */
[----:B------:R-:W-:Y:S04]  /*7d4e0*/  @P3 STG.E.U16 [R16.64], R3 ;  /* 0x0000000310003986 */ /* 0x000fe8000c101506 */
[----:B------:R0:W-:Y:S02]  /*7d4f0*/  @P6 STG.E.U16 [R18.64], R20 ;  /* 0x0000001412006986 */ /* 0x0001e4000c101506 */
[----:B0-----:R-:W-:-:S02]  /*7d500*/  PRMT R18, R25, 0x7632, R18 ;  /* 0x0000763219127816 */ /* 0x001fc40000000012 */
[----:B------:R-:W2:Y:S01]  /*7d510*/  LDL.LU R25, [R1+0x243c] ;  /* 0x00243c0001197983 */ /* 0x000ea20000300800 */
[----:B------:R-:W-:Y:S02]  /*7d520*/  ISETP.LT.AND P4, PT, R23, c[0x0][0x178], !P0 ;  /* 0x00005e0017007a0c */ /* 0x000fe40004781270 */
[----:B------:R-:W-:Y:S01]  /*7d530*/  ISETP.LT.AND P5, PT, R2, c[0x0][0x178], !P0 ;  /* 0x00005e0002007a0c */ /* 0x000fe200047a1270 */
[----:B------:R-:W-:Y:S01]  /*7d540*/  IMAD.WIDE R8, R0, 0x2, R14 ;  /* 0x0000000200087825 */ /* 0x000fe200078e020e */
[----:B------:R-:W-:Y:S02]  /*7d550*/  ISETP.LT.AND P6, PT, R29, c[0x0][0x178], !P0 ;  /* 0x00005e001d007a0c */ /* 0x000fe400047c1270 */
[----:B------:R-:W-:Y:S02]  /*7d560*/  ISETP.LT.AND P0, PT, R28, c[0x0][0x178], !P2 ;  /* 0x00005e001c007a0c */ /* 0x000fe40005701270 */
[----:B------:R-:W-:Y:S02]  /*7d570*/  PRMT R20, R3, 0x7632, R20 ;  /* 0x0000763203147816 */ /* 0x000fe40000000014 */
[C---:B------:R-:W-:Y:S01]  /*7d580*/  IADD3 R3, R0.reuse, c[0x0][0x198], RZ ;  /* 0x0000660000037a10 */ /* 0x040fe20007ffe0ff */
[C---:B------:R-:W-:Y:S01]  /*7d590*/  IMAD.WIDE R10, R0.reuse, 0x2, R12 ;  /* 0x00000002000a7825 */ /* 0x040fe200078e020c */
[----:B------:R-:W-:Y:S01]  /*7d5a0*/  PRMT R19, R21, 0x7632, R19 ;  /* 0x0000763215137816 */ /* 0x000fe20000000013 */
[----:B------:R0:W-:Y:S01]  /*7d5b0*/  @P4 STG.E.U16 [R8.64], R18 ;  /* 0x0000001208004986 */ /* 0x0001e2000c101506 */
[----:B------:R-:W-:Y:S01]  /*7d5c0*/  ISETP.LT.AND P4, PT, R23, c[0x0][0x178], !P2 ;  /* 0x00005e0017007a0c */ /* 0x000fe20005781270 */
[----:B------:R-:W-:-:S02]  /*7d5d0*/  IMAD.WIDE R16, R0, 0x2, R6 ;  /* 0x0000000200107825 */ /* 0x000fc400078e0206 */
[----:B------:R1:W-:Y:S01]  /*7d5e0*/  @P5 STG.E.U16 [R10.64], R19 ;  /* 0x000000130a005986 */ /* 0x0003e2000c101506 */
[----:B------:R-:W-:Y:S02]  /*7d5f0*/  ISETP.LT.AND P5, PT, R2, c[0x0][0x178], !P2 ;  /* 0x00005e0002007a0c */ /* 0x000fe400057a1270 */
[----:B------:R-:W-:Y:S01]  /*7d600*/  ISETP.LT.AND P2, PT, R29, c[0x0][0x178], !P2 ;  /* 0x00005e001d007a0c */ /* 0x000fe20005741270 */
[----:B------:R4:W-:Y:S01]  /*7d610*/  @P6 STG.E.U16 [R16.64], R20 ;  /* 0x0000001410006986 */ /* 0x0009e2000c101506 */
[----:B0-----:R-:W-:Y:S01]  /*7d620*/  IMAD.WIDE R8, R3, 0x2, R4 ;  /* 0x0000000203087825 */ /* 0x001fe200078e0204 */
[----:B------:R-:W-:-:S04]  /*7d630*/  ISETP.LT.AND P6, PT, R28, c[0x0][0x178], !P1 ;  /* 0x00005e001c007a0c */ /* 0x000fc80004fc1270 */
[----:B------:R0:W-:Y:S01]  /*7d640*/  @P0 STG.E.U16 [R8.64], R22 ;  /* 0x0000001608000986 */ /* 0x0001e2000c101506 */
[C---:B------:R-:W-:Y:S01]  /*7d650*/  IADD3 R0, R3.reuse, c[0x0][0x198], RZ ;  /* 0x0000660003007a10 */ /* 0x040fe20007ffe0ff */
[----:B-1----:R-:W-:Y:S01]  /*7d660*/  IMAD.WIDE R10, R3, 0x2, R12 ;  /* 0x00000002030a7825 */ /* 0x002fe200078e020c */
[----:B----4-:R-:W-:-:S03]  /*7d670*/  PRMT R20, R22, 0x7632, R20 ;  /* 0x0000763216147816 */ /* 0x010fc60000000014 */
[C---:B0-----:R-:W-:Y:S01]  /*7d680*/  IMAD.WIDE R8, R3.reuse, 0x2, R14 ;  /* 0x0000000203087825 */ /* 0x041fe200078e020e */
[----:B------:R-:W-:Y:S01]  /*7d690*/  IADD3 R21, R24, 0x10, RZ ;  /* 0x0000001018157810 */ /* 0x000fe20007ffe0ff */
[----:B------:R-:W4:Y:S02]  /*7d6a0*/  LDL.LU R22, [R1+0x194] ;  /* 0x0001940001167983 */ /* 0x000f240000300800 */
[----:B------:R-:W-:Y:S02]  /*7d6b0*/  IMAD.WIDE R16, R3, 0x2, R6 ;  /* 0x0000000203107825 */ /* 0x000fe400078e0206 */
[----:B---3--:R0:W-:Y:S01]  /*7d6c0*/  @P4 STG.E.U16 [R8.64], R26 ;  /* 0x0000001a08004986 */ /* 0x0081e2000c101506 */
[----:B------:R-:W-:Y:S01]  /*7d6d0*/  ISETP.LT.AND P4, PT, R23, c[0x0][0x178], !P1 ;  /* 0x00005e0017007a0c */ /* 0x000fe20004f81270 */
[C---:B------:R-:W-:Y:S02]  /*7d6e0*/  IMAD.WIDE R18, R0.reuse, 0x2, R4 ;  /* 0x0000000200127825 */ /* 0x040fe400078e0204 */
[----:B-----5:R-:W-:Y:S01]  /*7d6f0*/  @P5 STG.E.U16 [R10.64], R27 ;  /* 0x0000001b0a005986 */ /* 0x020fe2000c101506 */
[----:B------:R-:W-:Y:S01]  /*7d700*/  ISETP.GE.AND P3, PT, R21, c[0x0][0x17c], PT ;  /* 0x00005f0015007a0c */ /* 0x000fe20003f66270 */
[----:B0-----:R-:W-:-:S02]  /*7d710*/  IMAD.WIDE R8, R0, 0x2, R14 ;  /* 0x0000000200087825 */ /* 0x001fc400078e020e */
[----:B------:R-:W-:Y:S04]  /*7d720*/  STL [R1+0x2438], R23 ;  /* 0x0024381701007387 */ /* 0x000fe80000100800 */
[----:B--2---:R-:W-:Y:S04]  /*7d730*/  @P2 STG.E.U16 [R16.64], R25 ;  /* 0x0000001910002986 */ /* 0x004fe8000c101506 */
[----:B------:R0:W-:Y:S02]  /*7d740*/  @P6 STG.E.U16 [R18.64], R20 ;  /* 0x0000001412006986 */ /* 0x0001e4000c101506 */
[----:B0-----:R-:W-:-:S05]  /*7d750*/  PRMT R18, R26, 0x7632, R18 ;  /* 0x000076321a127816 */ /* 0x001fca0000000012 */
[----:B------:R0:W-:Y:S01]  /*7d760*/  @P4 STG.E.U16 [R8.64], R18 ;  /* 0x0000001208004986 */ /* 0x0001e2000c101506 */
[----:B------:R-:W-:-:S03]  /*7d770*/  ISETP.LT.AND P4, PT, R23, c[0x0][0x178], !P3 ;  /* 0x00005e0017007a0c */ /* 0x000fc60005f81270 */
[----:B------:R-:W2:Y:S01]  /*7d780*/  LDL R23, [R1+0x44] ;  /* 0x0000440001177983 */ /* 0x000ea20000100800 */
[----:B------:R-:W-:Y:S02]  /*7d790*/  ISETP.LT.AND P5, PT, R2, c[0x0][0x178], !P1 ;  /* 0x00005e0002007a0c */ /* 0x000fe40004fa1270 */
[----:B------:R-:W-:Y:S02]  /*7d7a0*/  ISETP.LT.AND P6, PT, R29, c[0x0][0x178], !P1 ;  /* 0x00005e001d007a0c */ /* 0x000fe40004fc1270 */
[----:B------:R-:W-:Y:S02]  /*7d7b0*/  ISETP.LT.AND P1, PT, R28, c[0x0][0x178], !P3 ;  /* 0x00005e001c007a0c */ /* 0x000fe40005f21270 */
[----:B------:R-:W-:Y:S02]  /*7d7c0*/  IADD3 R21, R24, 0x11, RZ ;  /* 0x0000001118157810 */ /* 0x000fe40007ffe0ff */
[C---:B------:R-:W-:Y:S01]  /*7d7d0*/  IADD3 R3, R0.reuse, c[0x0][0x198], RZ ;  /* 0x0000660000037a10 */ /* 0x040fe20007ffe0ff */
[----:B------:R-:W-:Y:S01]  /*7d7e0*/  IMAD.WIDE R10, R0, 0x2, R12 ;  /* 0x00000002000a7825 */ /* 0x000fe200078e020c */
[----:B------:R-:W-:-:S02]  /*7d7f0*/  PRMT R19, R27, 0x7632, R19 ;  /* 0x000076321b137816 */ /* 0x000fc40000000013 */
[----:B------:R-:W-:Y:S01]  /*7d800*/  ISETP.GE.AND P0, PT, R21, c[0x0][0x17c], PT ;  /* 0x00005f0015007a0c */ /* 0x000fe20003f06270 */
[----:B------:R-:W-:Y:S01]  /*7d810*/  IMAD.WIDE R16, R0, 0x2, R6 ;  /* 0x0000000200107825 */ /* 0x000fe200078e0206 */
[----:B------:R-:W-:Y:S02]  /*7d820*/  PRMT R20, R25, 0x7632, R20 ;  /* 0x0000763219147816 */ /* 0x000fe40000000014 */
[C---:B------:R-:W-:Y:S01]  /*7d830*/  IADD3 R21, R24.reuse, 0x12, RZ ;  /* 0x0000001218157810 */ /* 0x040fe20007ffe0ff */
[----:B0-----:R-:W-:Y:S01]  /*7d840*/  IMAD.WIDE R8, R3, 0x2, R4 ;  /* 0x0000000203087825 */ /* 0x001fe200078e0204 */
[----:B------:R0:W-:Y:S02]  /*7d850*/  @P5 STG.E.U16 [R10.64], R19 ;  /* 0x000000130a005986 */ /* 0x0001e4000c101506 */
[----:B------:R-:W-:Y:S02]  /*7d860*/  ISETP.GE.AND P2, PT, R21, c[0x0][0x17c], PT ;  /* 0x00005f0015007a0c */ /* 0x000fe40003f46270 */
[----:B------:R1:W-:Y:S01]  /*7d870*/  @P6 STG.E.U16 [R16.64], R20 ;  /* 0x0000001410006986 */ /* 0x0003e2000c101506 */
[----:B------:R-:W-:-:S03]  /*7d880*/  IADD3 R21, R24, 0x13, RZ ;  /* 0x0000001318157810 */ /* 0x000fc60007ffe0ff */
[----:B----4-:R3:W-:Y:S01]  /*7d890*/  @P1 STG.E.U16 [R8.64], R22 ;  /* 0x0000001608001986 */ /* 0x0107e2000c101506 */
[----:B------:R-:W-:Y:S02]  /*7d8a0*/  IADD3 R0, R3, c[0x0][0x198], RZ ;  /* 0x0000660003007a10 */ /* 0x000fe40007ffe0ff */
[----:B------:R-:W-:Y:S01]  /*7d8b0*/  ISETP.GE.AND P1, PT, R21, c[0x0][0x17c], PT ;  /* 0x00005f0015007a0c */ /* 0x000fe20003f26270 */
[----:B0-----:R-:W-:Y:S01]  /*7d8c0*/  IMAD.WIDE R10, R3, 0x2, R12 ;  /* 0x00000002030a7825 */ /* 0x001fe200078e020c */
[----:B-1----:R-:W-:-:S03]  /*7d8d0*/  PRMT R20, R22, 0x7632, R20 ;  /* 0x0000763216147816 */ /* 0x002fc60000000014 */
[C---:B------:R-:W-:Y:S01]  /*7d8e0*/  IMAD.WIDE R16, R3.reuse, 0x2, R6 ;  /* 0x0000000203107825 */ /* 0x040fe200078e0206 */
[----:B---3--:R-:W3:Y:S03]  /*7d8f0*/  LDL.LU R22, [R1+0x1a4] ;  /* 0x0001a40001167983 */ /* 0x008ee60000300800 */
[----:B------:R-:W-:Y:S01]  /*7d900*/  IMAD.WIDE R8, R3, 0x2, R14 ;  /* 0x0000000203087825 */ /* 0x000fe200078e020e */
[----:B------:R-:W4:Y:S04]  /*7d910*/  LDL.LU R26, [R1+0x64] ;  /* 0x00006400011a7983 */ /* 0x000f280000300800 */
[----:B------:R-:W5:Y:S04]  /*7d920*/  LDL.LU R25, [R1+0x54] ;  /* 0x0000540001197983 */ /* 0x000f680000300800 */
[----:B------:R-:W3:Y:S04]  /*7d930*/  LDL.LU R27, [R1+0x14] ;  /* 0x00001400011b7983 */ /* 0x000ee80000300800 */
[----:B------:R-:W3:Y:S04]  /*7d940*/  LDL.LU R3, [R1+0x4] ;  /* 0x0000040001037983 */ /* 0x000ee80000300800 */
[----:B------:R-:W3:Y:S04]  /*7d950*/  LDL.LU R21, [R1+0x24] ;  /* 0x0000240001157983 */ /* 0x000ee80000300800 */
[----:B--2---:R0:W-:Y:S04]  /*7d960*/  @P4 STG.E.U16 [R8.64], R23 ;  /* 0x0000001708004986 */ /* 0x0041e8000c101506 */
[----:B0-----:R-:W2:Y:S04]  /*7d970*/  LDL.LU R23, [R1+0x2438] ;  /* 0x0024380001177983 */ /* 0x001ea80000300800 */
[----:B------:R-:W4:Y:S01]  /*7d980*/  LDL.LU R9, [R1+0x44] ;  /* 0x0000440001097983 */ /* 0x000f220000300800 */
[----:B------:R-:W-:-:S02]  /*7d990*/  ISETP.LT.AND P5, PT, R2, c[0x0][0x178], !P3 ;  /* 0x00005e0002007a0c */ /* 0x000fc40005fa1270 */
[----:B------:R-:W-:Y:S02]  /*7d9a0*/  ISETP.LT.AND P3, PT, R29, c[0x0][0x178], !P3 ;  /* 0x00005e001d007a0c */ /* 0x000fe40005f61270 */
[----:B------:R-:W-:Y:S01]  /*7d9b0*/  ISETP.LT.AND P6, PT, R28, c[0x0][0x178], !P0 ;  /* 0x00005e001c007a0c */ /* 0x000fe200047c1270 */
[----:B------:R-:W-:-:S08]  /*7d9c0*/  IMAD.WIDE R18, R0, 0x2, R4 ;  /* 0x0000000200127825 */ /* 0x000fd000078e0204 */
[----:B---3--:R0:W-:Y:S01]  /*7d9d0*/  @P5 STG.E.U16 [R10.64], R21 ;  /* 0x000000150a005986 */ /* 0x0081e2000c101506 */
[----:B------:R-:W-:-:S03]  /*7d9e0*/  ISETP.LT.AND P5, PT, R2, c[0x0][0x178], !P0 ;  /* 0x00005e0002007a0c */ /* 0x000fc600047a1270 */
[----:B------:R-:W-:Y:S04]  /*7d9f0*/  @P3 STG.E.U16 [R16.64], R3 ;  /* 0x0000000310003986 */ /* 0x000fe8000c101506 */
[----:B------:R1:W-:Y:S01]  /*7da00*/  @P6 STG.E.U16 [R18.64], R20 ;  /* 0x0000001412006986 */ /* 0x0003e2000c101506 */
[----:B------:R-:W-:Y:S01]  /*7da10*/  ISETP.LT.AND P6, PT, R29, c[0x0][0x178], !P0 ;  /* 0x00005e001d007a0c */ /* 0x000fe200047c1270 */
[C---:B0-----:R-:W-:Y:S01]  /*7da20*/  IMAD.WIDE R10, R0.reuse, 0x2, R12 ;  /* 0x00000002000a7825 */ /* 0x041fe200078e020c */
[----:B-1----:R-:W-:Y:S02]  /*7da30*/  PRMT R20, R3, 0x7632, R20 ;  /* 0x0000763203147816 */ /* 0x002fe40000000014 */
[C---:B------:R-:W-:Y:S01]  /*7da40*/  IADD3 R3, R0.reuse, c[0x0][0x198], RZ ;  /* 0x0000660000037a10 */ /* 0x040fe20007ffe0ff */
[----:B------:R-:W-:Y:S01]  /*7da50*/  IMAD.WIDE R16, R0, 0x2, R6 ;  /* 0x0000000200107825 */ /* 0x000fe200078e0206 */
[----:B------:R-:W-:-:S02]  /*7da60*/  PRMT R19, R21, 0x7632, R19 ;  /* 0x0000763215137816 */ /* 0x000fc40000000013 */
[----:B--2---:R-:W-:Y:S02]  /*7da70*/  ISETP.LT.AND P4, PT, R23, c[0x0][0x178], !P0 ;  /* 0x00005e0017007a0c */ /* 0x004fe40004781270 */
[----:B------:R-:W-:Y:S02]  /*7da80*/  ISETP.LT.AND P0, PT, R28, c[0x0][0x178], !P2 ;  /* 0x00005e001c007a0c */ /* 0x000fe40005701270 */
[----:B----4-:R-:W-:Y:S01]  /*7da90*/  PRMT R18, R9, 0x7632, R18 ;  /* 0x0000763209127816 */ /* 0x010fe20000000012 */
[----:B------:R-:W-:-:S08]  /*7daa0*/  IMAD.WIDE R8, R0, 0x2, R14 ;  /* 0x0000000200087825 */ /* 0x000fd000078e020e */
        /* <DEDUP_REMOVED lines=332> */
[----:B------:R-:W-:Y:S01]  /*7ef70*/  @P2 STG.E.U16 [R16.64], R27 ;  /* 0x0000001b10002986 */ /* 0x000fe2000c101506 */
[----:B------:R-:W-:-:S03]  /*7ef80*/  IADD3 R21, R24, 0x25, RZ ;  /* 0x0000002518157810 */ /* 0x000fc60007ffe0ff */
[----:B------:R3:W-:Y:S01]  /*7ef90*/  @P6 STG.E.U16 [R18.64], R20 ;  /* 0x0000001412006986 */ /* 0x0007e2000c101506 */
[----:B------:R-:W-:Y:S02]  /*7efa0*/  ISETP.LT.AND P6, PT, R29, c[0x0][0x178], !P1 ;  /* 0x00005e001d007a0c */ /* 0x000fe40004fc1270 */
[----:B------:R-:W-:Y:S01]  /*7efb0*/  ISETP.LT.AND P1, PT, R28, c[0x0][0x178], !P3 ;  /* 0x00005e001c007a0c */ /* 0x000fe20005f21270 */
[C---:B0-----:R-:W-:Y:S01]  /*7efc0*/  IMAD.WIDE R8, R0.reuse, 0x2, R14 ;  /* 0x0000000200087825 */ /* 0x041fe200078e020e */
[C---:B------:R-:W-:Y:S02]  /*7efd0*/  IADD3 R3, R0.reuse, c[0x0][0x198], RZ ;  /* 0x0000660000037a10 */ /* 0x040fe40007ffe0ff */
[----:B------:R-:W-:Y:S01]  /*7efe0*/  ISETP.GE.AND P0, PT, R21, c[0x0][0x17c], PT ;  /* 0x00005f0015007a0c */ /* 0x000fe20003f06270 */
[----:B-1----:R-:W-:Y:S01]  /*7eff0*/  IMAD.WIDE R10, R0, 0x2, R12 ;  /* 0x00000002000a7825 */ /* 0x002fe200078e020c */
[----:B------:R-:W-:Y:S02]  /*7f000*/  IADD3 R21, R24, 0x26, RZ ;  /* 0x0000002618157810 */ /* 0x000fe40007ffe0ff */
[----:B---3--:R-:W-:Y:S01]  /*7f010*/  PRMT R18, R25, 0x7632, R18 ;  /* 0x0000763219127816 */ /* 0x008fe20000000012 */
[----:B------:R-:W-:Y:S01]  /*7f020*/  IMAD.WIDE R16, R0, 0x2, R6 ;  /* 0x0000000200107825 */ /* 0x000fe200078e0206 */
[----:B------:R-:W-:-:S02]  /*7f030*/  PRMT R19, R26, 0x7632, R19 ;  /* 0x000076321a137816 */ /* 0x000fc40000000013 */
[----:B------:R-:W-:Y:S01]  /*7f040*/  PRMT R20, R27, 0x7632, R20 ;  /* 0x000076321b147816 */ /* 0x000fe20000000014 */
[----:B------:R0:W-:Y:S01]  /*7f050*/  @P4 STG.E.U16 [R8.64], R18 ;  /* 0x0000001208004986 */ /* 0x0001e2000c101506 */
[----:B------:R-:W-:Y:S02]  /*7f060*/  ISETP.GE.AND P2, PT, R21, c[0x0][0x17c], PT ;  /* 0x00005f0015007a0c */ /* 0x000fe40003f46270 */
[----:B------:R-:W-:Y:S01]  /*7f070*/  IADD3 R21, R24, 0x27, RZ ;  /* 0x0000002718157810 */ /* 0x000fe20007ffe0ff */
[----:B------:R-:W3:Y:S01]  /*7f080*/  LDL.LU R26, [R1+0x88] ;  /* 0x00008800011a7983 */ /* 0x000ee20000300800 */
[----:B------:R-:W-:-:S03]  /*7f090*/  IADD3 R0, R3, c[0x0][0x198], RZ ;  /* 0x0000660003007a10 */ /* 0x000fc60007ffe0ff */
[----:B------:R1:W-:Y:S01]  /*7f0a0*/  @P5 STG.E.U16 [R10.64], R19 ;  /* 0x000000130a005986 */ /* 0x0003e2000c101506 */
[----:B0-----:R-:W-:-:S03]  /*7f0b0*/  IMAD.WIDE R8, R3, 0x2, R4 ;  /* 0x0000000203087825 */ /* 0x001fc600078e0204 */
[----:B------:R0:W-:Y:S04]  /*7f0c0*/  @P6 STG.E.U16 [R16.64], R20 ;  /* 0x0000001410006986 */ /* 0x0001e8000c101506 */
[----:B------:R-:W4:Y:S01]  /*7f0d0*/  LDL.LU R27, [R1+0x208] ;  /* 0x00020800011b7983 */ /* 0x000f220000300800 */
[----:B-1----:R-:W-:-:S03]  /*7f0e0*/  IMAD.WIDE R10, R3, 0x2, R12 ;  /* 0x00000002030a7825 */ /* 0x002fc600078e020c */
[----:B------:R-:W5:Y:S01]  /*7f0f0*/  LDL.LU R25, [R1+0x1c8] ;  /* 0x0001c80001197983 */ /* 0x000f620000300800 */
[----:B0-----:R-:W-:-:S03]  /*7f100*/  IMAD.WIDE R16, R3, 0x2, R6 ;  /* 0x0000000203107825 */ /* 0x001fc600078e0206 */
[----:B--2---:R0:W-:Y:S01]  /*7f110*/  @P1 STG.E.U16 [R8.64], R22 ;  /* 0x0000001608001986 */ /* 0x0041e2000c101506 */
[----:B------:R-:W-:Y:S02]  /*7f120*/  PRMT R20, R22, 0x7632, R20 ;  /* 0x0000763216147816 */ /* 0x000fe40000000014 */
[----:B------:R-:W-:Y:S01]  /*7f130*/  ISETP.GE.AND P1, PT, R21, c[0x0][0x17c], PT ;  /* 0x00005f0015007a0c */ /* 0x000fe20003f26270 */
[----:B0-----:R-:W2:Y:S01]  /*7f140*/  LDL.LU R22, [R1+0x98] ;  /* 0x0000980001167983 */ /* 0x001ea20000300800 */
[----:B------:R-:W-:-:S03]  /*7f150*/  IMAD.WIDE R8, R3, 0x2, R14 ;  /* 0x0000000203087825 */ /* 0x000fc600078e020e */
[----:B------:R-:W2:Y:S04]  /*7f160*/  LDL.LU R3, [R1+0x38] ;  /* 0x0000380001037983 */ /* 0x000ea80000300800 */
[----:B------:R-:W2:Y:S01]  /*7f170*/  LDL.LU R21, [R1+0x78] ;  /* 0x0000780001157983 */ /* 0x000ea20000300800 */
[----:B------:R-:W-:Y:S02]  /*7f180*/  ISETP.LT.AND P4, PT, R23, c[0x0][0x178], !P3 ;  /* 0x00005e0017007a0c */ /* 0x000fe40005f81270 */
[----:B------:R-:W-:Y:S02]  /*7f190*/  ISETP.LT.AND P5, PT, R2, c[0x0][0x178], !P3 ;  /* 0x00005e0002007a0c */ /* 0x000fe40005fa1270 */
[----:B------:R-:W-:Y:S02]  /*7f1a0*/  ISETP.LT.AND P3, PT, R29, c[0x0][0x178], !P3 ;  /* 0x00005e001d007a0c */ /* 0x000fe40005f61270 */
[----:B------:R-:W-:Y:S01]  /*7f1b0*/  ISETP.LT.AND P6, PT, R28, c[0x0][0x178], !P0 ;  /* 0x00005e001c007a0c */ /* 0x000fe200047c1270 */
[----:B------:R-:W-:-:S06]  /*7f1c0*/  IMAD.WIDE R18, R0, 0x2, R4 ;  /* 0x0000000200127825 */ /* 0x000fcc00078e0204 */
[----:B---3--:R0:W-:Y:S01]  /*7f1d0*/  @P4 STG.E.U16 [R8.64], R26 ;  /* 0x0000001a08004986 */ /* 0x0081e2000c101506 */
[----:B------:R-:W-:Y:S01]  /*7f1e0*/  ISETP.LT.AND P4, PT, R23, c[0x0][0x178], !P0 ;  /* 0x00005e0017007a0c */ /* 0x000fe20004781270 */
[----:B0-----:R-:W-:Y:S02]  /*7f1f0*/  IMAD.WIDE R8, R0, 0x2, R14 ;  /* 0x0000000200087825 */ /* 0x001fe400078e020e */
[----:B--2---:R-:W-:Y:S01]  /*7f200*/  @P5 STG.E.U16 [R10.64], R21 ;  /* 0x000000150a005986 */ /* 0x004fe2000c101506 */
[----:B------:R-:W-:-:S03]  /*7f210*/  ISETP.LT.AND P5, PT, R2, c[0x0][0x178], !P0 ;  /* 0x00005e0002007a0c */ /* 0x000fc600047a1270 */
[----:B------:R-:W-:Y:S04]  /*7f220*/  @P3 STG.E.U16 [R16.64], R3 ;  /* 0x0000000310003986 */ /* 0x000fe8000c101506 */
[----:B------:R0:W-:Y:S01]  /*7f230*/  @P6 STG.E.U16 [R18.64], R20 ;  /* 0x0000001412006986 */ /* 0x0001e2000c101506 */
[----:B------:R-:W-:Y:S02]  /*7f240*/  ISETP.LT.AND P6, PT, R29, c[0x0][0x178], !P0 ;  /* 0x00005e001d007a0c */ /* 0x000fe400047c1270 */
[----:B------:R-:W-:Y:S02]  /*7f250*/  ISETP.LT.AND P0, PT, R28, c[0x0][0x178], !P2 ;  /* 0x00005e001c007a0c */ /* 0x000fe40005701270 */
[----:B0-----:R-:W-:Y:S02]  /*7f260*/  PRMT R18, R26, 0x7632, R18 ;  /* 0x000076321a127816 */ /* 0x001fe40000000012 */
[----:B------:R-:W2:Y:S01]  /*7f270*/  LDL.LU R26, [R1+0x2424] ;  /* 0x00242400011a7983 */ /* 0x000ea20000300800 */
[----:B------:R-:W-:-:S02]  /*7f280*/  PRMT R20, R3, 0x7632, R20 ;  /* 0x0000763203147816 */ /* 0x000fc40000000014 */
[C---:B------:R-:W-:Y:S01]  /*7f290*/  IADD3 R3, R0.reuse, c[0x0][0x198], RZ ;  /* 0x0000660000037a10 */ /* 0x040fe20007ffe0ff */
[C---:B------:R-:W-:Y:S01]  /*7f2a0*/  IMAD.WIDE R10, R0.reuse, 0x2, R12 ;  /* 0x00000002000a7825 */ /* 0x040fe200078e020c */
[----:B------:R-:W-:Y:S01]  /*7f2b0*/  PRMT R19, R21, 0x7632, R19 ;  /* 0x0000763215137816 */ /* 0x000fe20000000013 */
[----:B------:R0:W-:Y:S02]  /*7f2c0*/  @P4 STG.E.U16 [R8.64], R18 ;  /* 0x0000001208004986 */ /* 0x0001e4000c101506 */
[----:B------:R-:W-:Y:S02]  /*7f2d0*/  IMAD.WIDE R16, R0, 0x2, R6 ;  /* 0x0000000200107825 */ /* 0x000fe400078e0206 */
[----:B------:R-:W-:Y:S04]  /*7f2e0*/  @P5 STG.E.U16 [R10.64], R19 ;  /* 0x000000130a005986 */ /* 0x000fe8000c101506 */
[----:B------:R1:W-:Y:S01]  /*7f2f0*/  @P6 STG.E.U16 [R16.64], R20 ;  /* 0x0000001410006986 */ /* 0x0003e2000c101506 */
[----:B0-----:R-:W-:-:S05]  /*7f300*/  IMAD.WIDE R8, R3, 0x2, R4 ;  /* 0x0000000203087825 */ /* 0x001fca00078e0204 */
[----:B----4-:R0:W-:Y:S01]  /*7f310*/  @P0 STG.E.U16 [R8.64], R27 ;  /* 0x0000001b08000986 */ /* 0x0101e2000c101506 */
[----:B-1----:R-:W-:-:S03]  /*7f320*/  PRMT R20, R27, 0x7632, R20 ;  /* 0x000076321b147816 */ /* 0x002fc60000000014 */
[----:B0-----:R-:W3:Y:S01]  /*7f330*/  LDL.LU R27, [R1+0x228] ;  /* 0x00022800011b7983 */ /* 0x001ee20000300800 */
        /* <DEDUP_REMOVED lines=8> */
[----:B-----5:R0:W-:Y:S02]  /*7f3c0*/  @P4 STG.E.U16 [R8.64], R25 ;  /* 0x0000001908004986 */ /* 0x0201e4000c101506 */
[----:B------:R-:W-:Y:S01]  /*7f3d0*/  IMAD.WIDE R16, R3, 0x2, R6 ;  /* 0x0000000203107825 */ /* 0x000fe200078e0206 */
[----:B------:R-:W-:-:S03]  /*7f3e0*/  ISETP.LT.AND P4, PT, R23, c[0x0][0x178], !P1 ;  /* 0x00005e0017007a0c */ /* 0x000fc60004f81270 */
[----:B------:R-:W-:Y:S01]  /*7f3f0*/  IMAD.WIDE R18, R0, 0x2, R4 ;  /* 0x0000000200127825 */ /* 0x000fe200078e0204 */
[----:B------:R-:W-:Y:S01]  /*7f400*/  ISETP.GE.AND P3, PT, R21, c[0x0][0x17c], PT ;  /* 0x00005f0015007a0c */ /* 0x000fe20003f66270 */
[----:B------:R1:W-:Y:S01]  /*7f410*/  @P5 STG.E.U16 [R10.64], R22 ;  /* 0x000000160a005986 */ /* 0x0003e2000c101506 */
[----:B------:R-:W-:Y:S02]  /*7f420*/  ISETP.LT.AND P5, PT, R2, c[0x0][0x178], !P1 ;  /* 0x00005e0002007a0c */ /* 0x000fe40004fa1270 */
[----:B------:R-:W-:Y:S01]  /*7f430*/  IADD3 R21, R24, 0x29, RZ ;  /* 0x0000002918157810 */ /* 0x000fe20007ffe0ff */
[----:B------:R-:W4:Y:S01]  /*7f440*/  LDL.LU R23, [R1+0x2420] ;  /* 0x0024200001177983 */ /* 0x000f220000300800 */
[C---:B0-----:R-:W-:Y:S01]  /*7f450*/  IMAD.WIDE R8, R0.reuse, 0x2, R14 ;  /* 0x0000000200087825 */ /* 0x041fe200078e020e */
[----:B------:R-:W-:Y:S02]  /*7f460*/  IADD3 R3, R0, c[0x0][0x198], RZ ;  /* 0x0000660000037a10 */ /* 0x000fe40007ffe0ff */
[----:B------:R-:W-:-:S02]  /*7f470*/  ISETP.GE.AND P0, PT, R21, c[0x0][0x17c], PT ;  /* 0x00005f0015007a0c */ /* 0x000fc40003f06270 */
[----:B------:R-:W-:Y:S01]  /*7f480*/  IADD3 R21, R24, 0x2a, RZ ;  /* 0x0000002a18157810 */ /* 0x000fe20007ffe0ff */
[----:B-1----:R-:W-:Y:S01]  /*7f490*/  IMAD.WIDE R10, R0, 0x2, R12 ;  /* 0x00000002000a7825 */ /* 0x002fe200078e020c */
[----:B--2---:R-:W-:Y:S04]  /*7f4a0*/  @P2 STG.E.U16 [R16.64], R26 ;  /* 0x0000001a10002986 */ /* 0x004fe8000c101506 */
[----:B------:R0:W-:Y:S01]  /*7f4b0*/  @P6 STG.E.U16 [R18.64], R20 ;  /* 0x0000001412006986 */ /* 0x0001e2000c101506 */
[----:B------:R-:W-:Y:S02]  /*7f4c0*/  ISETP.LT.AND P6, PT, R29, c[0x0][0x178], !P1 ;  /* 0x00005e001d007a0c */ /* 0x000fe40004fc1270 */
[----:B------:R-:W-:Y:S02]  /*7f4d0*/  ISETP.LT.AND P1, PT, R28, c[0x0][0x178], !P3 ;  /* 0x00005e001c007a0c */ /* 0x000fe40005f21270 */
[----:B0-----:R-:W-:-:S02]  /*7f4e0*/  PRMT R19, R22, 0x7632, R19 ;  /* 0x0000763216137816 */ /* 0x001fc40000000013 */
[----:B------:R-:W2:Y:S01]  /*7f4f0*/  LDL.LU R22, [R1+0x218] ;  /* 0x0002180001167983 */ /* 0x000ea20000300800 */
[----:B------:R-:W-:Y:S02]  /*7f500*/  PRMT R20, R26, 0x7632, R20 ;  /* 0x000076321a147816 */ /* 0x000fe40000000014 */
[----:B------:R-:W-:Y:S01]  /*7f510*/  PRMT R18, R25, 0x7632, R18 ;  /* 0x0000763219127816 */ /* 0x000fe20000000012 */
[----:B------:R-:W5:Y:S01]  /*7f520*/  LDL R26, [R1+0x1768] ;  /* 0x00176800011a7983 */ /* 0x000f620000100800 */
[----:B------:R-:W-:Y:S01]  /*7f530*/  IMAD.WIDE R16, R0, 0x2, R6 ;  /* 0x0000000200107825 */ /* 0x000fe200078e0206 */
[----:B------:R-:W-:Y:S02]  /*7f540*/  ISETP.GE.AND P2, PT, R21, c[0x0][0x17c], PT ;  /* 0x00005f0015007a0c */ /* 0x000fe40003f46270 */
[----:B------:R0:W-:Y:S01]  /*7f550*/  @P4 STG.E.U16 [R8.64], R18 ;  /* 0x0000001208004986 */ /* 0x0001e2000c101506 */
[----:B------:R-:W-:-:S03]  /*7f560*/  IADD3 R21, R24, 0x2b, RZ ;  /* 0x0000002b18157810 */ /* 0x000fc60007ffe0ff */
[----:B------:R1:W-:Y:S01]  /*7f570*/  @P5 STG.E.U16 [R10.64], R19 ;  /* 0x000000130a005986 */ /* 0x0003e2000c101506 */
[----:B------:R-:W-:-:S03]  /*7f580*/  IADD3 R0, R3, c[0x0][0x198], RZ ;  /* 0x0000660003007a10 */ /* 0x000fc60007ffe0ff */
[----:B------:R3:W-:Y:S01]  /*7f590*/  @P6 STG.E.U16 [R16.64], R20 ;  /* 0x0000001410006986 */ /* 0x0007e2000c101506 */
[----:B0-----:R-:W-:-:S03]  /*7f5a0*/  IMAD.WIDE R8, R3, 0x2, R4 ;  /* 0x0000000203087825 */ /* 0x001fc600078e0204 */
[----:B------:R-:W4:Y:S01]  /*7f5b0*/  LDL.LU R25, [R1+0x278] ;  /* 0x0002780001197983 */ /* 0x000f220000300800 */
[----:B-1----:R-:W-:-:S03]  /*7f5c0*/  IMAD.WIDE R10, R3, 0x2, R12 ;  /* 0x00000002030a7825 */ /* 0x002fc600078e020c */
[----:B---3--:R0:W-:Y:S01]  /*7f5d0*/  @P1 STG.E.U16 [R8.64], R27 ;  /* 0x0000001b08001986 */ /* 0x0081e2000c101506 */
[----:B------:R-:W-:Y:S02]  /*7f5e0*/  ISETP.GE.AND P1, PT, R21, c[0x0][0x17c], PT ;  /* 0x00005f0015007a0c */ /* 0x000fe40003f26270 */
[----:B------:R-:W-:Y:S01]  /*7f5f0*/  PRMT R20, R27, 0x7632, R20 ;  /* 0x000076321b147816 */ /* 0x000fe20000000014 */
[C---:B------:R-:W-:Y:S01]  /*7f600*/  IMAD.WIDE R16, R3.reuse, 0x2, R6 ;  /* 0x0000000203107825 */ /* 0x040fe200078e0206 */
[----:B0-----:R-:W3:Y:S03]  /*7f610*/  LDL.LU R27, [R1+0xf8] ;  /* 0x0000f800011b7983 */ /* 0x001ee60000300800 */
[----:B------:R-:W-:Y:S02]  /*7f620*/  IMAD.WIDE R8, R3, 0x2, R14 ;  /* 0x0000000203087825 */ /* 0x000fe400078e020e */
[----:B------:R-:W3:Y:S04]  /*7f630*/  LDL.LU R3, [R1+0xb8] ;  /* 0x0000b80001037983 */ /* 0x000ee80000300800 */
[----:B------:R-:W3:Y:S01]  /*7f640*/  LDL.LU R21, [R1+0xc8] ;  /* 0x0000c80001157983 */ /* 0x000ee20000300800 */
[----:B------:R-:W-:-:S02]  /*7f650*/  ISETP.LT.AND P5, PT, R2, c[0x0][0x178], !P3 ;  /* 0x00005e0002007a0c */ /* 0x000fc40005fa1270 */
[----:B------:R-:W-:Y:S01]  /*7f660*/  ISETP.LT.AND P6, PT, R28, c[0x0][0x178], !P0 ;  /* 0x00005e001c007a0c */ /* 0x000fe200047c1270 */
[----:B------:R-:W-:Y:S01]  /*7f670*/  IMAD.WIDE R18, R0, 0x2, R4 ;  /* 0x0000000200127825 */ /* 0x000fe200078e0204 */
[----:B-----5:R-:W-:Y:S02]  /*7f680*/  ISETP.LT.AND P4, PT, R26, c[0x0][0x178], !P3 ;  /* 0x00005e001a007a0c */ /* 0x020fe40005f81270 */
[----:B------:R-:W-:-:S11]  /*7f690*/  ISETP.LT.AND P3, PT, R29, c[0x0][0x178], !P3 ;  /* 0x00005e001d007a0c */ /* 0x000fd60005f61270 */
[----:B--2---:R0:W-:Y:S01]  /*7f6a0*/  @P4 STG.E.U16 [R8.64], R22 ;  /* 0x0000001608004986 */ /* 0x0041e2000c101506 */
[----:B------:R-:W-:Y:S01]  /*7f6b0*/  ISETP.LT.AND P4, PT, R28, c[0x0][0x178], !P2 ;  /* 0x00005e001c007a0c */ /* 0x000fe20005781270 */
[----:B0-----:R-:W-:Y:S02]  /*7f6c0*/  IMAD.WIDE R8, R0, 0x2, R14 ;  /* 0x0000000200087825 */ /* 0x001fe400078e020e */
[----:B---3--:R0:W-:Y:S04]  /*7f6d0*/  @P5 STG.E.U16 [R10.64], R21 ;  /* 0x000000150a005986 */ /* 0x0081e8000c101506 */
[----:B------:R-:W-:Y:S01]  /*7f6e0*/  @P3 STG.E.U16 [R16.64], R3 ;  /* 0x0000000310003986 */ /* 0x000fe2000c101506 */
[----:B------:R-:W-:Y:S02]  /*7f6f0*/  ISETP.LT.AND P3, PT, R26, c[0x0][0x178], !P0 ;  /* 0x00005e001a007a0c */ /* 0x000fe40004761270 */
[----:B------:R-:W-:Y:S01]  /*7f700*/  ISETP.LT.AND P5, PT, R2, c[0x0][0x178], !P0 ;  /* 0x00005e0002007a0c */ /* 0x000fe200047a1270 */
[----:B------:R1:W-:Y:S01]  /*7f710*/  @P6 STG.E.U16 [R18.64], R20 ;  /* 0x0000001412006986 */ /* 0x0003e2000c101506 */
[----:B------:R-:W-:Y:S01]  /*7f720*/  ISETP.LT.AND P6, PT, R29, c[0x0][0x178], !P0 ;  /* 0x00005e001d007a0c */ /* 0x000fe200047c1270 */
[----:B0-----:R-:W-:Y:S01]  /*7f730*/  IMAD.WIDE R10, R0, 0x2, R12 ;  /* 0x00000002000a7825 */ /* 0x001fe200078e020c */
[----:B-1----:R-:W-:-:S02]  /*7f740*/  PRMT R18, R22, 0x7632, R18 ;  /* 0x0000763216127816 */ /* 0x002fc40000000012 */
[----:B------:R-:W-:Y:S01]  /*7f750*/  PRMT R20, R3, 0x7632, R20 ;  /* 0x0000763203147816 */ /* 0x000fe20000000014 */
[C---:B------:R-:W-:Y:S01]  /*7f760*/  IMAD.WIDE R16, R0.reuse, 0x2, R6 ;  /* 0x0000000200107825 */ /* 0x040fe200078e0206 */
[----:B------:R-:W-:-:S03]  /*7f770*/  IADD3 R3, R0, c[0x0][0x198], RZ ;  /* 0x0000660000037a10 */ /* 0x000fc60007ffe0ff */
[----:B------:R0:W-:Y:S01]  /*7f780*/  @P3 STG.E.U16 [R8.64], R18 ;  /* 0x0000001208003986 */ /* 0x0001e2000c101506 */
[----:B------:R-:W-:Y:S02]  /*7f790*/  PRMT R19, R21, 0x7632, R19 ;  /* 0x0000763215137816 */ /* 0x000fe40000000013 */
[C---:B------:R-:W-:Y:S01]  /*7f7a0*/  IADD3 R0, R3.reuse, c[0x0][0x198], RZ ;  /* 0x0000660003007a10 */ /* 0x040fe20007ffe0ff */
[----:B------:R-:W2:Y:S04]  /*7f7b0*/  LDL.LU R22, [R1+0x241c] ;  /* 0x00241c0001167983 */ /* 0x000ea80000300800 */
[----:B------:R1:W-:Y:S01]  /*7f7c0*/  @P5 STG.E.U16 [R10.64], R19 ;  /* 0x000000130a005986 */ /* 0x0003e2000c101506 */
[----:B0-----:R-:W-:-:S03]  /*7f7d0*/  IMAD.WIDE R8, R3, 0x2, R4 ;  /* 0x0000000203087825 */ /* 0x001fc600078e0204 */
[----:B------:R0:W-:Y:S04]  /*7f7e0*/  @P6 STG.E.U16 [R16.64], R20 ;  /* 0x0000001410006986 */ /* 0x0001e8000c101506 */
[----:B----4-:R3:W-:Y:S01]  /*7f7f0*/  @P4 STG.E.U16 [R8.64], R25 ;  /* 0x0000001908004986 */ /* 0x0107e2000c101506 */
[----:B-1----:R-:W-:Y:S01]  /*7f800*/  IMAD.WIDE R10, R3, 0x2, R12 ;  /* 0x00000002030a7825 */ /* 0x002fe200078e020c */
[----:B0-----:R-:W-:-:S03]  /*7f810*/  PRMT R20, R25, 0x7632, R20 ;  /* 0x0000763219147816 */ /* 0x001fc60000000014 */
[C---:B------:R-:W-:Y:S01]  /*7f820*/  IMAD.WIDE R16, R3.reuse, 0x2, R6 ;  /* 0x0000000203107825 */ /* 0x040fe200078e0206 */
[----:B---3--:R-:W3:Y:S03]  /*7f830*/  LDL.LU R25, [R1+0x108] ;  /* 0x0001080001197983 */ /* 0x008ee60000300800 */
[----:B------:R-:W-:Y:S02]  /*7f840*/  IMAD.WIDE R8, R3, 0x2, R14 ;  /* 0x0000000203087825 */ /* 0x000fe400078e020e */
[----:B------:R-:W4:Y:S01]  /*7f850*/  LDL.LU R3, [R1+0x238] ;  /* 0x0002380001037983 */ /* 0x000f220000300800 */
[----:B------:R-:W-:Y:S02]  /*7f860*/  ISETP.LT.AND P3, PT, R26, c[0x0][0x178], !P2 ;  /* 0x00005e001a007a0c */ /* 0x000fe40005761270 */
[----:B------:R-:W-:Y:S02]  /*7f870*/  ISETP.LT.AND P5, PT, R2, c[0x0][0x178], !P2 ;  /* 0x00005e0002007a0c */ /* 0x000fe400057a1270 */
[----:B------:R-:W-:-:S02]  /*7f880*/  ISETP.LT.AND P2, PT, R29, c[0x0][0x178], !P2 ;  /* 0x00005e001d007a0c */ /* 0x000fc40005741270 */
[----:B------:R-:W-:Y:S01]  /*7f890*/  ISETP.LT.AND P6, PT, R28, c[0x0][0x178], !P1 ;  /* 0x00005e001c007a0c */ /* 0x000fe20004fc1270 */
[----:B------:R-:W-:Y:S01]  /*7f8a0*/  IMAD.WIDE R18, R0, 0x2, R4 ;  /* 0x0000000200127825 */ /* 0x000fe200078e0204 */
[----:B------:R-:W-:-:S05]  /*7f8b0*/  IADD3 R21, R24, 0x2c, RZ ;  /* 0x0000002c18157810 */ /* 0x000fca0007ffe0ff */
[----:B----4-:R-:W-:Y:S04]  /*7f8c0*/  @P3 STG.E.U16 [R8.64], R3 ;  /* 0x0000000308003986 */ /* 0x010fe8000c101506 */
[----:B------:R-:W-:Y:S04]  /*7f8d0*/  @P5 STG.E.U16 [R10.64], R27 ;  /* 0x0000001b0a005986 */ /* 0x000fe8000c101506 */
[----:B--2---:R-:W-:Y:S04]  /*7f8e0*/  @P2 STG.E.U16 [R16.64], R22 ;  /* 0x0000001610002986 */ /* 0x004fe8000c101506 */
[----:B------:R0:W-:Y:S02]  /*7f8f0*/  @P6 STG.E.U16 [R18.64], R20 ;  /* 0x0000001412006986 */ /* 0x0001e4000c101506 */
[----:B0-----:R-:W-:-:S02]  /*7f900*/  PRMT R20, R22, 0x7632, R20 ;  /* 0x0000763216147816 */ /* 0x001fc40000000014 */
[----:B------:R-:W2:Y:S01]  /*7f910*/  LDL.LU R22, [R1+0x2418] ;  /* 0x0024180001167983 */ /* 0x000ea20000300800 */
[----:B------:R-:W-:Y:S02]  /*7f920*/  ISETP.LT.AND P5, PT, R26, c[0x0][0x178], !P1 ;  /* 0x00005e001a007a0c */ /* 0x000fe40004fa1270 */
[----:B------:R-:W-:Y:S02]  /*7f930*/  ISETP.GE.AND P0, PT, R21, c[0x0][0x17c], PT ;  /* 0x00005f0015007a0c */ /* 0x000fe40003f06270 */
[----:B------:R-:W-:Y:S02]  /*7f940*/  ISETP.LT.AND P6, PT, R2, c[0x0][0x178], !P1 ;  /* 0x00005e0002007a0c */ /* 0x000fe40004fc1270 */
[----:B------:R-:W-:Y:S02]  /*7f950*/  ISETP.LT.AND P1, PT, R29, c[0x0][0x178], !P1 ;  /* 0x00005e001d007a0c */ /* 0x000fe40004f21270 */
[----:B------:R-:W-:Y:S01]  /*7f960*/  ISETP.LT.AND P3, PT, R28, c[0x0][0x178], !P0 ;  /* 0x00005e001c007a0c */ /* 0x000fe20004761270 */
[----:B------:R-:W-:Y:S01]  /*7f970*/  IMAD.WIDE R8, R0, 0x2, R14 ;  /* 0x0000000200087825 */ /* 0x000fe200078e020e */
[----:B------:R-:W-:-:S02]  /*7f980*/  PRMT R18, R3, 0x7632, R18 ;  /* 0x0000763203127816 */ /* 0x000fc40000000012 */
[C---:B------:R-:W-:Y:S01]  /*7f990*/  IADD3 R3, R0.reuse, c[0x0][0x198], RZ ;  /* 0x0000660000037a10 */ /* 0x040fe20007ffe0ff */
[C---:B------:R-:W-:Y:S01]  /*7f9a0*/  IMAD.WIDE R10, R0.reuse, 0x2, R12 ;  /* 0x00000002000a7825 */ /* 0x040fe200078e020c */
[----:B------:R-:W-:Y:S01]  /*7f9b0*/  PRMT R19, R27, 0x7632, R19 ;  /* 0x000076321b137816 */ /* 0x000fe20000000013 */
[----:B------:R0:W-:Y:S02]  /*7f9c0*/  @P5 STG.E.U16 [R8.64], R18 ;  /* 0x0000001208005986 */ /* 0x0001e4000c101506 */
[----:B------:R-:W-:Y:S02]  /*7f9d0*/  IMAD.WIDE R16, R0, 0x2, R6 ;  /* 0x0000000200107825 */ /* 0x000fe400078e0206 */
[----:B------:R1:W-:Y:S01]  /*7f9e0*/  @P6 STG.E.U16 [R10.64], R19 ;  /* 0x000000130a006986 */ /* 0x0003e2000c101506 */
[----:B------:R-:W-:-:S03]  /*7f9f0*/  IADD3 R0, R3, c[0x0][0x198], RZ ;  /* 0x0000660003007a10 */ /* 0x000fc60007ffe0ff */
[----:B------:R4:W-:Y:S01]  /*7fa00*/  @P1 STG.E.U16 [R16.64], R20 ;  /* 0x0000001410001986 */ /* 0x0009e2000c101506 */
[----:B0-----:R-:W-:-:S04]  /*7fa10*/  IMAD.WIDE R8, R3, 0x2, R4 ;  /* 0x0000000203087825 */ /* 0x001fc800078e0204 */
[----:B-1----:R-:W-:-:S04]  /*7fa20*/  IMAD.WIDE R10, R3, 0x2, R12 ;  /* 0x00000002030a7825 */ /* 0x002fc800078e020c */
[----:B----4-:R-:W-:Y:S01]  /*7fa30*/  IMAD.WIDE R16, R3, 0x2, R6 ;  /* 0x0000000203107825 */ /* 0x010fe200078e0206 */
[----:B--2---:R0:W-:Y:S01]  /*7fa40*/  @P3 STG.E.U16 [R8.64], R22 ;  /* 0x0000001608003986 */ /* 0x0041e2000c101506 */
[----:B------:R-:W-:-:S03]  /*7fa50*/  PRMT R20, R22, 0x7632, R20 ;  /* 0x0000763216147816 */ /* 0x000fc60000000014 */
[----:B0-----:R-:W2:Y:S01]  /*7fa60*/  LDL.LU R22, [R1+0x2414] ;  /* 0x0024140001167983 */ /* 0x001ea20000300800 */
[----:B------:R-:W-:-:S03]  /*7fa70*/  IMAD.WIDE R8, R3, 0x2, R14 ;  /* 0x0000000203087825 */ /* 0x000fc600078e020e */
[----:B------:R-:W4:Y:S04]  /*7fa80*/  LDL.LU R27, [R1+0x2a8] ;  /* 0x0002a800011b7983 */ /* 0x000f280000300800 */
[----:B------:R-:W5:Y:S01]  /*7fa90*/  LDL.LU R3, [R1+0x288] ;  /* 0x0002880001037983 */ /* 0x000f620000300800 */
[----:B------:R-:W-:Y:S02]  /*7faa0*/  IADD3 R21, R24, 0x2d, RZ ;  /* 0x0000002d18157810 */ /* 0x000fe40007ffe0ff */
[----:B------:R-:W-:Y:S02]  /*7fab0*/  ISETP.LT.AND P1, PT, R26, c[0x0][0x178], !P0 ;  /* 0x00005e001a007a0c */ /* 0x000fe40004721270 */
[----:B------:R-:W-:Y:S02]  /*7fac0*/  ISETP.GE.AND P4, PT, R21, c[0x0][0x17c], PT ;  /* 0x00005f0015007a0c */ /* 0x000fe40003f86270 */
[----:B------:R-:W-:-:S02]  /*7fad0*/  ISETP.LT.AND P5, PT, R2, c[0x0][0x178], !P0 ;  /* 0x00005e0002007a0c */ /* 0x000fc400047a1270 */
[----:B------:R-:W-:Y:S02]  /*7fae0*/  ISETP.LT.AND P0, PT, R29, c[0x0][0x178], !P0 ;  /* 0x00005e001d007a0c */ /* 0x000fe40004701270 */
[----:B------:R-:W-:Y:S01]  /*7faf0*/  ISETP.LT.AND P6, PT, R28, c[0x0][0x178], !P4 ;  /* 0x00005e001c007a0c */ /* 0x000fe200067c1270 */
[----:B------:R-:W-:Y:S01]  /*7fb00*/  IMAD.WIDE R18, R0, 0x2, R4 ;  /* 0x0000000200127825 */ /* 0x000fe200078e0204 */
[----:B------:R-:W-:-:S04]  /*7fb10*/  IADD3 R21, R24, 0x2e, RZ ;  /* 0x0000002e18157810 */ /* 0x000fc80007ffe0ff */
[----:B------:R-:W-:Y:S02]  /*7fb20*/  ISETP.GE.AND P2, PT, R21, c[0x0][0x17c], PT ;  /* 0x00005f0015007a0c */ /* 0x000fe40003f46270 */
[----:B------:R-:W-:-:S04]  /*7fb30*/  IADD3 R21, R24, 0x2f, RZ ;  /* 0x0000002f18157810 */ /* 0x000fc80007ffe0ff */
[----:B------:R-:W-:Y:S02]  /*7fb40*/  ISETP.GE.AND P3, PT, R21, c[0x0][0x17c], PT ;  /* 0x00005f0015007a0c */ /* 0x000fe40003f66270 */
[----:B---3--:R-:W-:Y:S01]  /*7fb50*/  PRMT R21, R25, 0x7632, R21 ;  /* 0x0000763219157816 */ /* 0x008fe20000000015 */
[----:B-----5:R0:W-:Y:S01]  /*7fb60*/  @P1 STG.E.U16 [R8.64], R3 ;  /* 0x0000000308001986 */ /* 0x0201e2000c101506 */
[----:B------:R-:W-:-:S03]  /*7fb70*/  ISETP.LT.AND P1, PT, R26, c[0x0][0x178], !P4 ;  /* 0x00005e001a007a0c */ /* 0x000fc60006721270 */
[----:B------:R1:W-:Y:S01]  /*7fb80*/  @P5 STG.E.U16 [R10.64], R25 ;  /* 0x000000190a005986 */ /* 0x0003e2000c101506 */
[----:B--2---:R-:W-:-:S03]  /*7fb90*/  PRMT R22, R23, 0x7632, R22 ;  /* 0x0000763217167816 */ /* 0x004fc60000000016 */
[----:B------:R2:W-:Y:S04]  /*7fba0*/  @P0 STG.E.U16 [R16.64], R23 ;  /* 0x0000001710000986 */ /* 0x0005e8000c101506 */
[----:B------:R3:W-:Y:S01]  /*7fbb0*/  @P6 STG.E.U16 [R18.64], R20 ;  /* 0x0000001412006986 */ /* 0x0007e2000c101506 */
[----:B0-----:R-:W-:-:S03]  /*7fbc0*/  IMAD.WIDE R8, R0, 0x2, R14 ;  /* 0x0000000200087825 */ /* 0x001fc600078e020e */
[----:B-1----:R-:W5:Y:S01]  /*7fbd0*/  LDL.LU R25, [R1+0xe8] ;  /* 0x0000e80001197983 */ /* 0x002f620000300800 */
[----:B--2---:R-:W-:Y:S02]  /*7fbe0*/  IADD3 R23, R24, 0x30, RZ ;  /* 0x0000003018177810 */ /* 0x004fe40007ffe0ff */
[----:B---3--:R-:W-:-:S05]  /*7fbf0*/  PRMT R20, R3, 0x7632, R20 ;  /* 0x0000763203147816 */ /* 0x008fca0000000014 */
[----:B------:R-:W-:Y:S01]  /*7fc00*/  @P1 STG.E.U16 [R8.64], R20 ;  /* 0x0000001408001986 */ /* 0x000fe2000c101506 */
[----:B------:R-:W-:-:S03]  /*7fc10*/  ISETP.GE.AND P1, PT, R23, c[0x0][0x17c], PT ;  /* 0x00005f0017007a0c */ /* 0x000fc60003f26270 */
[----:B------:R-:W2:Y:S01]  /*7fc20*/  LDL.LU R23, [R1+0x2d8] ;  /* 0x0002d80001177983 */ /* 0x000ea20000300800 */
[----:B------:R-:W-:Y:S02]  /*7fc30*/  ISETP.LT.AND P5, PT, R2, c[0x0][0x178], !P4 ;  /* 0x00005e0002007a0c */ /* 0x000fe400067a1270 */
[----:B------:R-:W-:Y:S01]  /*7fc40*/  ISETP.LT.AND P4, PT, R29, c[0x0][0x178], !P4 ;  /* 0x00005e001d007a0c */ /* 0x000fe20006781270 */
[----:B------:R-:W-:-:S04]  /*7fc50*/  IMAD.WIDE R10, R0, 0x2, R12 ;  /* 0x00000002000a7825 */ /* 0x000fc800078e020c */
[----:B------:R-:W-:Y:S01]  /*7fc60*/  IMAD.WIDE R16, R0, 0x2, R6 ;  /* 0x0000000200107825 */ /* 0x000fe200078e0206 */
[----:B------:R-:W-:Y:S04]  /*7fc70*/  STL [R1+0x240c], R21 ;  /* 0x00240c1501007387 */ /* 0x000fe80000100800 */
[----:B------:R-:W-:Y:S04]  /*7fc80*/  STL [R1+0x2410], R22 ;  /* 0x0024101601007387 */ /* 0x000fe80000100800 */
[----:B------:R-:W-:Y:S04]  /*7fc90*/  @P5 STG.E.U16 [R10.64], R21 ;  /* 0x000000150a005986 */ /* 0x000fe8000c101506 */
[----:B------:R0:W-:Y:S01]  /*7fca0*/  @P4 STG.E.U16 [R16.64], R22 ;  /* 0x0000001610004986 */ /* 0x0001e2000c101506 */
[----:B------:R-:W-:-:S03]  /*7fcb0*/  ISETP.LT.AND P6, PT, R28, c[0x0][0x178], !P2 ;  /* 0x00005e001c007a0c */ /* 0x000fc600057c1270 */
[----:B0-----:R-:W3:Y:S01]  /*7fcc0*/  LDL.LU R22, [R1+0x118] ;  /* 0x0001180001167983 */ /* 0x001ee20000300800 */
[----:B------:R-:W-:Y:S02]  /*7fcd0*/  ISETP.LT.AND P0, PT, R26, c[0x0][0x178], !P2 ;  /* 0x00005e001a007a0c */ /* 0x000fe40005701270 */
[----:B------:R-:W-:Y:S01]  /*7fce0*/  IADD3 R3, R0, c[0x0][0x198], RZ ;  /* 0x0000660000037a10 */ /* 0x000fe20007ffe0ff */
[----:B------:R-:W5:Y:S01]  /*7fcf0*/  LDL.LU R21, [R1+0x19c] ;  /* 0x00019c0001157983 */ /* 0x000f620000300800 */
[----:B------:R-:W-:-:S03]  /*7fd00*/  IADD3 R10, R24, 0x31, RZ ;  /* 0x00000031180a7810 */ /* 0x000fc60007ffe0ff */
[----:B------:R-:W-:-:S04]  /*7fd10*/  IMAD.WIDE R18, R3, 0x2, R4 ;  /* 0x0000000203127825 */ /* 0x000fc800078e0204 */
[C---:B------:R-:W-:Y:S01]  /*7fd20*/  IMAD.WIDE R8, R3.reuse, 0x2, R14 ;  /* 0x0000000203087825 */ /* 0x040fe200078e020e */
[----:B------:R-:W-:Y:S01]  /*7fd30*/  IADD3 R0, R3, c[0x0][0x198], RZ ;  /* 0x0000660003007a10 */ /* 0x000fe20007ffe0ff */
[----:B--2---:R0:W-:Y:S01]  /*7fd40*/  @P6 STG.E.U16 [R18.64], R23 ;  /* 0x0000001712006986 */ /* 0x0041e2000c101506 */
[----:B------:R-:W-:-:S03]  /*7fd50*/  PRMT R20, R23, 0x7632, R20 ;  /* 0x0000763217147816 */ /* 0x000fc60000000014 */
[----:B----4-:R1:W-:Y:S01]  /*7fd60*/  @P0 STG.E.U16 [R8.64], R27 ;  /* 0x0000001b08000986 */ /* 0x0103e2000c101506 */
[----:B------:R-:W-:Y:S01]  /*7fd70*/  ISETP.GE.AND P0, PT, R10, c[0x0][0x17c], PT ;  /* 0x00005f000a007a0c */ /* 0x000fe20003f06270 */
[C---:B------:R-:W-:Y:S02]  /*7fd80*/  IMAD.WIDE R10, R3.reuse, 0x2, R6 ;  /* 0x00000002030a7825 */ /* 0x040fe400078e0206 */
[----:B0-----:R-:W2:Y:S02]  /*7fd90*/  LDL.LU R23, [R1+0x4c] ;  /* 0x00004c0001177983 */ /* 0x001ea40000300800 */
[----:B-1----:R-:W-:Y:S01]  /*7fda0*/  IMAD.WIDE R8, R3, 0x2, R12 ;  /* 0x0000000203087825 */ /* 0x002fe200078e020c */
[----:B------:R-:W-:Y:S02]  /*7fdb0*/  PRMT R3, R27, 0x7632, R3 ;  /* 0x000076321b037816 */ /* 0x000fe40000000003 */
[----:B------:R-:W4:Y:S01]  /*7fdc0*/  LDL.LU R27, [R1+0x2c] ;  /* 0x00002c00011b7983 */ /* 0x000f220000300800 */
[----:B------:R-:W-:-:S02]  /*7fdd0*/  ISETP.LT.AND P4, PT, R2, c[0x0][0x178], !P2 ;  /* 0x00005e0002007a0c */ /* 0x000fc40005781270 */
[----:B------:R-:W-:Y:S02]  /*7fde0*/  ISETP.LT.AND P2, PT, R29, c[0x0][0x178], !P2 ;  /* 0x00005e001d007a0c */ /* 0x000fe40005741270 */
[----:B------:R-:W-:Y:S01]  /*7fdf0*/  ISETP.LT.AND P6, PT, R28, c[0x0][0x178], !P3 ;  /* 0x00005e001c007a0c */ /* 0x000fe20005fc1270 */
[----:B------:R-:W-:Y:S01]  /*7fe00*/  IMAD.WIDE R16, R0, 0x2, R4 ;  /* 0x0000000200107825 */ /* 0x000fe200078e0204 */
[----:B------:R-:W-:-:S07]  /*7fe10*/  ISETP.LT.AND P5, PT, R26, c[0x0][0x178], !P3 ;  /* 0x00005e001a007a0c */ /* 0x000fce0005fa1270 */
[----:B---3--:R-:W-:Y:S01]  /*7fe20*/  @P4 STG.E.U16 [R8.64], R22 ;  /* 0x0000001608004986 */ /* 0x008fe2000c101506 */
[----:B------:R-:W-:-:S03]  /*7fe30*/  ISETP.LT.AND P4, PT, R2, c[0x0][0x178], !P3 ;  /* 0x00005e0002007a0c */ /* 0x000fc60005f81270 */
[----:B-----5:R-:W-:Y:S01]  /*7fe40*/  @P2 STG.E.U16 [R10.64], R25 ;  /* 0x000000190a002986 */ /* 0x020fe2000c101506 */
[----:B------:R-:W-:-:S03]  /*7fe50*/  IMAD.WIDE R18, R0, 0x2, R14 ;  /* 0x0000000200127825 */ /* 0x000fc600078e020e */
[----:B------:R0:W-:Y:S01]  /*7fe60*/  @P6 STG.E.U16 [R16.64], R20 ;  /* 0x0000001410006986 */ /* 0x0001e2000c101506 */
[----:B------:R-:W-:-:S03]  /*7fe70*/  ISETP.LT.AND P3, PT, R29, c[0x0][0x178], !P3 ;  /* 0x00005e001d007a0c */ /* 0x000fc60005f61270 */
[----:B------:R1:W-:Y:S01]  /*7fe80*/  @P5 STG.E.U16 [R18.64], R3 ;  /* 0x0000000312005986 */ /* 0x0003e2000c101506 */
[----:B0-----:R-:W-:-:S03]  /*7fe90*/  PRMT R16, R25, 0x7632, R16 ;  /* 0x0000763219107816 */ /* 0x001fc60000000010 */
[----:B------:R-:W3:Y:S01]  /*7fea0*/  LDL.LU R25, [R1+0xc] ;  /* 0x00000c0001197983 */ /* 0x000ee20000300800 */
[----:B------:R-:W-:Y:S01]  /*7feb0*/  ISETP.LT.AND P5, PT, R28, c[0x0][0x178], !P1 ;  /* 0x00005e001c007a0c */ /* 0x000fe20004fa1270 */
[----:B------:R-:W-:Y:S01]  /*7fec0*/  IMAD.WIDE R8, R0, 0x2, R12 ;  /* 0x0000000200087825 */ /* 0x000fe200078e020c */
[----:B-1----:R-:W-:Y:S02]  /*7fed0*/  PRMT R3, R22, 0x7632, R3 ;  /* 0x0000763216037816 */ /* 0x002fe40000000003 */
[----:B------:R-:W-:Y:S01]  /*7fee0*/  ISETP.LT.AND P6, PT, R26, c[0x0][0x178], !P1 ;  /* 0x00005e001a007a0c */ /* 0x000fe20004fc1270 */
[----:B------:R-:W-:Y:S01]  /*7fef0*/  IMAD.WIDE R10, R0, 0x2, R6 ;  /* 0x00000002000a7825 */ /* 0x000fe200078e0206 */
[----:B------:R-:W-:Y:S02]  /*7ff00*/  IADD3 R17, R24, 0x32, RZ ;  /* 0x0000003218117810 */ /* 0x000fe40007ffe0ff */
[----:B------:R-:W-:Y:S02]  /*7ff10*/  ISETP.LT.AND P2, PT, R2, c[0x0][0x178], !P1 ;  /* 0x00005e0002007a0c */ /* 0x000fe40004f41270 */
[----:B------:R-:W-:Y:S01]  /*7ff20*/  IADD3 R18, R0, c[0x0][0x198], RZ ;  /* 0x0000660000127a10 */ /* 0x000fe20007ffe0ff */
[----:B------:R0:W-:Y:S01]  /*7ff30*/  @P4 STG.E.U16 [R8.64], R3 ;  /* 0x0000000308004986 */ /* 0x0001e2000c101506 */
[----:B------:R-:W-:-:S03]  /*7ff40*/  ISETP.GE.AND P4, PT, R17, c[0x0][0x17c], PT ;  /* 0x00005f0011007a0c */ /* 0x000fc60003f86270 */
[----:B------:R1:W-:Y:S01]  /*7ff50*/  @P3 STG.E.U16 [R10.64], R16 ;  /* 0x000000100a003986 */ /* 0x0003e2000c101506 */
[----:B------:R-:W-:Y:S02]  /*7ff60*/  IADD3 R19, R24, 0x33, RZ ;  /* 0x0000003318137810 */ /* 0x000fe40007ffe0ff */
[----:B------:R-:W-:Y:S01]  /*7ff70*/  PRMT R0, R21, 0x7632, R0 ;  /* 0x0000763215007816 */ /* 0x000fe20000000000 */
[----:B------:R-:W5:Y:S01]  /*7ff80*/  LDL R22, [R1+0x1ac] ;  /* 0x0001ac0001167983 */ /* 0x000f620000100800 */
[----:B0-----:R-:W-:-:S04]  /*7ff90*/  IMAD.WIDE R8, R18, 0x2, R14 ;  /* 0x0000000212087825 */ /* 0x001fc800078e020e */
[----:B-1----:R-:W-:-:S04]  /*7ffa0*/  IMAD.WIDE R16, R18, 0x2, R4 ;  /* 0x0000000212107825 */ /* 0x002fc800078e0204 */
[----:B------:R-:W-:Y:S01]  /*7ffb0*/  IMAD.WIDE R10, R18, 0x2, R12 ;  /* 0x00000002120a7825 */ /* 0x000fe200078e020c */
[----:B------:R0:W-:Y:S01]  /*7ffc0*/  @P5 STG.E.U16 [R16.64], R21 ;  /* 0x0000001510005986 */ /* 0x0001e2000c101506 */
[----:B------:R-:W-:-:S03]  /*7ffd0*/  ISETP.GE.AND P3, PT, R19, c[0x0][0x17c], PT ;  /* 0x00005f0013007a0c */ /* 0x000fc60003f66270 */
[----:B0-----:R-:W5:Y:S04]  /*7ffe0*/  LDL R21, [R1+0x6c] ;  /* 0x00006c0001157983 */ /* 0x001f680000100800 */
[----:B--2---:R-:W-:Y:S04]  /*7fff0*/  @P6 STG.E.U16 [R8.64], R23 ;  /* 0x0000001708006986 */ /* 0x004fe8000c101506 */
[----:B----4-:R0:W-:Y:S01]  /*80000*/  @P2 STG.E.U16 [R10.64], R27 ;  /* 0x0000001b0a002986 */ /* 0x0101e2000c101506 */
[----:B------:R-:W-:-:S03]  /*80010*/  PRMT R19, R27, 0x7632, R19 ;  /* 0x000076321b137816 */ /* 0x000fc60000000013 */
[----:B0-----:R-:W2:Y:S01]  /*80020*/  LDL.LU R27, [R1+0x5c] ;  /* 0x00005c00011b7983 */ /* 0x001ea20000300800 */
[----:B------:R-:W-:Y:S02]  /*80030*/  ISETP.LT.AND P1, PT, R29, c[0x0][0x178], !P1 ;  /* 0x00005e001d007a0c */ /* 0x000fe40004f21270 */
[----:B------:R-:W-:Y:S01]  /*80040*/  ISETP.LT.AND P2, PT, R28, c[0x0][0x178], !P0 ;  /* 0x00005e001c007a0c */ /* 0x000fe20004741270 */
[----:B------:R-:W-:Y:S01]  /*80050*/  IMAD.WIDE R8, R18, 0x2, R6 ;  /* 0x0000000212087825 */ /* 0x000fe200078e0206 */
[----:B------:R-:W-:Y:S02]  /*80060*/  ISETP.LT.AND P5, PT, R26, c[0x0][0x178], !P0 ;  /* 0x00005e001a007a0c */ /* 0x000fe400047a1270 */
[----:B------:R-:W-:Y:S02]  /*80070*/  IADD3 R18, R18, c[0x0][0x198], RZ ;  /* 0x0000660012127a10 */ /* 0x000fe40007ffe0ff */
[----:B------:R-:W-:Y:S02]  /*80080*/  ISETP.LT.AND P6, PT, R2, c[0x0][0x178], !P0 ;  /* 0x00005e0002007a0c */ /* 0x000fe400047c1270 */
[----:B------:R-:W-:Y:S01]  /*80090*/  PRMT R3, R23, 0x7632, R3 ;  /* 0x0000763217037816 */ /* 0x000fe20000000003 */
[C---:B------:R-:W-:Y:S01]  /*800a0*/  IMAD.WIDE R10, R18.reuse, 0x2, R14 ;  /* 0x00000002120a7825 */ /* 0x040fe200078e020e */
[----:B------:R-:W-:Y:S01]  /*800b0*/  ISETP.LT.AND P0, PT, R29, c[0x0][0x178], !P0 ;  /* 0x00005e001d007a0c */ /* 0x000fe20004701270 */
[----:B------:R-:W4:Y:S02]  /*800c0*/  LDL.LU R23, [R1+0x1bc] ;  /* 0x0001bc0001177983 */ /* 0x000f240000300800 */
[----:B------:R-:W-:-:S02]  /*800d0*/  IMAD.WIDE R16, R18, 0x2, R12 ;  /* 0x0000000212107825 */ /* 0x000fc400078e020c */
[----:B---3--:R0:W-:Y:S01]  /*800e0*/  @P1 STG.E.U16 [R8.64], R25 ;  /* 0x0000001908001986 */ /* 0x0081e2000c101506 */
[----:B------:R-:W-:Y:S01]  /*800f0*/  IADD3 R20, R24, 0x34, RZ ;  /* 0x0000003418147810 */ /* 0x000fe20007ffe0ff */
[----:B0-----:R-:W-:-:S05]  /*80100*/  IMAD.WIDE R8, R18, 0x2, R4 ;  /* 0x0000000212087825 */ /* 0x001fca00078e0204 */
[----:B------:R0:W-:Y:S01]  /*80110*/  @P2 STG.E.U16 [R8.64], R0 ;  /* 0x0000000008002986 */ /* 0x0001e2000c101506 */
[----:B------:R-:W-:-:S03]  /*80120*/  ISETP.LT.AND P2, PT, R28, c[0x0][0x178], !P4 ;  /* 0x00005e001c007a0c */ /* 0x000fc60006741270 */
[----:B------:R1:W-:Y:S01]  /*80130*/  @P5 STG.E.U16 [R10.64], R3 ;  /* 0x000000030a005986 */ /* 0x0003e2000c101506 */
[----:B------:R-:W-:-:S03]  /*80140*/  ISETP.LT.AND P5, PT, R26, c[0x0][0x178], !P4 ;  /* 0x00005e001a007a0c */ /* 0x000fc600067a1270 */
[----:B------:R3:W-:Y:S01]  /*80150*/  @P6 STG.E.U16 [R16.64], R19 ;  /* 0x0000001310006986 */ /* 0x0007e2000c101506 */
[----:B------:R-:W-:Y:S02]  /*80160*/  ISETP.LT.AND P6, PT, R2, c[0x0][0x178], !P4 ;  /* 0x00005e0002007a0c */ /* 0x000fe400067c1270 */
[C---:B0-----:R-:W-:Y:S01]  /*80170*/  IADD3 R0, R18.reuse, c[0x0][0x198], RZ ;  /* 0x0000660012007a10 */ /* 0x041fe20007ffe0ff */
[----:B------:R-:W-:Y:S01]  /*80180*/  IMAD.WIDE R8, R18, 0x2, R6 ;  /* 0x0000000212087825 */ /* 0x000fe200078e0206 */
[----:B------:R-:W-:Y:S02]  /*80190*/  ISETP.GE.AND P1, PT, R20, c[0x0][0x17c], PT ;  /* 0x00005f0014007a0c */ /* 0x000fe40003f26270 */
[----:B------:R-:W-:Y:S01]  /*801a0*/  PRMT R20, R25, 0x7632, R20 ;  /* 0x0000763219147816 */ /* 0x000fe20000000014 */
[C---:B-1----:R-:W-:Y:S01]  /*801b0*/  IMAD.WIDE R10, R0.reuse, 0x2, R14 ;  /* 0x00000002000a7825 */ /* 0x042fe200078e020e */
[----:B------:R-:W4:Y:S03]  /*801c0*/  LDL.LU R25, [R1+0x8c] ;  /* 0x00008c0001197983 */ /* 0x000f260000300800 */
[C---:B---3--:R-:W-:Y:S01]  /*801d0*/  IMAD.WIDE R16, R0.reuse, 0x2, R4 ;  /* 0x0000000200107825 */ /* 0x048fe200078e0204 */
[----:B------:R0:W-:Y:S04]  /*801e0*/  @P0 STG.E.U16 [R8.64], R20 ;  /* 0x0000001408000986 */ /* 0x0001e8000c101506 */
[----:B-----5:R1:W-:Y:S04]  /*801f0*/  @P2 STG.E.U16 [R16.64], R22 ;  /* 0x0000001610002986 */ /* 0x0203e8000c101506 */
[----:B------:R3:W-:Y:S01]  /*80200*/  @P5 STG.E.U16 [R10.64], R21 ;  /* 0x000000150a005986 */ /* 0x0007e2000c101506 */
[----:B0-----:R-:W-:-:S03]  /*80210*/  IMAD.WIDE R8, R0, 0x2, R12 ;  /* 0x0000000200087825 */ /* 0x001fc600078e020c */
[----:B-1----:R-:W5:Y:S04]  /*80220*/  LDL.LU R22, [R1+0x2410] ;  /* 0x0024100001167983 */ /* 0x002f680000300800 */
[----:B---3--:R-:W3:Y:S04]  /*80230*/  LDL.LU R21, [R1+0x240c] ;  /* 0x00240c0001157983 */ /* 0x008ee80000300800 */
[----:B------:R-:W3:Y:S04]  /*80240*/  LDL.LU R10, [R1+0x1ac] ;  /* 0x0001ac00010a7983 */ /* 0x000ee80000300800 */
[----:B------:R-:W4:Y:S04]  /*80250*/  LDL.LU R11, [R1+0x6c] ;  /* 0x00006c00010b7983 */ /* 0x000f280000300800 */
[----:B--2---:R0:W-:Y:S04]  /*80260*/  @P6 STG.E.U16 [R8.64], R27 ;  /* 0x0000001b08006986 */ /* 0x0041e8000c101506 */
[----:B0-----:R-:W2:Y:S01]  /*80270*/  LDL.LU R9, [R1+0x1c] ;  /* 0x00001c0001097983 */ /* 0x001ea20000300800 */
[----:B------:R-:W-:Y:S01]  /*80280*/  ISETP.LT.AND P4, PT, R29, c[0x0][0x178], !P4 ;  /* 0x00005e001d007a0c */ /* 0x000fe20006781270 */
[----:B------:R-:W-:Y:S01]  /*80290*/  IMAD.WIDE R16, R0, 0x2, R6 ;  /* 0x0000000200107825 */ /* 0x000fe200078e0206 */
[----:B------:R-:W-:-:S02]  /*802a0*/  IADD3 R3, R24, 0x35, RZ ;  /* 0x0000003518037810 */ /* 0x000fc40007ffe0ff */
[----:B------:R-:W-:Y:S02]  /*802b0*/  ISETP.LT.AND P5, PT, R28, c[0x0][0x178], !P3 ;  /* 0x00005e001c007a0c */ /* 0x000fe40005fa1270 */
[----:B------:R-:W-:Y:S02]  /*802c0*/  ISETP.LT.AND P6, PT, R26, c[0x0][0x178], !P3 ;  /* 0x00005e001a007a0c */ /* 0x000fe40005fc1270 */
[----:B------:R-:W-:Y:S02]  /*802d0*/  ISETP.GE.AND P0, PT, R3, c[0x0][0x17c], PT ;  /* 0x00005f0003007a0c */ /* 0x000fe40003f06270 */
[----:B------:R-:W-:Y:S02]  /*802e0*/  IADD3 R0, R0, c[0x0][0x198], RZ ;  /* 0x0000660000007a10 */ /* 0x000fe40007ffe0ff */
[----:B------:R-:W-:Y:S02]  /*802f0*/  IADD3 R3, R24, 0x36, RZ ;  /* 0x0000003618037810 */ /* 0x000fe40007ffe0ff */
[----:B------:R-:W-:-:S02]  /*80300*/  PRMT R18, R27, 0x7632, R18 ;  /* 0x000076321b127816 */ /* 0x000fc40000000012 */
[----:B------:R-:W-:Y:S01]  /*80310*/  ISETP.GE.AND P2, PT, R3, c[0x0][0x17c], PT ;  /* 0x00005f0003007a0c */ /* 0x000fe20003f46270 */
[----:B------:R-:W5:Y:S01]  /*80320*/  LDL.LU R27, [R1+0x2408] ;  /* 0x00240800011b7983 */ /* 0x000f620000300800 */
[----:B---3--:R-:W-:Y:S02]  /*80330*/  PRMT R19, R10, 0x7632, R19 ;  /* 0x000076320a137816 */ /* 0x008fe40000000013 */
[----:B----4-:R-:W-:Y:S01]  /*80340*/  PRMT R20, R11, 0x7632, R20 ;  /* 0x000076320b147816 */ /* 0x010fe20000000014 */
[----:B------:R-:W-:Y:S01]  /*80350*/  IMAD.WIDE R10, R0, 0x2, R4 ;  /* 0x00000002000a7825 */ /* 0x000fe200078e0204 */
[----:B--2---:R0:W-:Y:S01]  /*80360*/  @P4 STG.E.U16 [R16.64], R9 ;  /* 0x0000000910004986 */ /* 0x0041e2000c101506 */
[----:B------:R-:W-:Y:S02]  /*80370*/  ISETP.LT.AND P4, PT, R2, c[0x0][0x178], !P3 ;  /* 0x00005e0002007a0c */ /* 0x000fe40005f81270 */
[----:B0-----:R-:W-:Y:S02]  /*80380*/  IMAD.MOV.U32 R17, RZ, RZ, R9 ;  /* 0x000000ffff117224 */ /* 0x001fe400078e0009 */
[----:B------:R-:W-:-:S03]  /*80390*/  IMAD.WIDE R8, R0, 0x2, R14 ;  /* 0x0000000200087825 */ /* 0x000fc600078e020e */
[----:B------:R-:W-:Y:S01]  /*803a0*/  PRMT R3, R17, 0x7632, R3 ;  /* 0x0000763211037816 */ /* 0x000fe20000000003 */
[----:B------:R-:W-:Y:S01]  /*803b0*/  IMAD.WIDE R16, R0, 0x2, R12 ;  /* 0x0000000200107825 */ /* 0x000fe200078e020c */
[----:B------:R0:W-:Y:S04]  /*803c0*/  @P5 STG.E.U16 [R10.64], R19 ;  /* 0x000000130a005986 */ /* 0x0001e8000c101506 */
[----:B------:R-:W-:Y:S04]  /*803d0*/  @P6 STG.E.U16 [R8.64], R20 ;  /* 0x0000001408006986 */ /* 0x000fe8000c101506 */
[----:B------:R1:W-:Y:S04]  /*803e0*/  @P4 STG.E.U16 [R16.64], R18 ;  /* 0x0000001210004986 */ /* 0x0003e8000c101506 */
[----:B0-----:R-:W2:Y:S04]  /*803f0*/  LDL.LU R19, [R1+0x3c] ;  /* 0x00003c0001137983 */ /* 0x001ea80000300800 */
[----:B-1----:R-:W3:Y:S01]  /*80400*/  LDL.LU R18, [R1+0x7c] ;  /* 0x00007c0001127983 */ /* 0x002ee20000300800 */
[----:B------:R-:W-:-:S02]  /*80410*/  ISETP.LT.AND P3, PT, R29, c[0x0][0x178], !P3 ;  /* 0x00005e001d007a0c */ /* 0x000fc40005f61270 */
[----:B------:R-:W-:Y:S01]  /*80420*/  ISETP.LT.AND P6, PT, R28, c[0x0][0x178], !P1 ;  /* 0x00005e001c007a0c */ /* 0x000fe20004fc1270 */
[C---:B------:R-:W-:Y:S01]  /*80430*/  IMAD.WIDE R8, R0.reuse, 0x2, R6 ;  /* 0x0000000200087825 */ /* 0x040fe200078e0206 */
[----:B------:R-:W-:Y:S02]  /*80440*/  IADD3 R16, R0, c[0x0][0x198], RZ ;  /* 0x0000660000107a10 */ /* 0x000fe40007ffe0ff */
[----:B------:R-:W-:Y:S02]  /*80450*/  ISETP.LT.AND P4, PT, R26, c[0x0][0x178], !P1 ;  /* 0x00005e001a007a0c */ /* 0x000fe40004f81270 */
[----:B------:R-:W-:-:S05]  /*80460*/  ISETP.LT.AND P5, PT, R2, c[0x0][0x178], !P1 ;  /* 0x00005e0002007a0c */ /* 0x000fca0004fa1270 */
[----:B------:R0:W-:Y:S01]  /*80470*/  @P3 STG.E.U16 [R8.64], R3 ;  /* 0x0000000308003986 */ /* 0x0001e2000c101506 */
[----:B------:R-:W-:Y:S01]  /*80480*/  ISETP.LT.AND P1, PT, R29, c[0x0][0x178], !P1 ;  /* 0x00005e001d007a0c */ /* 0x000fe20004f21270 */
[----:B------:R-:W-:Y:S01]  /*80490*/  IMAD.WIDE R10, R16, 0x2, R14 ;  /* 0x00000002100a7825 */ /* 0x000fe200078e020e */
[----:B------:R-:W-:-:S03]  /*804a0*/  IADD3 R0, R24, 0x37, RZ ;  /* 0x0000003718007810 */ /* 0x000fc60007ffe0ff */
[C---:B0-----:R-:W-:Y:S01]  /*804b0*/  IMAD.WIDE R8, R16.reuse, 0x2, R4 ;  /* 0x0000000210087825 */ /* 0x041fe200078e0204 */
[----:B------:R-:W-:-:S04]  /*804c0*/  IADD3 R17, R16, c[0x0][0x198], RZ ;  /* 0x0000660010117a10 */ /* 0x000fc80007ffe0ff */
[----:B------:R0:W-:Y:S01]  /*804d0*/  @P6 STG.E.U16 [R8.64], R23 ;  /* 0x0000001708006986 */ /* 0x0001e2000c101506 */
[----:B------:R-:W-:-:S03]  /*804e0*/  ISETP.LT.AND P6, PT, R28, c[0x0][0x178], !P0 ;  /* 0x00005e001c007a0c */ /* 0x000fc600047c1270 */
[----:B------:R1:W-:Y:S01]  /*804f0*/  @P4 STG.E.U16 [R10.64], R25 ;  /* 0x000000190a004986 */ /* 0x0003e2000c101506 */
[----:B------:R-:W-:Y:S01]  /*80500*/  ISETP.LT.AND P4, PT, R26, c[0x0][0x178], !P0 ;  /* 0x00005e001a007a0c */ /* 0x000fe20004781270 */
[----:B0-----:R-:W-:Y:S01]  /*80510*/  IMAD.WIDE R8, R16, 0x2, R12 ;  /* 0x0000000210087825 */ /* 0x001fe200078e020c */
[----:B------:R-:W-:Y:S02]  /*80520*/  ISETP.GE.AND P3, PT, R0, c[0x0][0x17c], PT ;  /* 0x00005f0000007a0c */ /* 0x000fe40003f66270 */
[----:B------:R-:W-:Y:S01]  /*80530*/  PRMT R0, R23, 0x7632, R0 ;  /* 0x0000763217007816 */ /* 0x000fe20000000000 */
[----:B-1----:R-:W-:Y:S01]  /*80540*/  IMAD.WIDE R10, R16, 0x2, R6 ;  /* 0x00000002100a7825 */ /* 0x002fe200078e0206 */
[----:B------:R-:W-:Y:S01]  /*80550*/  IADD3 R16, R24, 0x38, RZ ;  /* 0x0000003818107810 */ /* 0x000fe20007ffe0ff */
[----:B------:R-:W4:Y:S01]  /*80560*/  LDL.LU R23, [R1+0x20c] ;  /* 0x00020c0001177983 */ /* 0x000f220000300800 */
[----:B------:R-:W-:-:S03]  /*80570*/  PRMT R3, R25, 0x7632, R3 ;  /* 0x0000763219037816 */ /* 0x000fc60000000003 */
[----:B------:R-:W4:Y:S04]  /*80580*/  LDL.LU R25, [R1+0x1cc] ;  /* 0x0001cc0001197983 */ /* 0x000f280000300800 */
[----:B---3--:R0:W-:Y:S01]  /*80590*/  @P5 STG.E.U16 [R8.64], R18 ;  /* 0x0000001208005986 */ /* 0x0081e2000c101506 */
[----:B------:R-:W-:Y:S02]  /*805a0*/  ISETP.LT.AND P5, PT, R2, c[0x0][0x178], !P0 ;  /* 0x00005e0002007a0c */ /* 0x000fe400047a1270 */
[----:B------:R-:W-:Y:S01]  /*805b0*/  ISETP.LT.AND P0, PT, R29, c[0x0][0x178], !P0 ;  /* 0x00005e001d007a0c */ /* 0x000fe20004701270 */
[----:B--2---:R1:W-:Y:S01]  /*805c0*/  @P1 STG.E.U16 [R10.64], R19 ;  /* 0x000000130a001986 */ /* 0x0043e2000c101506 */
[----:B------:R-:W-:Y:S01]  /*805d0*/  ISETP.GE.AND P1, PT, R16, c[0x0][0x17c], PT ;  /* 0x00005f0010007a0c */ /* 0x000fe20003f26270 */
[----:B0-----:R-:W-:Y:S01]  /*805e0*/  IMAD.WIDE R8, R17, 0x2, R4 ;  /* 0x0000000211087825 */ /* 0x001fe200078e0204 */
[----:B------:R-:W-:-:S03]  /*805f0*/  PRMT R16, R18, 0x7632, R16 ;  /* 0x0000763212107816 */ /* 0x000fc60000000010 */
[C---:B-1----:R-:W-:Y:S01]  /*80600*/  IMAD.WIDE R10, R17.reuse, 0x2, R14 ;  /* 0x00000002110a7825 */ /* 0x042fe200078e020e */
[----:B------:R0:W-:Y:S04]  /*80610*/  @P6 STG.E.U16 [R8.64], R0 ;  /* 0x0000000008006986 */ /* 0x0001e8000c101506 */
[----:B------:R1:W-:Y:S01]  /*80620*/  @P4 STG.E.U16 [R10.64], R3 ;  /* 0x000000030a004986 */ /* 0x0003e2000c101506 */
[----:B0-----:R-:W-:Y:S01]  /*80630*/  IMAD.WIDE R8, R17, 0x2, R12 ;  /* 0x0000000211087825 */ /* 0x001fe200078e020c */
[----:B------:R-:W-:Y:S02]  /*80640*/  PRMT R0, R19, 0x7632, R0 ;  /* 0x0000763213007816 */ /* 0x000fe40000000000 */
[C---:B-1----:R-:W-:Y:S02]  /*80650*/  IADD3 R3, R17.reuse, c[0x0][0x198], RZ ;  /* 0x0000660011037a10 */ /* 0x042fe40007ffe0ff */
[----:B------:R0:W-:Y:S02]  /*80660*/  @P5 STG.E.U16 [R8.64], R16 ;  /* 0x0000001008005986 */ /* 0x0001e4000c101506 */
[----:B0-----:R-:W-:-:S05]  /*80670*/  IMAD.WIDE R16, R17, 0x2, R6 ;  /* 0x0000000211107825 */ /* 0x001fca00078e0206 */
[----:B------:R0:W-:Y:S04]  /*80680*/  @P0 STG.E.U16 [R16.64], R0 ;  /* 0x0000000010000986 */ /* 0x0001e8000c101506 */
[----:B0-----:R-:W2:Y:S01]  /*80690*/  LDL.LU R17, [R1+0x9c] ;  /* 0x00009c0001117983 */ /* 0x001ea20000300800 */
[----:B------:R-:W-:Y:S02]  /*806a0*/  ISETP.LT.AND P4, PT, R28, c[0x0][0x178], !P2 ;  /* 0x00005e001c007a0c */ /* 0x000fe40005781270 */
[----:B------:R-:W-:Y:S02]  /*806b0*/  ISETP.LT.AND P6, PT, R26, c[0x0][0x178], !P2 ;  /* 0x00005e001a007a0c */ /* 0x000fe400057c1270 */
[----:B------:R-:W-:Y:S01]  /*806c0*/  ISETP.LT.AND P5, PT, R2, c[0x0][0x178], !P2 ;  /* 0x00005e0002007a0c */ /* 0x000fe200057a1270 */
[----:B------:R-:W-:Y:S01]  /*806d0*/  IMAD.WIDE R8, R3, 0x2, R4 ;  /* 0x0000000203087825 */ /* 0x000fe200078e0204 */
[----:B------:R-:W-:-:S03]  /*806e0*/  ISETP.LT.AND P2, PT, R29, c[0x0][0x178], !P2 ;  /* 0x00005e001d007a0c */ /* 0x000fc60005741270 */
[----:B------:R-:W-:-:S04]  /*806f0*/  IMAD.WIDE R10, R3, 0x2, R14 ;  /* 0x00000002030a7825 */ /* 0x000fc800078e020e */
[----:B----4-:R0:W-:Y:S01]  /*80700*/  @P4 STG.E.U16 [R8.64], R23 ;  /* 0x0000001708004986 */ /* 0x0101e2000c101506 */
[----:B------:R-:W-:-:S03]  /*80710*/  ISETP.LT.AND P4, PT, R28, c[0x0][0x178], !P3 ;  /* 0x00005e001c007a0c */ /* 0x000fc60005f81270 */
[----:B------:R1:W-:Y:S01]  /*80720*/  @P6 STG.E.U16 [R10.64], R25 ;  /* 0x000000190a006986 */ /* 0x0003e2000c101506 */
[----:B------:R-:W-:Y:S01]  /*80730*/  ISETP.LT.AND P6, PT, R26, c[0x0][0x178], !P3 ;  /* 0x00005e001a007a0c */ /* 0x000fe20005fc1270 */
[----:B0-----:R-:W-:Y:S01]  /*80740*/  IMAD.WIDE R8, R3, 0x2, R12 ;  /* 0x0000000203087825 */ /* 0x001fe200078e020c */
[----:B------:R-:W-:Y:S02]  /*80750*/  PRMT R0, R23, 0x7632, R0 ;  /* 0x0000763217007816 */ /* 0x000fe40000000000 */
[----:B------:R-:W-:Y:S01]  /*80760*/  IADD3 R18, R24, 0x39, RZ ;  /* 0x0000003918127810 */ /* 0x000fe20007ffe0ff */
[----:B------:R-:W3:Y:S01]  /*80770*/  LDL.LU R23, [R1+0x21c] ;  /* 0x00021c0001177983 */ /* 0x000ee20000300800 */
[----:B------:R-:W-:Y:S02]  /*80780*/  PRMT R20, R25, 0x7632, R20 ;  /* 0x0000763219147816 */ /* 0x000fe40000000014 */
[----:B------:R-:W-:Y:S01]  /*80790*/  IADD3 R19, R3, c[0x0][0x198], RZ ;  /* 0x0000660003137a10 */ /* 0x000fe20007ffe0ff */
[----:B-1----:R-:W4:Y:S01]  /*807a0*/  LDL.LU R25, [R1+0xcc] ;  /* 0x0000cc0001197983 */ /* 0x002f220000300800 */
[----:B------:R-:W-:-:S03]  /*807b0*/  ISETP.GE.AND P0, PT, R18, c[0x0][0x17c], PT ;  /* 0x00005f0012007a0c */ /* 0x000fc60003f06270 */
[----:B------:R-:W-:Y:S01]  /*807c0*/  IMAD.WIDE R10, R19, 0x2, R4 ;  /* 0x00000002130a7825 */ /* 0x000fe200078e0204 */
[----:B--2---:R0:W-:Y:S01]  /*807d0*/  @P5 STG.E.U16 [R8.64], R17 ;  /* 0x0000001108005986 */ /* 0x0041e2000c101506 */
[----:B------:R-:W-:-:S03]  /*807e0*/  ISETP.LT.AND P5, PT, R2, c[0x0][0x178], !P3 ;  /* 0x00005e0002007a0c */ /* 0x000fc60005fa1270 */
[----:B------:R-:W2:Y:S01]  /*807f0*/  LDL.LU R2, [R1+0xbc] ;  /* 0x0000bc0001027983 */ /* 0x000ea20000300800 */
[----:B0-----:R-:W-:Y:S01]  /*80800*/  IMAD.WIDE R8, R3, 0x2, R6 ;  /* 0x0000000203087825 */ /* 0x001fe200078e0206 */
[----:B-----5:R-:W-:-:S04]  /*80810*/  PRMT R3, R27, 0x7632, R3 ;  /* 0x000076321b037816 */ /* 0x020fc80000000003 */
[----:B------:R0:W-:Y:S01]  /*80820*/  @P2 STG.E.U16 [R8.64], R27 ;  /* 0x0000001b08002986 */ /* 0x0001e2000c101506 */
[----:B------:R-:W-:Y:S01]  /*80830*/  PRMT R18, R17, 0x7632, R18 ;  /* 0x0000763211127816 */ /* 0x000fe20000000012 */
[C---:B------:R-:W-:Y:S02]  /*80840*/  IMAD.WIDE R16, R19.reuse, 0x2, R14 ;  /* 0x0000000213107825 */ /* 0x040fe400078e020e */
[----:B------:R-:W-:Y:S04]  /*80850*/  @P4 STG.E.U16 [R10.64], R0 ;  /* 0x000000000a004986 */ /* 0x000fe8000c101506 */
[----:B0-----:R-:W5:Y:S01]  /*80860*/  LDL R27, [R1+0x176c] ;  /* 0x00176c00011b7983 */ /* 0x001f620000100800 */
[----:B------:R-:W-:-:S03]  /*80870*/  IMAD.WIDE R8, R19, 0x2, R12 ;  /* 0x0000000213087825 */ /* 0x000fc600078e020c */
[----:B------:R-:W-:Y:S04]  /*80880*/  @P6 STG.E.U16 [R16.64], R20 ;  /* 0x0000001410006986 */ /* 0x000fe8000c101506 */
[----:B------:R0:W-:Y:S04]  /*80890*/  @P5 STG.E.U16 [R8.64], R18 ;  /* 0x0000001208005986 */ /* 0x0001e8000c101506 */
[----:B0-----:R-:W5:Y:S01]  /*808a0*/  LDL.LU R18, [R1+0x22c] ;  /* 0x00022c0001127983 */ /* 0x001f620000300800 */
[----:B------:R-:W-:Y:S02]  /*808b0*/  ISETP.LT.AND P3, PT, R29, c[0x0][0x178], !P3 ;  /* 0x00005e001d007a0c */ /* 0x000fe40005f61270 */
[----:B------:R-:W-:Y:S01]  /*808c0*/  ISETP.LT.AND P4, PT, R28, c[0x0][0x178], !P1 ;  /* 0x00005e001c007a0c */ /* 0x000fe20004f81270 */
[----:B------:R-:W-:Y:S01]  /*808d0*/  IMAD.WIDE R10, R19, 0x2, R6 ;  /* 0x00000002130a7825 */ /* 0x000fe200078e0206 */
[----:B------:R-:W-:-:S02]  /*808e0*/  ISETP.LT.AND P2, PT, R26, c[0x0][0x178], !P1 ;  /* 0x00005e001a007a0c */ /* 0x000fc40004f41270 */
[----:B------:R-:W-:-:S05]  /*808f0*/  IADD3 R19, R19, c[0x0][0x198], RZ ;  /* 0x0000660013137a10 */ /* 0x000fca0007ffe0ff */
[C---:B------:R-:W-:Y:S02]  /*80900*/  IMAD.WIDE R8, R19.reuse, 0x2, R4 ;  /* 0x0000000213087825 */ /* 0x040fe400078e0204 */
[----:B------:R0:W-:Y:S02]  /*80910*/  @P3 STG.E.U16 [R10.64], R3 ;  /* 0x000000030a003986 */ /* 0x0001e4000c101506 */
[----:B------:R-:W-:Y:S01]  /*80920*/  IMAD.WIDE R16, R19, 0x2, R12 ;  /* 0x0000000213107825 */ /* 0x000fe200078e020c */
[----:B------:R-:W-:-:S03]  /*80930*/  IADD3 R0, R24, 0x3a, RZ ;  /* 0x0000003a18007810 */ /* 0x000fc60007ffe0ff */
[C---:B0-----:R-:W-:Y:S01]  /*80940*/  IMAD.WIDE R10, R19.reuse, 0x2, R14 ;  /* 0x00000002130a7825 */ /* 0x041fe200078e020e */
[----:B------:R-:W-:Y:S02]  /*80950*/  ISETP.GE.AND P5, PT, R0, c[0x0][0x17c], PT ;  /* 0x00005f0000007a0c */ /* 0x000fe40003fa6270 */
[----:B------:R-:W-:Y:S02]  /*80960*/  IADD3 R0, R24, 0x3b, RZ ;  /* 0x0000003b18007810 */ /* 0x000fe40007ffe0ff */
[----:B------:R-:W-:Y:S02]  /*80970*/  IADD3 R3, R19, c[0x0][0x198], RZ ;  /* 0x0000660013037a10 */ /* 0x000fe40007ffe0ff */
[----:B------:R-:W-:Y:S02]  /*80980*/  ISETP.GE.AND P3, PT, R0, c[0x0][0x17c], PT ;  /* 0x00005f0000007a0c */ /* 0x000fe40003f66270 */
[----:B---3--:R-:W-:Y:S02]  /*80990*/  PRMT R21, R23, 0x7632, R21 ;  /* 0x0000763217157816 */ /* 0x008fe40000000015 */
[----:B----4-:R-:W-:-:S02]  /*809a0*/  PRMT R20, R25, 0x7632, R20 ;  /* 0x0000763219147816 */ /* 0x010fc40000000014 */
[----:B--2---:R-:W-:Y:S02]  /*809b0*/  PRMT R22, R2, 0x7632, R22 ;  /* 0x0000763202167816 */ /* 0x004fe40000000016 */
[----:B-----5:R-:W-:Y:S02]  /*809c0*/  ISETP.LT.AND P6, PT, R27, c[0x0][0x178], !P1 ;  /* 0x00005e001b007a0c */ /* 0x020fe40004fc1270 */
[----:B------:R-:W-:Y:S01]  /*809d0*/  ISETP.LT.AND P1, PT, R29, c[0x0][0x178], !P1 ;  /* 0x00005e001d007a0c */ /* 0x000fe20004f21270 */
[----:B------:R0:W-:Y:S01]  /*809e0*/  @P4 STG.E.U16 [R8.64], R18 ;  /* 0x0000001208004986 */ /* 0x0001e2000c101506 */
[----:B------:R-:W-:-:S03]  /*809f0*/  ISETP.LT.AND P4, PT, R26, c[0x0][0x178], !P0 ;  /* 0x00005e001a007a0c */ /* 0x000fc60004781270 */
[----:B------:R1:W-:Y:S01]  /*80a00*/  @P2 STG.E.U16 [R10.64], R23 ;  /* 0x000000170a002986 */ /* 0x0003e2000c101506 */
[----:B------:R-:W-:-:S05]  /*80a10*/  ISETP.LT.AND P2, PT, R28, c[0x0][0x178], !P0 ;  /* 0x00005e001c007a0c */ /* 0x000fca0004741270 */
[----:B------:R2:W-:Y:S01]  /*80a20*/  @P6 STG.E.U16 [R16.64], R25 ;  /* 0x0000001910006986 */ /* 0x0005e2000c101506 */
[----:B------:R-:W-:Y:S02]  /*80a30*/  ISETP.LT.AND P6, PT, R27, c[0x0][0x178], !P0 ;  /* 0x00005e001b007a0c */ /* 0x000fe400047c1270 */
[----:B------:R-:W-:Y:S01]  /*80a40*/  PRMT R0, R18, 0x7632, R0 ;  /* 0x0000763212007816 */ /* 0x000fe20000000000 */
[----:B0-----:R-:W-:-:S04]  /*80a50*/  IMAD.WIDE R8, R19, 0x2, R6 ;  /* 0x0000000213087825 */ /* 0x001fc800078e0206 */
[C---:B-1----:R-:W-:Y:S01]  /*80a60*/  IMAD.WIDE R10, R3.reuse, 0x2, R4 ;  /* 0x00000002030a7825 */ /* 0x042fe200078e0204 */
[----:B------:R0:W-:Y:S03]  /*80a70*/  @P1 STG.E.U16 [R8.64], R2 ;  /* 0x0000000208001986 */ /* 0x0001e6000c101506 */
[C---:B--2---:R-:W-:Y:S01]  /*80a80*/  IMAD.WIDE R16, R3.reuse, 0x2, R14 ;  /* 0x0000000203107825 */ /* 0x044fe200078e020e */
[----:B------:R-:W2:Y:S03]  /*80a90*/  LDL.LU R25, [R1+0x23c] ;  /* 0x00023c0001197983 */ /* 0x000ea60000300800 */
[----:B------:R-:W-:Y:S01]  /*80aa0*/  IMAD.WIDE R18, R3, 0x2, R12 ;  /* 0x0000000203127825 */ /* 0x000fe200078e020c */
[----:B------:R-:W-:Y:S04]  /*80ab0*/  @P2 STG.E.U16 [R10.64], R0 ;  /* 0x000000000a002986 */ /* 0x000fe8000c101506 */
[----:B0-----:R-:W3:Y:S04]  /*80ac0*/  LDL.LU R2, [R1+0xdc] ;  /* 0x0000dc0001027983 */ /* 0x001ee80000300800 */
[----:B------:R-:W4:Y:S04]  /*80ad0*/  LDL.LU R23, [R1+0x29c] ;  /* 0x00029c0001177983 */ /* 0x000f280000300800 */
[----:B------:R0:W-:Y:S04]  /*80ae0*/  @P4 STG.E.U16 [R16.64], R21 ;  /* 0x0000001510004986 */ /* 0x0001e8000c101506 */
[----:B------:R1:W-:Y:S04]  /*80af0*/  @P6 STG.E.U16 [R18.64], R20 ;  /* 0x0000001412006986 */ /* 0x0003e8000c101506 */
[----:B0-----:R-:W5:Y:S04]  /*80b00*/  LDL.LU R21, [R1+0xfc] ;  /* 0x0000fc0001157983 */ /* 0x001f680000300800 */
[----:B-1----:R-:W3:Y:S01]  /*80b10*/  LDL.LU R20, [R1+0x27c] ;  /* 0x00027c0001147983 */ /* 0x002ee20000300800 */
[----:B------:R-:W-:-:S02]  /*80b20*/  ISETP.LT.AND P0, PT, R29, c[0x0][0x178], !P0 ;  /* 0x00005e001d007a0c */ /* 0x000fc40004701270 */
[----:B------:R-:W-:Y:S01]  /*80b30*/  ISETP.LT.AND P1, PT, R28, c[0x0][0x178], !P5 ;  /* 0x00005e001c007a0c */ /* 0x000fe20006f21270 */
[C---:B------:R-:W-:Y:S01]  /*80b40*/  IMAD.WIDE R8, R3.reuse, 0x2, R6 ;  /* 0x0000000203087825 */ /* 0x040fe200078e0206 */
[----:B------:R-:W-:Y:S02]  /*80b50*/  ISETP.LT.AND P4, PT, R26, c[0x0][0x178], !P5 ;  /* 0x00005e001a007a0c */ /* 0x000fe40006f81270 */
[----:B------:R-:W-:Y:S02]  /*80b60*/  IADD3 R3, R3, c[0x0][0x198], RZ ;  /* 0x0000660003037a10 */ /* 0x000fe40007ffe0ff */
[----:B------:R-:W-:-:S03]  /*80b70*/  IADD3 R0, R24, 0x3c, RZ ;  /* 0x0000003c18007810 */ /* 0x000fc60007ffe0ff */
[----:B------:R-:W-:Y:S01]  /*80b80*/  IMAD.WIDE R10, R3, 0x2, R14 ;  /* 0x00000002030a7825 */ /* 0x000fe200078e020e */
[----:B------:R-:W-:Y:S01]  /*80b90*/  ISETP.GE.AND P6, PT, R0, c[0x0][0x17c], PT ;  /* 0x00005f0000007a0c */ /* 0x000fe20003fc6270 */
[----:B------:R0:W-:Y:S01]  /*80ba0*/  @P0 STG.E.U16 [R8.64], R22 ;  /* 0x0000001608000986 */ /* 0x0001e2000c101506 */
[----:B------:R-:W-:-:S04]  /*80bb0*/  IADD3 R0, R24, 0x3d, RZ ;  /* 0x0000003d18007810 */ /* 0x000fc80007ffe0ff */
[----:B------:R-:W-:Y:S01]  /*80bc0*/  ISETP.GE.AND P0, PT, R0, c[0x0][0x17c], PT ;  /* 0x00005f0000007a0c */ /* 0x000fe20003f06270 */
[----:B0-----:R-:W-:Y:S01]  /*80bd0*/  IMAD.WIDE R8, R3, 0x2, R4 ;  /* 0x0000000203087825 */ /* 0x001fe200078e0204 */
[----:B------:R-:W4:Y:S01]  /*80be0*/  LDL.LU R22, [R1+0x28c] ;  /* 0x00028c0001167983 */ /* 0x000f220000300800 */
[----:B--2---:R-:W-:-:S03]  /*80bf0*/  PRMT R0, R25, 0x7632, R0 ;  /* 0x0000763219007816 */ /* 0x004fc60000000000 */
[----:B---3--:R-:W-:Y:S04]  /*80c00*/  @P1 STG.E.U16 [R8.64], R20 ;  /* 0x0000001408001986 */ /* 0x008fe8000c101506 */
[----:B------:R0:W-:Y:S04]  /*80c10*/  @P4 STG.E.U16 [R10.64], R25 ;  /* 0x000000190a004986 */ /* 0x0001e8000c101506 */
[----:B0-----:R-:W2:Y:S01]  /*80c20*/  LDL.LU R25, [R1+0x10c] ;  /* 0x00010c0001197983 */ /* 0x001ea20000300800 */
[----:B------:R-:W-:Y:S01]  /*80c30*/  ISETP.LT.AND P2, PT, R27, c[0x0][0x178], !P5 ;  /* 0x00005e001b007a0c */ /* 0x000fe20006f41270 */
[----:B------:R-:W-:Y:S01]  /*80c40*/  IMAD.WIDE R16, R3, 0x2, R12 ;  /* 0x0000000203107825 */ /* 0x000fe200078e020c */
[----:B------:R-:W-:-:S02]  /*80c50*/  ISETP.LT.AND P5, PT, R29, c[0x0][0x178], !P5 ;  /* 0x00005e001d007a0c */ /* 0x000fc40006fa1270 */
[----:B------:R-:W-:Y:S01]  /*80c60*/  IADD3 R18, R24, 0x3e, RZ ;  /* 0x0000003e18127810 */ /* 0x000fe20007ffe0ff */
[----:B------:R-:W-:-:S03]  /*80c70*/  IMAD.WIDE R8, R3, 0x2, R6 ;  /* 0x0000000203087825 */ /* 0x000fc600078e0206 */
[----:B------:R-:W-:Y:S02]  /*80c80*/  ISETP.GE.AND P1, PT, R18, c[0x0][0x17c], PT ;  /* 0x00005f0012007a0c */ /* 0x000fe40003f26270 */
[----:B------:R-:W-:Y:S02]  /*80c90*/  PRMT R18, R20, 0x7632, R18 ;  /* 0x0000763214127816 */ /* 0x000fe40000000012 */
[----:B------:R-:W3:Y:S04]  /*80ca0*/  LDL.LU R20, [R1+0xac] ;  /* 0x0000ac0001147983 */ /* 0x000ee80000300800 */
[----:B-----5:R-:W-:Y:S01]  /*80cb0*/  @P2 STG.E.U16 [R16.64], R21 ;  /* 0x0000001510002986 */ /* 0x020fe2000c101506 */
[----:B------:R-:W-:Y:S02]  /*80cc0*/  ISETP.LT.AND P2, PT, R28, c[0x0][0x178], !P3 ;  /* 0x00005e001c007a0c */ /* 0x000fe40005f41270 */
[----:B------:R-:W-:-:S02]  /*80cd0*/  ISETP.LT.AND P4, PT, R26, c[0x0][0x178], !P3 ;  /* 0x00005e001a007a0c */ /* 0x000fc40005f81270 */
[----:B------:R-:W-:Y:S01]  /*80ce0*/  IADD3 R3, R3, c[0x0][0x198], RZ ;  /* 0x0000660003037a10 */ /* 0x000fe20007ffe0ff */
[----:B------:R0:W-:Y:S01]  /*80cf0*/  @P5 STG.E.U16 [R8.64], R2 ;  /* 0x0000000208005986 */ /* 0x0001e2000c101506 */
[----:B------:R-:W-:Y:S02]  /*80d00*/  ISETP.LT.AND P5, PT, R27, c[0x0][0x178], !P3 ;  /* 0x00005e001b007a0c */ /* 0x000fe40005fa1270 */
[----:B------:R-:W-:Y:S01]  /*80d10*/  ISETP.LT.AND P3, PT, R29, c[0x0][0x178], !P3 ;  /* 0x00005e001d007a0c */ /* 0x000fe20005f61270 */
[----:B------:R-:W-:-:S04]  /*80d20*/  IMAD.WIDE R10, R3, 0x2, R14 ;  /* 0x00000002030a7825 */ /* 0x000fc800078e020e */
[----:B0-----:R-:W-:Y:S01]  /*80d30*/  IMAD.WIDE R8, R3, 0x2, R4 ;  /* 0x0000000203087825 */ /* 0x001fe200078e0204 */
[----:B------:R-:W-:-:S04]  /*80d40*/  PRMT R17, R21, 0x7632, R17 ;  /* 0x0000763215117816 */ /* 0x000fc80000000011 */
[----:B------:R0:W-:Y:S01]  /*80d50*/  @P2 STG.E.U16 [R8.64], R18 ;  /* 0x0000001208002986 */ /* 0x0001e2000c101506 */
[----:B------:R-:W-:Y:S02]  /*80d60*/  ISETP.LT.AND P2, PT, R28, c[0x0][0x178], !P6 ;  /* 0x00005e001c007a0c */ /* 0x000fe40007741270 */
[----:B------:R-:W-:Y:S01]  /*80d70*/  PRMT R16, R2, 0x7632, R16 ;  /* 0x0000763202107816 */ /* 0x000fe20000000010 */
[----:B------:R1:W-:Y:S01]  /*80d80*/  @P4 STG.E.U16 [R10.64], R0 ;  /* 0x000000000a004986 */ /* 0x0003e2000c101506 */
[----:B------:R-:W-:-:S03]  /*80d90*/  ISETP.LT.AND P4, PT, R26, c[0x0][0x178], !P6 ;  /* 0x00005e001a007a0c */ /* 0x000fc60007781270 */
[----:B------:R-:W5:Y:S01]  /*80da0*/  LDL.LU R2, [R1+0x2dc] ;  /* 0x0002dc0001027983 */ /* 0x000f620000300800 */
[----:B0-----:R-:W-:-:S03]  /*80db0*/  IMAD.WIDE R8, R3, 0x2, R12 ;  /* 0x0000000203087825 */ /* 0x001fc600078e020c */
[----:B------:R-:W5:Y:S01]  /*80dc0*/  LDL.LU R21, [R1+0x2ac] ;  /* 0x0002ac0001157983 */ /* 0x000f620000300800 */
[C---:B-1----:R-:W-:Y:S01]  /*80dd0*/  IADD3 R0, R3.reuse, c[0x0][0x198], RZ ;  /* 0x0000660003007a10 */ /* 0x042fe20007ffe0ff */
[----:B------:R-:W-:Y:S01]  /*80de0*/  IMAD.WIDE R10, R3, 0x2, R6 ;  /* 0x00000002030a7825 */ /* 0x000fe200078e0206 */
[----:B------:R-:W-:Y:S01]  /*80df0*/  IADD3 R3, R24, 0x3f, RZ ;  /* 0x0000003f18037810 */ /* 0x000fe20007ffe0ff */
[----:B------:R0:W-:Y:S01]  /*80e00*/  @P5 STG.E.U16 [R8.64], R17 ;  /* 0x0000001108005986 */ /* 0x0001e2000c101506 */
[----:B------:R-:W-:-:S03]  /*80e10*/  ISETP.LT.AND P5, PT, R27, c[0x0][0x178], !P6 ;  /* 0x00005e001b007a0c */ /* 0x000fc600077a1270 */
[----:B------:R1:W-:Y:S01]  /*80e20*/  @P3 STG.E.U16 [R10.64], R16 ;  /* 0x000000100a003986 */ /* 0x0003e2000c101506 */
[----:B------:R-:W-:Y:S02]  /*80e30*/  ISETP.GE.AND P3, PT, R3, c[0x0][0x17c], PT ;  /* 0x00005f0003007a0c */ /* 0x000fe40003f66270 */
[----:B------:R-:W-:Y:S01]  /*80e40*/  IADD3 R3, R24, 0x40, RZ ;  /* 0x0000004018037810 */ /* 0x000fe20007ffe0ff */
[----:B0-----:R-:W-:-:S05]  /*80e50*/  IMAD.WIDE R8, R0, 0x2, R4 ;  /* 0x0000000200087825 */ /* 0x001fca00078e0204 */
[----:B----4-:R0:W-:Y:S01]  /*80e60*/  @P2 STG.E.U16 [R8.64], R23 ;  /* 0x0000001708002986 */ /* 0x0101e2000c101506 */
[----:B------:R-:W-:Y:S01]  /*80e70*/  ISETP.GE.AND P2, PT, R3, c[0x0][0x17c], PT ;  /* 0x00005f0003007a0c */ /* 0x000fe20003f46270 */
[----:B-1----:R-:W-:Y:S01]  /*80e80*/  IMAD.WIDE R10, R0, 0x2, R14 ;  /* 0x00000002000a7825 */ /* 0x002fe200078e020e */
[----:B------:R-:W-:-:S04]  /*80e90*/  PRMT R3, R23, 0x7632, R3 ;  /* 0x0000763217037816 */ /* 0x000fc80000000003 */
[----:B------:R-:W-:Y:S04]  /*80ea0*/  @P4 STG.E.U16 [R10.64], R22 ;  /* 0x000000160a004986 */ /* 0x000fe8000c101506 */
[----:B0-----:R-:W4:Y:S01]  /*80eb0*/  LDL.LU R23, [R1+0x11c] ;  /* 0x00011c0001177983 */ /* 0x001f220000300800 */
[----:B------:R-:W-:-:S05]  /*80ec0*/  IMAD.WIDE R8, R0, 0x2, R12 ;  /* 0x0000000200087825 */ /* 0x000fca00078e020c */
[----:B--2---:R0:W-:Y:S01]  /*80ed0*/  @P5 STG.E.U16 [R8.64], R25 ;  /* 0x0000001908005986 */ /* 0x0041e2000c101506 */
[----:B------:R-:W-:-:S03]  /*80ee0*/  PRMT R16, R25, 0x7632, R16 ;  /* 0x0000763219107816 */ /* 0x000fc60000000010 */
[----:B0-----:R-:W2:Y:S01]  /*80ef0*/  LDL.LU R25, [R1+0xec] ;  /* 0x0000ec0001197983 */ /* 0x001ea20000300800 */
[----:B------:R-:W-:Y:S01]  /*80f00*/  ISETP.LT.AND P6, PT, R29, c[0x0][0x178], !P6 ;  /* 0x00005e001d007a0c */ /* 0x000fe200077c1270 */
[----:B------:R-:W-:Y:S01]  /*80f10*/  IMAD.WIDE R10, R0, 0x2, R6 ;  /* 0x00000002000a7825 */ /* 0x000fe200078e0206 */
[----:B------:R-:W-:Y:S02]  /*80f20*/  ISETP.LT.AND P4, PT, R28, c[0x0][0x178], !P0 ;  /* 0x00005e001c007a0c */ /* 0x000fe40004781270 */
[----:B------:R-:W-:Y:S02]  /*80f30*/  IADD3 R0, R0, c[0x0][0x198], RZ ;  /* 0x0000660000007a10 */ /* 0x000fe40007ffe0ff */
[----:B------:R-:W-:-:S03]  /*80f40*/  ISETP.LT.AND P5, PT, R26, c[0x0][0x178], !P0 ;  /* 0x00005e001a007a0c */ /* 0x000fc600047a1270 */
[----:B------:R-:W-:-:S04]  /*80f50*/  IMAD.WIDE R8, R0, 0x2, R4 ;  /* 0x0000000200087825 */ /* 0x000fc800078e0204 */
[----:B---3--:R0:W-:Y:S01]  /*80f60*/  @P6 STG.E.U16 [R10.64], R20 ;  /* 0x000000140a006986 */ /* 0x0081e2000c101506 */
[----:B------:R-:W-:Y:S02]  /*80f70*/  ISETP.LT.AND P6, PT, R27, c[0x0][0x178], !P0 ;  /* 0x00005e001b007a0c */ /* 0x000fe400047c1270 */
[----:B------:R-:W-:Y:S01]  /*80f80*/  PRMT R17, R22, 0x7632, R17 ;  /* 0x0000763216117816 */ /* 0x000fe20000000011 */
[----:B------:R1:W-:Y:S01]  /*80f90*/  @P4 STG.E.U16 [R8.64], R3 ;  /* 0x0000000308004986 */ /* 0x0003e2000c101506 */
[----:B------:R-:W-:Y:S02]  /*80fa0*/  ISETP.LT.AND P0, PT, R29, c[0x0][0x178], !P0 ;  /* 0x00005e001d007a0c */ /* 0x000fe40004701270 */
[----:B------:R-:W-:Y:S01]  /*80fb0*/  ISETP.LT.AND P4, PT, R28, c[0x0][0x178], !P1 ;  /* 0x00005e001c007a0c */ /* 0x000fe20004f81270 */
[----:B0-----:R-:W-:-:S04]  /*80fc0*/  IMAD.WIDE R10, R0, 0x2, R14 ;  /* 0x00000002000a7825 */ /* 0x001fc800078e020e */
[----:B-1----:R-:W-:Y:S01]  /*80fd0*/  IMAD.WIDE R8, R0, 0x2, R12 ;  /* 0x0000000200087825 */ /* 0x002fe200078e020c */
[----:B------:R0:W-:Y:S01]  /*80fe0*/  @P5 STG.E.U16 [R10.64], R17 ;  /* 0x000000110a005986 */ /* 0x0001e2000c101506 */
[----:B------:R-:W-:-:S03]  /*80ff0*/  ISETP.LT.AND P5, PT, R26, c[0x0][0x178], !P1 ;  /* 0x00005e001a007a0c */ /* 0x000fc60004fa1270 */
[----:B------:R1:W-:Y:S01]  /*81000*/  @P6 STG.E.U16 [R8.64], R16 ;  /* 0x0000001008006986 */ /* 0x0003e2000c101506 */
[----:B------:R-:W-:Y:S02]  /*81010*/  ISETP.LT.AND P6, PT, R27, c[0x0][0x178], !P1 ;  /* 0x00005e001b007a0c */ /* 0x000fe40004fc1270 */
[----:B------:R-:W-:Y:S02]  /*81020*/  PRMT R3, R20, 0x7632, R3 ;  /* 0x0000763214037816 */ /* 0x000fe40000000003 */
[C---:B0-----:R-:W-:Y:S01]  /*81030*/  IADD3 R17, R0.reuse, c[0x0][0x198], RZ ;  /* 0x0000660000117a10 */ /* 0x041fe20007ffe0ff */
[----:B------:R-:W-:-:S04]  /*81040*/  IMAD.WIDE R10, R0, 0x2, R6 ;  /* 0x00000002000a7825 */ /* 0x000fc800078e0206 */
[----:B-1----:R-:W-:Y:S01]  /*81050*/  IMAD.WIDE R8, R17, 0x2, R4 ;  /* 0x0000000211087825 */ /* 0x002fe200078e0204 */
[----:B------:R0:W-:Y:S01]  /*81060*/  @P0 STG.E.U16 [R10.64], R3 ;  /* 0x000000030a000986 */ /* 0x0001e2000c101506 */
[----:B------:R-:W-:-:S03]  /*81070*/  ISETP.LT.AND P1, PT, R29, c[0x0][0x178], !P1 ;  /* 0x00005e001d007a0c */ /* 0x000fc60004f21270 */
[----:B-----5:R1:W-:Y:S01]  /*81080*/  @P4 STG.E.U16 [R8.64], R2 ;  /* 0x0000000208004986 */ /* 0x0203e2000c101506 */
[----:B------:R-:W-:Y:S01]  /*81090*/  ISETP.LT.AND P4, PT, R28, c[0x0][0x178], !P3 ;  /* 0x00005e001c007a0c */ /* 0x000fe20005f81270 */
[C---:B0-----:R-:W-:Y:S01]  /*810a0*/  IMAD.WIDE R10, R17.reuse, 0x2, R14 ;  /* 0x00000002110a7825 */ /* 0x041fe200078e020e */
[----:B------:R-:W-:-:S03]  /*810b0*/  IADD3 R3, R17, c[0x0][0x198], RZ ;  /* 0x0000660011037a10 */ /* 0x000fc60007ffe0ff */
[----:B-1----:R-:W-:Y:S01]  /*810c0*/  IMAD.WIDE R8, R17, 0x2, R12 ;  /* 0x0000000211087825 */ /* 0x002fe200078e020c */
[----:B------:R0:W-:Y:S01]  /*810d0*/  @P5 STG.E.U16 [R10.64], R21 ;  /* 0x000000150a005986 */ /* 0x0001e2000c101506 */
[----:B------:R-:W-:Y:S02]  /*810e0*/  ISETP.LT.AND P5, PT, R26, c[0x0][0x178], !P3 ;  /* 0x00005e001a007a0c */ /* 0x000fe40005fa1270 */
[----:B------:R-:W-:Y:S02]  /*810f0*/  IADD3 R0, R24, 0x41, RZ ;  /* 0x0000004118007810 */ /* 0x000fe40007ffe0ff */
[----:B------:R-:W-:Y:S01]  /*81100*/  PRMT R16, R2, 0x7632, R16 ;  /* 0x0000763202107816 */ /* 0x000fe20000000010 */
[----:B----4-:R1:W-:Y:S01]  /*81110*/  @P6 STG.E.U16 [R8.64], R23 ;  /* 0x0000001708006986 */ /* 0x0103e2000c101506 */
[----:B------:R-:W-:Y:S01]  /*81120*/  ISETP.LT.AND P6, PT, R27, c[0x0][0x178], !P3 ;  /* 0x00005e001b007a0c */ /* 0x000fe20005fc1270 */
[----:B0-----:R-:W-:Y:S01]  /*81130*/  IMAD.WIDE R10, R3, 0x2, R4 ;  /* 0x00000002030a7825 */ /* 0x001fe200078e0204 */
[----:B------:R-:W-:Y:S01]  /*81140*/  ISETP.LT.AND P3, PT, R29, c[0x0][0x178], !P3 ;  /* 0x00005e001d007a0c */ /* 0x000fe20005f61270 */
[----:B------:R-:W3:Y:S01]  /*81150*/  LDL.LU R2, [R1+0x1d0] ;  /* 0x0001d00001027983 */ /* 0x000ee20000300800 */
[----:B------:R-:W-:Y:S01]  /*81160*/  ISETP.GE.AND P0, PT, R0, c[0x0][0x17c], PT ;  /* 0x00005f0000007a0c */ /* 0x000fe20003f06270 */
[----:B-1----:R-:W-:Y:S01]  /*81170*/  IMAD.WIDE R8, R17, 0x2, R6 ;  /* 0x0000000211087825 */ /* 0x002fe200078e0206 */
[----:B------:R-:W-:-:S02]  /*81180*/  PRMT R0, R21, 0x7632, R0 ;  /* 0x0000763215007816 */ /* 0x000fc40000000000 */
[----:B------:R-:W-:Y:S01]  /*81190*/  PRMT R18, R23, 0x7632, R18 ;  /* 0x0000763217127816 */ /* 0x000fe20000000012 */
[----:B------:R-:W-:Y:S04]  /*811a0*/  STL [R1+0x2404], R26 ;  /* 0x0024041a01007387 */ /* 0x000fe80000100800 */
[----:B--2---:R0:W-:Y:S01]  /*811b0*/  @P1 STG.E.U16 [R8.64], R25 ;  /* 0x0000001908001986 */ /* 0x0041e2000c101506 */
[----:B------:R-:W-:-:S03]  /*811c0*/  PRMT R19, R25, 0x7632, R19 ;  /* 0x0000763219137816 */ /* 0x000fc60000000013 */
[----:B------:R1:W-:Y:S01]  /*811d0*/  @P4 STG.E.U16 [R10.64], R16 ;  /* 0x000000100a004986 */ /* 0x0003e2000c101506 */
[----:B0-----:R-:W-:-:S04]  /*811e0*/  IMAD.WIDE R8, R3, 0x2, R14 ;  /* 0x0000000203087825 */ /* 0x001fc800078e020e */
[C---:B-1----:R-:W-:Y:S01]  /*811f0*/  IMAD.WIDE R10, R3.reuse, 0x2, R12 ;  /* 0x00000002030a7825 */ /* 0x042fe200078e020c */
[----:B------:R0:W-:Y:S03]  /*81200*/  @P5 STG.E.U16 [R8.64], R0 ;  /* 0x0000000008005986 */ /* 0x0001e6000c101506 */
[----:B------:R-:W-:Y:S01]  /*81210*/  IMAD.WIDE R16, R3, 0x2, R6 ;  /* 0x0000000203107825 */ /* 0x000fe200078e0206 */
[----:B------:R1:W-:Y:S04]  /*81220*/  @P6 STG.E.U16 [R10.64], R18 ;  /* 0x000000120a006986 */ /* 0x0003e8000c101506 */
[----:B------:R-:W-:Y:S01]  /*81230*/  @P3 STG.E.U16 [R16.64], R19 ;  /* 0x0000001310003986 */ /* 0x000fe2000c101506 */
[----:B------:R-:W-:-:S03]  /*81240*/  ISETP.LT.AND P3, PT, R26, c[0x0][0x178], !P2 ;  /* 0x00005e001a007a0c */ /* 0x000fc60005761270 */
[----:B------:R-:W2:Y:S01]  /*81250*/  LDL R26, [R1+0x170] ;  /* 0x00017000011a7983 */ /* 0x000ea20000100800 */
[----:B------:R-:W-:Y:S02]  /*81260*/  ISETP.LT.AND P4, PT, R28, c[0x0][0x178], !P2 ;  /* 0x00005e001c007a0c */ /* 0x000fe40005781270 */
[----:B------:R-:W-:Y:S02]  /*81270*/  IADD3 R3, R3, c[0x0][0x198], RZ ;  /* 0x0000660003037a10 */ /* 0x000fe40007ffe0ff */
[----:B------:R-:W-:-:S03]  /*81280*/  IADD3 R20, R24, 0x42, RZ ;  /* 0x0000004218147810 */ /* 0x000fc60007ffe0ff */
[C---:B0-----:R-:W-:Y:S01]  /*81290*/  IMAD.WIDE R8, R3.reuse, 0x2, R4 ;  /* 0x0000000203087825 */ /* 0x041fe200078e0204 */
[----:B------:R-:W-:Y:S02]  /*812a0*/  ISETP.GE.AND P1, PT, R20, c[0x0][0x17c], PT ;  /* 0x00005f0014007a0c */ /* 0x000fe40003f26270 */
[----:B------:R-:W-:Y:S01]  /*812b0*/  IADD3 R21, R24, 0x43, RZ ;  /* 0x0000004318157810 */ /* 0x000fe20007ffe0ff */
[----:B-1----:R-:W-:Y:S02]  /*812c0*/  IMAD.WIDE R10, R3, 0x2, R14 ;  /* 0x00000002030a7825 */ /* 0x002fe400078e020e */
[----:B---3--:R0:W-:Y:S01]  /*812d0*/  @P4 STG.E.U16 [R8.64], R2 ;  /* 0x0000000208004986 */ /* 0x0081e2000c101506 */
[----:B------:R-:W-:Y:S02]  /*812e0*/  PRMT R20, R2, 0x7632, R20 ;  /* 0x0000763202147816 */ /* 0x000fe40000000014 */
[----:B------:R-:W-:Y:S01]  /*812f0*/  ISETP.GE.AND P4, PT, R21, c[0x0][0x17c], PT ;  /* 0x00005f0015007a0c */ /* 0x000fe20003f86270 */
[----:B0-----:R-:W3:Y:S04]  /*81300*/  LDL.LU R2, [R1+0x250] ;  /* 0x0002500001027983 */ /* 0x001ee80000300800 */
[----:B------:R-:W4:Y:S04]  /*81310*/  LDL.LU R22, [R1+0x1f0] ;  /* 0x0001f00001167983 */ /* 0x000f280000300800 */
[----:B------:R-:W5:Y:S04]  /*81320*/  LDL.LU R23, [R1+0x180] ;  /* 0x0001800001177983 */ /* 0x000f680000300800 */
[----:B------:R-:W3:Y:S04]  /*81330*/  LDL.LU R25, [R1+0x140] ;  /* 0x0001400001197983 */ /* 0x000ee80000300800 */
[----:B------:R-:W3:Y:S04]  /*81340*/  LDL.LU R21, [R1+0x130] ;  /* 0x0001300001157983 */ /* 0x000ee80000300800 */
[----:B--2---:R0:W-:Y:S04]  /*81350*/  @P3 STG.E.U16 [R10.64], R26 ;  /* 0x0000001a0a003986 */ /* 0x0041e8000c101506 */
[----:B0-----:R-:W2:Y:S04]  /*81360*/  LDL.LU R26, [R1+0x2404] ;  /* 0x00240400011a7983 */ /* 0x001ea80000300800 */
[----:B------:R-:W2:Y:S04]  /*81370*/  LDL.LU R10, [R1+0x170] ;  /* 0x00017000010a7983 */ /* 0x000ea80000300800 */
[----:B------:R-:W2:Y:S01]  /*81380*/  LDL.LU R11, [R1+0x150] ;  /* 0x00015000010b7983 */ /* 0x000ea20000300800 */
[----:B------:R-:W-:-:S02]  /*81390*/  ISETP.LT.AND P5, PT, R27, c[0x0][0x178], !P2 ;  /* 0x00005e001b007a0c */ /* 0x000fc400057a1270 */
[----:B------:R-:W-:Y:S01]  /*813a0*/  ISETP.LT.AND P2, PT, R29, c[0x0][0x178], !P2 ;  /* 0x00005e001d007a0c */ /* 0x000fe20005741270 */
[----:B------:R-:W-:-:S04]  /*813b0*/  IMAD.WIDE R8, R3, 0x2, R12 ;  /* 0x0000000203087825 */ /* 0x000fc800078e020c */
[C---:B------:R-:W-:Y:S01]  /*813c0*/  IMAD.WIDE R16, R3.reuse, 0x2, R6 ;  /* 0x0000000203107825 */ /* 0x040fe200078e0206 */
[----:B------:R-:W-:Y:S02]  /*813d0*/  ISETP.LT.AND P6, PT, R28, c[0x0][0x178], !P0 ;  /* 0x00005e001c007a0c */ /* 0x000fe400047c1270 */
[----:B------:R-:W-:Y:S02]  /*813e0*/  IADD3 R0, R3, c[0x0][0x198], RZ ;  /* 0x0000660003007a10 */ /* 0x000fe40007ffe0ff */
[----:B------:R-:W-:-:S03]  /*813f0*/  ISETP.LT.AND P3, PT, R27, c[0x0][0x178], !P0 ;  /* 0x00005e001b007a0c */ /* 0x000fc60004761270 */
[----:B------:R-:W-:Y:S01]  /*81400*/  IMAD.WIDE R18, R0, 0x2, R4 ;  /* 0x0000000200127825 */ /* 0x000fe200078e0204 */
[----:B--2---:R0:W-:Y:S04]  /*81410*/  @P5 STG.E.U16 [R8.64], R11 ;  /* 0x0000000b08005986 */ /* 0x0041e8000c101506 */
[----:B---3--:R1:W-:Y:S01]  /*81420*/  @P2 STG.E.U16 [R16.64], R21 ;  /* 0x0000001510002986 */ /* 0x0083e2000c101506 */
[----:B------:R-:W-:Y:S02]  /*81430*/  ISETP.LT.AND P2, PT, R26, c[0x0][0x178], !P0 ;  /* 0x00005e001a007a0c */ /* 0x000fe40004741270 */
[----:B------:R-:W-:Y:S01]  /*81440*/  PRMT R3, R10, 0x7632, R3 ;  /* 0x000076320a037816 */ /* 0x000fe20000000003 */
[----:B------:R2:W-:Y:S01]  /*81450*/  @P6 STG.E.U16 [R18.64], R20 ;  /* 0x0000001412006986 */ /* 0x0005e2000c101506 */
[----:B0-----:R-:W-:Y:S01]  /*81460*/  IMAD.WIDE R8, R0, 0x2, R14 ;  /* 0x0000000200087825 */ /* 0x001fe200078e020e */
[----:B------:R-:W-:-:S02]  /*81470*/  ISETP.LT.AND P6, PT, R29, c[0x0][0x178], !P0 ;  /* 0x00005e001d007a0c */ /* 0x000fc400047c1270 */
[----:B------:R-:W-:Y:S01]  /*81480*/  ISETP.LT.AND P5, PT, R28, c[0x0][0x178], !P1 ;  /* 0x00005e001c007a0c */ /* 0x000fe20004fa1270 */
[----:B-1----:R-:W-:-:S05]  /*81490*/  IMAD.WIDE R16, R0, 0x2, R6 ;  /* 0x0000000200107825 */ /* 0x002fca00078e0206 */
[----:B------:R0:W-:Y:S01]  /*814a0*/  @P2 STG.E.U16 [R8.64], R3 ;  /* 0x0000000308002986 */ /* 0x0001e2000c101506 */
[----:B------:R-:W-:Y:S02]  /*814b0*/  ISETP.LT.AND P2, PT, R26, c[0x0][0x178], !P1 ;  /* 0x00005e001a007a0c */ /* 0x000fe40004f41270 */
[----:B--2---:R-:W-:Y:S01]  /*814c0*/  PRMT R18, R11, 0x7632, R18 ;  /* 0x000076320b127816 */ /* 0x004fe20000000012 */
[C---:B------:R-:W-:Y:S01]  /*814d0*/  IMAD.WIDE R10, R0.reuse, 0x2, R12 ;  /* 0x00000002000a7825 */ /* 0x040fe200078e020c */
[----:B------:R-:W-:Y:S02]  /*814e0*/  IADD3 R0, R0, c[0x0][0x198], RZ ;  /* 0x0000660000007a10 */ /* 0x000fe40007ffe0ff */
[----:B------:R-:W-:Y:S02]  /*814f0*/  PRMT R19, R21, 0x7632, R19 ;  /* 0x0000763215137816 */ /* 0x000fe40000000013 */
[----:B------:R1:W-:Y:S01]  /*81500*/  @P3 STG.E.U16 [R10.64], R18 ;  /* 0x000000120a003986 */ /* 0x0003e2000c101506 */
[----:B------:R-:W-:Y:S01]  /*81510*/  ISETP.LT.AND P3, PT, R27, c[0x0][0x178], !P1 ;  /* 0x00005e001b007a0c */ /* 0x000fe20004f61270 */
[----:B0-----:R-:W-:-:S02]  /*81520*/  IMAD.WIDE R8, R0, 0x2, R4 ;  /* 0x0000000200087825 */ /* 0x001fc400078e0204 */
[----:B------:R-:W-:Y:S01]  /*81530*/  @P6 STG.E.U16 [R16.64], R19 ;  /* 0x0000001310006986 */ /* 0x000fe2000c101506 */
[----:B------:R-:W-:Y:S02]  /*81540*/  ISETP.LT.AND P1, PT, R29, c[0x0][0x178], !P1 ;  /* 0x00005e001d007a0c */ /* 0x000fe40004f21270 */
[----:B------:R-:W-:Y:S01]  /*81550*/  ISETP.LT.AND P6, PT, R28, c[0x0][0x178], !P4 ;  /* 0x00005e001c007a0c */ /* 0x000fe200067c1270 */
[----:B------:R0:W-:Y:S01]  /*81560*/  @P5 STG.E.U16 [R8.64], R2 ;  /* 0x0000000208005986 */ /* 0x0001e2000c101506 */
[----:B-1----:R-:W-:Y:S01]  /*81570*/  IMAD.WIDE R10, R0, 0x2, R14 ;  /* 0x00000002000a7825 */ /* 0x002fe200078e020e */
[----:B------:R-:W-:-:S04]  /*81580*/  IADD3 R20, R24, 0x44, RZ ;  /* 0x0000004418147810 */ /* 0x000fc80007ffe0ff */
[----:B----4-:R-:W-:Y:S01]  /*81590*/  @P2 STG.E.U16 [R10.64], R22 ;  /* 0x000000160a002986 */ /* 0x010fe2000c101506 */
[----:B------:R-:W-:Y:S02]  /*815a0*/  ISETP.LT.AND P2, PT, R26, c[0x0][0x178], !P4 ;  /* 0x00005e001a007a0c */ /* 0x000fe40006741270 */
[C---:B------:R-:W-:Y:S01]  /*815b0*/  IADD3 R3, R0.reuse, c[0x0][0x198], RZ ;  /* 0x0000660000037a10 */ /* 0x040fe20007ffe0ff */
[----:B0-----:R-:W-:Y:S01]  /*815c0*/  IMAD.WIDE R8, R0, 0x2, R12 ;  /* 0x0000000200087825 */ /* 0x001fe200078e020c */
[----:B------:R-:W-:Y:S02]  /*815d0*/  ISETP.GE.AND P0, PT, R20, c[0x0][0x17c], PT ;  /* 0x00005f0014007a0c */ /* 0x000fe40003f06270 */
[----:B------:R-:W-:Y:S01]  /*815e0*/  PRMT R20, R2, 0x7632, R20 ;  /* 0x0000763202147816 */ /* 0x000fe20000000014 */
[----:B------:R-:W-:Y:S01]  /*815f0*/  IMAD.WIDE R16, R0, 0x2, R6 ;  /* 0x0000000200107825 */ /* 0x000fe200078e0206 */
[----:B-----5:R0:W-:Y:S01]  /*81600*/  @P3 STG.E.U16 [R8.64], R23 ;  /* 0x0000001708003986 */ /* 0x0201e2000c101506 */
[----:B------:R-:W-:-:S02]  /*81610*/  PRMT R0, R22, 0x7632, R0 ;  /* 0x0000763216007816 */ /* 0x000fc40000000000 */
[C---:B------:R-:W-:Y:S01]  /*81620*/  IMAD.WIDE R18, R3.reuse, 0x2, R4 ;  /* 0x0000000203127825 */ /* 0x040fe200078e0204 */
[----:B------:R-:W2:Y:S04]  /*81630*/  LDL.LU R2, [R1+0x2e0] ;  /* 0x0002e00001027983 */ /* 0x000ea80000300800 */
[----:B------:R-:W-:Y:S01]  /*81640*/  @P1 STG.E.U16 [R16.64], R25 ;  /* 0x0000001910001986 */ /* 0x000fe2000c101506 */
[----:B0-----:R-:W-:-:S03]  /*81650*/  IMAD.WIDE R8, R3, 0x2, R14 ;  /* 0x0000000203087825 */ /* 0x001fc600078e020e */
[----:B------:R-:W-:Y:S04]  /*81660*/  @P6 STG.E.U16 [R18.64], R20 ;  /* 0x0000001412006986 */ /* 0x000fe8000c101506 */
[----:B------:R-:W-:Y:S01]  /*81670*/  @P2 STG.E.U16 [R8.64], R0 ;  /* 0x0000000008002986 */ /* 0x000fe2000c101506 */
[----:B------:R-:W-:-:S03]  /*81680*/  ISETP.LT.AND P2, PT, R26, c[0x0][0x178], !P0 ;  /* 0x00005e001a007a0c */ /* 0x000fc60004741270 */
[----:B------:R0:W-:Y:S04]  /*81690*/  STL [R1+0x2400], R26 ;  /* 0x0024001a01007387 */ /* 0x0001e80000100800 */
[----:B0-----:R-:W3:Y:S01]  /*816a0*/  LDL R26, [R1+0x2b0] ;  /* 0x0002b000011a7983 */ /* 0x001ee20000100800 */
[----:B------:R-:W-:Y:S02]  /*816b0*/  ISETP.LT.AND P3, PT, R27, c[0x0][0x178], !P4 ;  /* 0x00005e001b007a0c */ /* 0x000fe40006761270 */
[----:B------:R-:W-:Y:S02]  /*816c0*/  ISETP.LT.AND P6, PT, R29, c[0x0][0x178], !P4 ;  /* 0x00005e001d007a0c */ /* 0x000fe400067c1270 */
[----:B------:R-:W-:Y:S01]  /*816d0*/  ISETP.LT.AND P4, PT, R28, c[0x0][0x178], !P0 ;  /* 0x00005e001c007a0c */ /* 0x000fe20004781270 */
[----:B------:R-:W-:-:S04]  /*816e0*/  IMAD.WIDE R10, R3, 0x2, R12 ;  /* 0x00000002030a7825 */ /* 0x000fc800078e020c */
[C---:B------:R-:W-:Y:S01]  /*816f0*/  IMAD.WIDE R16, R3.reuse, 0x2, R6 ;  /* 0x0000000203107825 */ /* 0x040fe200078e0206 */
[----:B------:R-:W-:Y:S02]  /*81700*/  IADD3 R3, R3, c[0x0][0x198], RZ ;  /* 0x0000660003037a10 */ /* 0x000fe40007ffe0ff */
[----:B------:R-:W-:Y:S02]  /*81710*/  PRMT R18, R23, 0x7632, R18 ;  /* 0x0000763217127816 */ /* 0x000fe40000000012 */
[C---:B------:R-:W-:Y:S01]  /*81720*/  IADD3 R21, R24.reuse, 0x45, RZ ;  /* 0x0000004518157810 */ /* 0x040fe20007ffe0ff */
[----:B------:R-:W-:Y:S01]  /*81730*/  IMAD.WIDE R8, R3, 0x2, R4 ;  /* 0x0000000203087825 */ /* 0x000fe200078e0204 */
[----:B------:R-:W-:Y:S02]  /*81740*/  PRMT R19, R25, 0x7632, R19 ;  /* 0x0000763219137816 */ /* 0x000fe40000000013 */
[----:B------:R-:W-:Y:S01]  /*81750*/  IADD3 R20, R24, 0x46, RZ ;  /* 0x0000004618147810 */ /* 0x000fe20007ffe0ff */
[----:B------:R0:W-:Y:S01]  /*81760*/  @P3 STG.E.U16 [R10.64], R18 ;  /* 0x000000120a003986 */ /* 0x0001e2000c101506 */
[----:B------:R-:W-:-:S02]  /*81770*/  ISETP.GE.AND P5, PT, R21, c[0x0][0x17c], PT ;  /* 0x00005f0015007a0c */ /* 0x000fc40003fa6270 */
[----:B------:R-:W-:Y:S01]  /*81780*/  ISETP.GE.AND P1, PT, R20, c[0x0][0x17c], PT ;  /* 0x00005f0014007a0c */ /* 0x000fe20003f26270 */
[----:B------:R-:W-:Y:S01]  /*81790*/  @P6 STG.E.U16 [R16.64], R19 ;  /* 0x0000001310006986 */ /* 0x000fe2000c101506 */
[----:B------:R-:W-:Y:S01]  /*817a0*/  IADD3 R21, R24, 0x47, RZ ;  /* 0x0000004718157810 */ /* 0x000fe20007ffe0ff */
[----:B0-----:R-:W-:Y:S02]  /*817b0*/  IMAD.WIDE R10, R3, 0x2, R14 ;  /* 0x00000002030a7825 */ /* 0x001fe400078e020e */
[----:B--2---:R0:W-:Y:S01]  /*817c0*/  @P4 STG.E.U16 [R8.64], R2 ;  /* 0x0000000208004986 */ /* 0x0041e2000c101506 */
[----:B------:R-:W-:Y:S02]  /*817d0*/  PRMT R20, R2, 0x7632, R20 ;  /* 0x0000763202147816 */ /* 0x000fe40000000014 */
[----:B------:R-:W-:Y:S01]  /*817e0*/  ISETP.GE.AND P4, PT, R21, c[0x0][0x17c], PT ;  /* 0x00005f0015007a0c */ /* 0x000fe20003f86270 */
[----:B0-----:R-:W2:Y:S04]  /*817f0*/  LDL.LU R2, [R1+0x420] ;  /* 0x0004200001027983 */ /* 0x001ea80000300800 */
[----:B------:R-:W4:Y:S04]  /*81800*/  LDL.LU R22, [R1+0x300] ;  /* 0x0003000001167983 */ /* 0x000f280000300800 */
[----:B------:R-:W5:Y:S04]  /*81810*/  LDL.LU R23, [R1+0x2c0] ;  /* 0x0002c00001177983 */ /* 0x000f680000300800 */
[----:B------:R-:W2:Y:S04]  /*81820*/  LDL.LU R25, [R1+0x120] ;  /* 0x0001200001197983 */ /* 0x000ea80000300800 */
[----:B------:R-:W2:Y:S04]  /*81830*/  LDL.LU R21, [R1+0x160] ;  /* 0x0001600001157983 */ /* 0x000ea80000300800 */
[----:B---3--:R0:W-:Y:S04]  /*81840*/  @P2 STG.E.U16 [R10.64], R26 ;  /* 0x0000001a0a002986 */ /* 0x0081e8000c101506 */
[----:B0-----:R-:W3:Y:S04]  /*81850*/  LDL.LU R26, [R1+0x2400] ;  /* 0x00240000011a7983 */ /* 0x001ee80000300800 */
[----:B------:R-:W2:Y:S04]  /*81860*/  LDL.LU R10, [R1+0x2b0] ;  /* 0x0002b000010a7983 */ /* 0x000ea80000300800 */
[----:B------:R-:W4:Y:S01]  /*81870*/  LDL.LU R11, [R1+0x240] ;  /* 0x00024000010b7983 */ /* 0x000f220000300800 */
[----:B------:R-:W-:-:S02]  /*81880*/  ISETP.LT.AND P3, PT, R27, c[0x0][0x178], !P0 ;  /* 0x00005e001b007a0c */ /* 0x000fc40004761270 */
[----:B------:R-:W-:Y:S02]  /*81890*/  ISETP.LT.AND P0, PT, R29, c[0x0][0x178], !P0 ;  /* 0x00005e001d007a0c */ /* 0x000fe40004701270 */
[----:B------:R-:W-:Y:S01]  /*818a0*/  ISETP.LT.AND P6, PT, R28, c[0x0][0x178], !P5 ;  /* 0x00005e001c007a0c */ /* 0x000fe20006fc1270 */
[C---:B------:R-:W-:Y:S01]  /*818b0*/  IMAD.WIDE R8, R3.reuse, 0x2, R12 ;  /* 0x0000000203087825 */ /* 0x040fe200078e020c */
[----:B------:R-:W-:-:S03]  /*818c0*/  IADD3 R0, R3, c[0x0][0x198], RZ ;  /* 0x0000660003007a10 */ /* 0x000fc60007ffe0ff */
[----:B------:R-:W-:-:S04]  /*818d0*/  IMAD.WIDE R16, R3, 0x2, R6 ;  /* 0x0000000203107825 */ /* 0x000fc800078e0206 */
[----:B------:R-:W-:Y:S01]  /*818e0*/  IMAD.WIDE R18, R0, 0x2, R4 ;  /* 0x0000000200127825 */ /* 0x000fe200078e0204 */
[----:B---3--:R-:W-:Y:S02]  /*818f0*/  ISETP.LT.AND P2, PT, R26, c[0x0][0x178], !P5 ;  /* 0x00005e001a007a0c */ /* 0x008fe40006f41270 */
[----:B--2---:R-:W-:Y:S01]  /*81900*/  PRMT R3, R10, 0x7632, R3 ;  /* 0x000076320a037816 */ /* 0x004fe20000000003 */
[----:B----4-:R0:W-:Y:S01]  /*81910*/  @P3 STG.E.U16 [R8.64], R11 ;  /* 0x0000000b08003986 */ /* 0x0101e2000c101506 */
[----:B------:R-:W-:-:S03]  /*81920*/  ISETP.LT.AND P3, PT, R27, c[0x0][0x178], !P5 ;  /* 0x00005e001b007a0c */ /* 0x000fc60006f61270 */
[----:B------:R1:W-:Y:S04]  /*81930*/  @P0 STG.E.U16 [R16.64], R21 ;  /* 0x0000001510000986 */ /* 0x0003e8000c101506 */
[----:B------:R2:W-:Y:S01]  /*81940*/  @P6 STG.E.U16 [R18.64], R20 ;  /* 0x0000001412006986 */ /* 0x0005e2000c101506 */
[----:B0-----:R-:W-:Y:S01]  /*81950*/  IMAD.WIDE R8, R0, 0x2, R14 ;  /* 0x0000000200087825 */ /* 0x001fe200078e020e */
[----:B------:R-:W-:Y:S02]  /*81960*/  ISETP.LT.AND P6, PT, R29, c[0x0][0x178], !P5 ;  /* 0x00005e001d007a0c */ /* 0x000fe40006fc1270 */
[----:B------:R-:W-:Y:S02]  /*81970*/  ISETP.LT.AND P5, PT, R28, c[0x0][0x178], !P1 ;  /* 0x00005e001c007a0c */ /* 0x000fe40004fa1270 */
[----:B------:R0:W-:Y:S01]  /*81980*/  @P2 STG.E.U16 [R8.64], R3 ;  /* 0x0000000308002986 */ /* 0x0001e2000c101506 */
[----:B------:R-:W-:Y:S01]  /*81990*/  ISETP.LT.AND P2, PT, R26, c[0x0][0x178], !P1 ;  /* 0x00005e001a007a0c */ /* 0x000fe20004f41270 */
[----:B-1----:R-:W-:Y:S01]  /*819a0*/  IMAD.WIDE R16, R0, 0x2, R6 ;  /* 0x0000000200107825 */ /* 0x002fe200078e0206 */
[----:B--2---:R-:W-:-:S03]  /*819b0*/  PRMT R18, R11, 0x7632, R18 ;  /* 0x000076320b127816 */ /* 0x004fc60000000012 */
[C---:B------:R-:W-:Y:S01]  /*819c0*/  IMAD.WIDE R10, R0.reuse, 0x2, R12 ;  /* 0x00000002000a7825 */ /* 0x040fe200078e020c */
[----:B------:R-:W-:Y:S02]  /*819d0*/  IADD3 R0, R0, c[0x0][0x198], RZ ;  /* 0x0000660000007a10 */ /* 0x000fe40007ffe0ff */
[----:B------:R-:W-:Y:S02]  /*819e0*/  PRMT R19, R21, 0x7632, R19 ;  /* 0x0000763215137816 */ /* 0x000fe40000000013 */
[----:B------:R1:W-:Y:S01]  /*819f0*/  @P3 STG.E.U16 [R10.64], R18 ;  /* 0x000000120a003986 */ /* 0x0003e2000c101506 */
[----:B0-----:R-:W-:Y:S01]  /*81a00*/  IMAD.WIDE R8, R0, 0x2, R4 ;  /* 0x0000000200087825 */ /* 0x001fe200078e0204 */
[----:B------:R-:W-:Y:S02]  /*81a10*/  ISETP.LT.AND P3, PT, R27, c[0x0][0x178], !P1 ;  /* 0x00005e001b007a0c */ /* 0x000fe40004f61270 */
[----:B------:R-:W-:Y:S01]  /*81a20*/  @P6 STG.E.U16 [R16.64], R19 ;  /* 0x0000001310006986 */ /* 0x000fe2000c101506 */
[----:B------:R-:W-:-:S02]  /*81a30*/  ISETP.LT.AND P1, PT, R29, c[0x0][0x178], !P1 ;  /* 0x00005e001d007a0c */ /* 0x000fc40004f21270 */
[----:B------:R-:W-:Y:S01]  /*81a40*/  ISETP.LT.AND P6, PT, R28, c[0x0][0x178], !P4 ;  /* 0x00005e001c007a0c */ /* 0x000fe200067c1270 */
[----:B------:R0:W-:Y:S01]  /*81a50*/  @P5 STG.E.U16 [R8.64], R2 ;  /* 0x0000000208005986 */ /* 0x0001e2000c101506 */
[----:B-1----:R-:W-:Y:S01]  /*81a60*/  IMAD.WIDE R10, R0, 0x2, R14 ;  /* 0x00000002000a7825 */ /* 0x002fe200078e020e */
[----:B------:R-:W-:-:S04]  /*81a70*/  IADD3 R20, R24, 0x48, RZ ;  /* 0x0000004818147810 */ /* 0x000fc80007ffe0ff */
[----:B------:R-:W-:Y:S01]  /*81a80*/  @P2 STG.E.U16 [R10.64], R22 ;  /* 0x000000160a002986 */ /* 0x000fe2000c101506 */
        /* <DEDUP_REMOVED lines=24> */
[----:B------:R-:W-:Y:S01]  /*81c10*/  PRMT R19, R25, 0x7632, R19 ;  /* 0x0000763219137816 */ /* 0x000fe20000000013 */
[----:B------:R-:W-:Y:S01]  /*81c20*/  IMAD.WIDE R8, R3, 0x2, R4 ;  /* 0x0000000203087825 */ /* 0x000fe200078e0204 */
[C---:B------:R-:W-:Y:S02]  /*81c30*/  IADD3 R21, R24.reuse, 0x49, RZ ;  /* 0x0000004918157810 */ /* 0x040fe40007ffe0ff */
[----:B------:R-:W-:Y:S01]  /*81c40*/  IADD3 R20, R24, 0x4a, RZ ;  /* 0x0000004a18147810 */ /* 0x000fe20007ffe0ff */
[----:B------:R0:W-:Y:S01]  /*81c50*/  @P3 STG.E.U16 [R10.64], R18 ;  /* 0x000000120a003986 */ /* 0x0001e2000c101506 */
[----:B------:R-:W-:-:S02]  /*81c60*/  ISETP.GE.AND P5, PT, R21, c[0x0][0x17c], PT ;  /* 0x00005f0015007a0c */ /* 0x000fc40003fa6270 */
[----:B------:R-:W-:Y:S01]  /*81c70*/  ISETP.GE.AND P1, PT, R20, c[0x0][0x17c], PT ;  /* 0x00005f0014007a0c */ /* 0x000fe20003f26270 */
[----:B------:R1:W-:Y:S01]  /*81c80*/  @P6 STG.E.U16 [R16.64], R19 ;  /* 0x0000001310006986 */ /* 0x0003e2000c101506 */
[----:B------:R-:W-:Y:S02]  /*81c90*/  IADD3 R21, R24, 0x4b, RZ ;  /* 0x0000004b18157810 */ /* 0x000fe40007ffe0ff */
[C---:B------:R-:W-:Y:S01]  /*81ca0*/  IADD3 R0, R3.reuse, c[0x0][0x198], RZ ;  /* 0x0000660003007a10 */ /* 0x040fe20007ffe0ff */
[----:B0-----:R-:W-:-:S04]  /*81cb0*/  IMAD.WIDE R10, R3, 0x2, R12 ;  /* 0x00000002030a7825 */ /* 0x001fc800078e020c */
[----:B-1----:R-:W-:Y:S01]  /*81cc0*/  IMAD.WIDE R16, R3, 0x2, R6 ;  /* 0x0000000203107825 */ /* 0x002fe200078e0206 */
[----:B--2---:R0:W-:Y:S01]  /*81cd0*/  @P4 STG.E.U16 [R8.64], R2 ;  /* 0x0000000208004986 */ /* 0x0041e2000c101506 */
[----:B------:R-:W-:Y:S02]  /*81ce0*/  PRMT R20, R2, 0x7632, R20 ;  /* 0x0000763202147816 */ /* 0x000fe40000000014 */
[----:B------:R-:W-:Y:S01]  /*81cf0*/  ISETP.GE.AND P4, PT, R21, c[0x0][0x17c], PT ;  /* 0x00005f0015007a0c */ /* 0x000fe20003f86270 */
[----:B0-----:R-:W2:Y:S01]  /*81d00*/  LDL.LU R2, [R1+0x4b0] ;  /* 0x0004b00001027983 */ /* 0x001ea20000300800 */
[----:B------:R-:W-:-:S03]  /*81d10*/  IMAD.WIDE R8, R3, 0x2, R14 ;  /* 0x0000000203087825 */ /* 0x000fc600078e020e */
[----:B------:R-:W4:Y:S04]  /*81d20*/  LDL.LU R22, [R1+0x350] ;  /* 0x0003500001167983 */ /* 0x000f280000300800 */
[----:B------:R-:W5:Y:S04]  /*81d30*/  LDL.LU R23, [R1+0x330] ;  /* 0x0003300001177983 */ /* 0x000f680000300800 */
[----:B------:R-:W2:Y:S04]  /*81d40*/  LDL.LU R25, [R1+0x2f0] ;  /* 0x0002f00001197983 */ /* 0x000ea80000300800 */
[----:B------:R-:W2:Y:S04]  /*81d50*/  LDL.LU R3, [R1+0x260] ;  /* 0x0002600001037983 */ /* 0x000ea80000300800 */
[----:B------:R-:W2:Y:S04]  /*81d60*/  LDL.LU R21, [R1+0x310] ;  /* 0x0003100001157983 */ /* 0x000ea80000300800 */
[----:B---3--:R0:W-:Y:S04]  /*81d70*/  @P2 STG.E.U16 [R8.64], R26 ;  /* 0x0000001a08002986 */ /* 0x0081e8000c101506 */
[----:B0-----:R-:W3:Y:S04]  /*81d80*/  LDL.LU R26, [R1+0x23fc] ;  /* 0x0023fc00011a7983 */ /* 0x001ee80000300800 */
[----:B------:R-:W4:Y:S01]  /*81d90*/  LDL.LU R9, [R1+0x320] ;  /* 0x0003200001097983 */ /* 0x000f220000300800 */
        /* <DEDUP_REMOVED lines=9> */
[----:B---3--:R-:W-:Y:S02]  /*81e30*/  ISETP.LT.AND P2, PT, R26, c[0x0][0x178], !P5 ;  /* 0x00005e001a007a0c */ /* 0x008fe40006f41270 */
[----:B------:R-:W-:Y:S02]  /*81e40*/  ISETP.LT.AND P5, PT, R28, c[0x0][0x178], !P1 ;  /* 0x00005e001c007a0c */ /* 0x000fe40004fa1270 */
[----:B----4-:R-:W-:Y:S01]  /*81e50*/  PRMT R18, R9, 0x7632, R18 ;  /* 0x0000763209127816 */ /* 0x010fe20000000012 */
[----:B------:R-:W-:Y:S01]  /*81e60*/  IMAD.WIDE R8, R0, 0x2, R14 ;  /* 0x0000000200087825 */ /* 0x000fe200078e020e */
[----:B------:R-:W-:-:S02]  /*81e70*/  PRMT R20, R3, 0x7632, R20 ;  /* 0x0000763203147816 */ /* 0x000fc40000000014 */
[C---:B------:R-:W-:Y:S01]  /*81e80*/  IADD3 R3, R0.reuse, c[0x0][0x198], RZ ;  /* 0x0000660000037a10 */ /* 0x040fe20007ffe0ff */
[----:B------:R-:W-:Y:S01]  /*81e90*/  IMAD.WIDE R10, R0, 0x2, R12 ;  /* 0x00000002000a7825 */ /* 0x000fe200078e020c */
[----:B------:R-:W-:-:S03]  /*81ea0*/  PRMT R19, R21, 0x7632, R19 ;  /* 0x0000763215137816 */ /* 0x000fc60000000013 */
[----:B------:R0:W-:Y:S01]  /*81eb0*/  @P2 STG.E.U16 [R8.64], R18 ;  /* 0x0000001208002986 */ /* 0x0001e2000c101506 */
[----:B------:R-:W-:Y:S01]  /*81ec0*/  ISETP.LT.AND P2, PT, R26, c[0x0][0x178], !P1 ;  /* 0x00005e001a007a0c */ /* 0x000fe20004f41270 */
[----:B------:R-:W-:Y:S02]  /*81ed0*/  IMAD.WIDE R16, R0, 0x2, R6 ;  /* 0x0000000200107825 */ /* 0x000fe400078e0206 */
        /* <DEDUP_REMOVED lines=9> */
[----:B--2---:R-:W-:-:S03]  /*81f70*/  PRMT R20, R2, 0x7632, R20 ;  /* 0x0000763202147816 */ /* 0x004fc60000000014 */
[C---:B0-----:R-:W-:Y:S01]  /*81f80*/  IMAD.WIDE R8, R3.reuse, 0x2, R14 ;  /* 0x0000000203087825 */ /* 0x041fe200078e020e */
[----:B------:R-:W-:Y:S01]  /*81f90*/  IADD3 R21, R24, 0x4c, RZ ;  /* 0x0000004c18157810 */ /* 0x000fe20007ffe0ff */
[----:B------:R-:W2:Y:S02]  /*81fa0*/  LDL.LU R2, [R1+0x530] ;  /* 0x0005300001027983 */ /* 0x000ea40000300800 */
[----:B------:R-:W-:Y:S02]  /*81fb0*/  IMAD.WIDE R16, R3, 0x2, R6 ;  /* 0x0000000203107825 */ /* 0x000fe400078e0206 */
[----:B------:R0:W-:Y:S01]  /*81fc0*/  @P2 STG.E.U16 [R8.64], R22 ;  /* 0x0000001608002986 */ /* 0x0001e2000c101506 */
[----:B------:R-:W-:Y:S01]  /*81fd0*/  ISETP.LT.AND P2, PT, R26, c[0x0][0x178], !P4 ;  /* 0x00005e001a007a0c */ /* 0x000fe20006741270 */
[----:B------:R-:W-:Y:S02]  /*81fe0*/  IMAD.WIDE R18, R0, 0x2, R4 ;  /* 0x0000000200127825 */ /* 0x000fe400078e0204 */
[----:B-----5:R-:W-:Y:S04]  /*81ff0*/  @P3 STG.E.U16 [R10.64], R23 ;  /* 0x000000170a003986 */ /* 0x020fe8000c101506 */
[----:B------:R-:W-:Y:S01]  /*82000*/  @P1 STG.E.U16 [R16.64], R25 ;  /* 0x0000001910001986 */ /* 0x000fe2000c101506 */
[----:B------:R-:W-:-:S03]  /*82010*/  ISETP.GE.AND P0, PT, R21, c[0x0][0x17c], PT ;  /* 0x00005f0015007a0c */ /* 0x000fc60003f06270 */
[----:B------:R1:W-:Y:S01]  /*82020*/  @P6 STG.E.U16 [R18.64], R20 ;  /* 0x0000001412006986 */ /* 0x0003e2000c101506 */
[----:B0-----:R-:W-:-:S03]  /*82030*/  IMAD.WIDE R8, R0, 0x2, R14 ;  /* 0x0000000200087825 */ /* 0x001fc600078e020e */
[----:B------:R0:W-:Y:S01]  /*82040*/  STL [R1+0x23f8], R26 ;  /* 0x0023f81a01007387 */ /* 0x0001e20000100800 */
[----:B-1----:R-:W-:-:S05]  /*82050*/  PRMT R18, R22, 0x7632, R18 ;  /* 0x0000763216127816 */ /* 0x002fca0000000012 */
[----:B------:R1:W-:Y:S01]  /*82060*/  @P2 STG.E.U16 [R8.64], R18 ;  /* 0x0000001208002986 */ /* 0x0003e2000c101506 */
[----:B------:R-:W-:-:S03]  /*82070*/  ISETP.LT.AND P2, PT, R26, c[0x0][0x178], !P0 ;  /* 0x00005e001a007a0c */ /* 0x000fc60004741270 */
[----:B0-----:R-:W3:Y:S01]  /*82080*/  LDL R26, [R1+0x370] ;  /* 0x00037000011a7983 */ /* 0x001ee20000100800 */
        /* <DEDUP_REMOVED lines=11> */
[----:B-1----:R-:W-:Y:S01]  /*82140*/  IMAD.WIDE R8, R3, 0x2, R4 ;  /* 0x0000000203087825 */ /* 0x002fe200078e0204 */
[----:B------:R0:W-:Y:S02]  /*82150*/  @P3 STG.E.U16 [R10.64], R19 ;  /* 0x000000130a003986 */ /* 0x0001e4000c101506 */
[----:B------:R-:W-:Y:S02]  /*82160*/  ISETP.GE.AND P1, PT, R21, c[0x0][0x17c], PT ;  /* 0x00005f0015007a0c */ /* 0x000fe40003f26270 */
[----:B------:R1:W-:Y:S01]  /*82170*/  @P6 STG.E.U16 [R16.64], R20 ;  /* 0x0000001410006986 */ /* 0x0003e2000c101506 */
[----:B------:R-:W-:-:S02]  /*82180*/  IADD3 R21, R24, 0x4f, RZ ;  /* 0x0000004f18157810 */ /* 0x000fc40007ffe0ff */
        /* <DEDUP_REMOVED lines=460> */
[----:B---3--:R-:W-:-:S03]  /*83e50*/  PRMT R18, R22, 0x7632, R18 ;  /* 0x0000763216127816 */ /* 0x008fc60000000012 */
[----:B------:R-:W-:Y:S01]  /*83e60*/  IMAD.WIDE R16, R0, 0x2, R6 ;  /* 0x0000000200107825 */ /* 0x000fe200078e0206 */
[----:B------:R-:W-:Y:S01]  /*83e70*/  PRMT R19, R23, 0x7632, R19 ;  /* 0x0000763217137816 */ /* 0x000fe20000000013 */
[----:B------:R-:W3:Y:S01]  /*83e80*/  LDL.LU R22, [R1+0x168] ;  /* 0x0001680001167983 */ /* 0x000ee20000300800 */
[C---:B------:R-:W-:Y:S02]  /*83e90*/  IADD3 R21, R24.reuse, 0x66, RZ ;  /* 0x0000006618157810 */ /* 0x040fe40007ffe0ff */
[----:B------:R-:W-:Y:S01]  /*83ea0*/  PRMT R20, R25, 0x7632, R20 ;  /* 0x0000763219147816 */ /* 0x000fe20000000014 */
[----:B------:R0:W-:Y:S01]  /*83eb0*/  @P2 STG.E.U16 [R8.64], R18 ;  /* 0x0000001208002986 */ /* 0x0001e2000c101506 */
[----:B------:R-:W-:Y:S02]  /*83ec0*/  ISETP.GE.AND P1, PT, R21, c[0x0][0x17c], PT ;  /* 0x00005f0015007a0c */ /* 0x000fe40003f26270 */
[----:B------:R-:W-:Y:S01]  /*83ed0*/  IADD3 R21, R24, 0x67, RZ ;  /* 0x0000006718157810 */ /* 0x000fe20007ffe0ff */
[----:B------:R1:W-:Y:S01]  /*83ee0*/  @P3 STG.E.U16 [R10.64], R19 ;  /* 0x000000130a003986 */ /* 0x0003e2000c101506 */
[----:B------:R-:W-:-:S03]  /*83ef0*/  IADD3 R0, R3, c[0x0][0x198], RZ ;  /* 0x0000660003007a10 */ /* 0x000fc60007ffe0ff */
[----:B------:R4:W-:Y:S01]  /*83f00*/  @P6 STG.E.U16 [R16.64], R20 ;  /* 0x0000001410006986 */ /* 0x0009e2000c101506 */
[----:B0-----:R-:W-:-:S03]  /*83f10*/  IMAD.WIDE R8, R3, 0x2, R4 ;  /* 0x0000000203087825 */ /* 0x001fc600078e0204 */
[----:B------:R-:W5:Y:S01]  /*83f20*/  LDL.LU R25, [R1+0x428] ;  /* 0x0004280001197983 */ /* 0x000f620000300800 */
[----:B-1----:R-:W-:-:S04]  /*83f30*/  IMAD.WIDE R10, R3, 0x2, R12 ;  /* 0x00000002030a7825 */ /* 0x002fc800078e020c */
[----:B----4-:R-:W-:Y:S01]  /*83f40*/  IMAD.WIDE R16, R3, 0x2, R6 ;  /* 0x0000000203107825 */ /* 0x010fe200078e0206 */
[----:B--2---:R0:W-:Y:S01]  /*83f50*/  @P4 STG.E.U16 [R8.64], R2 ;  /* 0x0000000208004986 */ /* 0x0041e2000c101506 */
[----:B------:R-:W-:Y:S02]  /*83f60*/  PRMT R20, R2, 0x7632, R20 ;  /* 0x0000763202147816 */ /* 0x000fe40000000014 */
[----:B------:R-:W-:Y:S01]  /*83f70*/  ISETP.GE.AND P4, PT, R21, c[0x0][0x17c], PT ;  /* 0x00005f0015007a0c */ /* 0x000fe20003f86270 */
[----:B0-----:R-:W2:Y:S01]  /*83f80*/  LDL.LU R2, [R1+0x308] ;  /* 0x0003080001027983 */ /* 0x001ea20000300800 */
[----:B------:R-:W-:-:S03]  /*83f90*/  IMAD.WIDE R8, R3, 0x2, R14 ;  /* 0x0000000203087825 */ /* 0x000fc600078e020e */
[----:B------:R-:W4:Y:S04]  /*83fa0*/  LDL.LU R23, [R1+0x128] ;  /* 0x0001280001177983 */ /* 0x000f280000300800 */
[----:B------:R-:W2:Y:S04]  /*83fb0*/  LDL.LU R3, [R1+0x248] ;  /* 0x0002480001037983 */ /* 0x000ea80000300800 */
[----:B------:R-:W2:Y:S01]  /*83fc0*/  LDL.LU R21, [R1+0x2b8] ;  /* 0x0002b80001157983 */ /* 0x000ea20000300800 */
[----:B------:R-:W-:Y:S02]  /*83fd0*/  ISETP.LT.AND P2, PT, R26, c[0x0][0x178], !P0 ;  /* 0x00005e001a007a0c */ /* 0x000fe40004741270 */
[----:B------:R-:W-:-:S02]  /*83fe0*/  ISETP.LT.AND P3, PT, R27, c[0x0][0x178], !P0 ;  /* 0x00005e001b007a0c */ /* 0x000fc40004761270 */
[----:B------:R-:W-:Y:S02]  /*83ff0*/  ISETP.LT.AND P0, PT, R29, c[0x0][0x178], !P0 ;  /* 0x00005e001d007a0c */ /* 0x000fe40004701270 */
[----:B------:R-:W-:Y:S01]  /*84000*/  ISETP.LT.AND P6, PT, R28, c[0x0][0x178], !P5 ;  /* 0x00005e001c007a0c */ /* 0x000fe20006fc1270 */
[----:B------:R-:W-:-:S06]  /*84010*/  IMAD.WIDE R18, R0, 0x2, R4 ;  /* 0x0000000200127825 */ /* 0x000fcc00078e0204 */
[----:B--2---:R0:W-:Y:S01]  /*84020*/  @P2 STG.E.U16 [R8.64], R21 ;  /* 0x0000001508002986 */ /* 0x0041e2000c101506 */
[----:B------:R-:W-:-:S03]  /*84030*/  ISETP.LT.AND P2, PT, R26, c[0x0][0x178], !P5 ;  /* 0x00005e001a007a0c */ /* 0x000fc60006f41270 */
[----:B------:R1:W-:Y:S01]  /*84040*/  @P3 STG.E.U16 [R10.64], R3 ;  /* 0x000000030a003986 */ /* 0x0003e2000c101506 */
[----:B------:R-:W-:-:S03]  /*84050*/  ISETP.LT.AND P3, PT, R27, c[0x0][0x178], !P5 ;  /* 0x00005e001b007a0c */ /* 0x000fc60006f61270 */
[----:B---3--:R-:W-:Y:S04]  /*84060*/  @P0 STG.E.U16 [R16.64], R22 ;  /* 0x0000001610000986 */ /* 0x008fe8000c101506 */
[----:B------:R2:W-:Y:S01]  /*84070*/  @P6 STG.E.U16 [R18.64], R20 ;  /* 0x0000001412006986 */ /* 0x0005e2000c101506 */
[----:B------:R-:W-:Y:S02]  /*84080*/  ISETP.LT.AND P6, PT, R29, c[0x0][0x178], !P5 ;  /* 0x00005e001d007a0c */ /* 0x000fe40006fc1270 */
[----:B------:R-:W-:Y:S01]  /*84090*/  ISETP.LT.AND P5, PT, R28, c[0x0][0x178], !P1 ;  /* 0x00005e001c007a0c */ /* 0x000fe20004fa1270 */
[----:B0-----:R-:W-:-:S04]  /*840a0*/  IMAD.WIDE R8, R0, 0x2, R14 ;  /* 0x0000000200087825 */ /* 0x001fc800078e020e */
[C---:B-1----:R-:W-:Y:S01]  /*840b0*/  IMAD.WIDE R10, R0.reuse, 0x2, R12 ;  /* 0x00000002000a7825 */ /* 0x042fe200078e020c */
[----:B--2---:R-:W-:Y:S02]  /*840c0*/  PRMT R18, R21, 0x7632, R18 ;  /* 0x0000763215127816 */ /* 0x004fe40000000012 */
[----:B------:R-:W-:Y:S02]  /*840d0*/  PRMT R19, R3, 0x7632, R19 ;  /* 0x0000763203137816 */ /* 0x000fe40000000013 */
[C---:B------:R-:W-:Y:S01]  /*840e0*/  IADD3 R3, R0.reuse, c[0x0][0x198], RZ ;  /* 0x0000660000037a10 */ /* 0x040fe20007ffe0ff */
[----:B------:R-:W-:Y:S01]  /*840f0*/  IMAD.WIDE R16, R0, 0x2, R6 ;  /* 0x0000000200107825 */ /* 0x000fe200078e0206 */
[----:B------:R-:W-:Y:S01]  /*84100*/  PRMT R20, R22, 0x7632, R20 ;  /* 0x0000763216147816 */ /* 0x000fe20000000014 */
[----:B------:R0:W-:Y:S01]  /*84110*/  @P2 STG.E.U16 [R8.64], R18 ;  /* 0x0000001208002986 */ /* 0x0001e2000c101506 */
[----:B------:R-:W-:-:S03]  /*84120*/  IADD3 R0, R3, c[0x0][0x198], RZ ;  /* 0x0000660003007a10 */ /* 0x000fc60007ffe0ff */
[----:B------:R1:W-:Y:S04]  /*84130*/  @P3 STG.E.U16 [R10.64], R19 ;  /* 0x000000130a003986 */ /* 0x0003e8000c101506 */
[----:B------:R2:W-:Y:S01]  /*84140*/  @P6 STG.E.U16 [R16.64], R20 ;  /* 0x0000001410006986 */ /* 0x0005e2000c101506 */
[----:B0-----:R-:W-:-:S04]  /*84150*/  IMAD.WIDE R8, R3, 0x2, R4 ;  /* 0x0000000203087825 */ /* 0x001fc800078e0204 */
[----:B-1----:R-:W-:Y:S01]  /*84160*/  IMAD.WIDE R10, R3, 0x2, R12 ;  /* 0x00000002030a7825 */ /* 0x002fe200078e020c */
[----:B-----5:R0:W-:Y:S01]  /*84170*/  @P5 STG.E.U16 [R8.64], R25 ;  /* 0x0000001908005986 */ /* 0x0201e2000c101506 */
[----:B--2---:R-:W-:Y:S02]  /*84180*/  PRMT R20, R25, 0x7632, R20 ;  /* 0x0000763219147816 */ /* 0x004fe40000000014 */
[C---:B------:R-:W-:Y:S01]  /*84190*/  IMAD.WIDE R16, R3.reuse, 0x2, R6 ;  /* 0x0000000203107825 */ /* 0x040fe200078e0206 */
[----:B0-----:R-:W2:Y:S03]  /*841a0*/  LDL.LU R25, [R1+0x4a8] ;  /* 0x0004a80001197983 */ /* 0x001ea60000300800 */
[----:B------:R-:W-:Y:S02]  /*841b0*/  IMAD.WIDE R8, R3, 0x2, R14 ;  /* 0x0000000203087825 */ /* 0x000fe400078e020e */
[----:B------:R-:W3:Y:S01]  /*841c0*/  LDL.LU R3, [R1+0x2c8] ;  /* 0x0002c80001037983 */ /* 0x000ee20000300800 */
[----:B------:R-:W-:-:S02]  /*841d0*/  ISETP.LT.AND P2, PT, R26, c[0x0][0x178], !P1 ;  /* 0x00005e001a007a0c */ /* 0x000fc40004f41270 */
[----:B------:R-:W-:Y:S01]  /*841e0*/  ISETP.LT.AND P3, PT, R27, c[0x0][0x178], !P1 ;  /* 0x00005e001b007a0c */ /* 0x000fe20004f61270 */
[----:B------:R-:W-:Y:S01]  /*841f0*/  IMAD.WIDE R18, R0, 0x2, R4 ;  /* 0x0000000200127825 */ /* 0x000fe200078e0204 */
[----:B------:R-:W-:Y:S01]  /*84200*/  ISETP.LT.AND P1, PT, R29, c[0x0][0x178], !P1 ;  /* 0x00005e001d007a0c */ /* 0x000fe20004f21270 */
[----:B------:R-:W5:Y:S01]  /*84210*/  LDL.LU R22, [R1+0x318] ;  /* 0x0003180001167983 */ /* 0x000f620000300800 */
[----:B------:R-:W-:Y:S02]  /*84220*/  ISETP.LT.AND P6, PT, R28, c[0x0][0x178], !P4 ;  /* 0x00005e001c007a0c */ /* 0x000fe400067c1270 */
[----:B------:R-:W-:-:S05]  /*84230*/  IADD3 R21, R24, 0x68, RZ ;  /* 0x0000006818157810 */ /* 0x000fca0007ffe0ff */
[----:B------:R0:W-:Y:S01]  /*84240*/  @P2 STG.E.U16 [R8.64], R2 ;  /* 0x0000000208002986 */ /* 0x0001e2000c101506 */
[----:B------:R-:W-:Y:S02]  /*84250*/  ISETP.LT.AND P2, PT, R26, c[0x0][0x178], !P4 ;  /* 0x00005e001a007a0c */ /* 0x000fe40006741270 */
[----:B------:R-:W-:Y:S01]  /*84260*/  ISETP.GE.AND P0, PT, R21, c[0x0][0x17c], PT ;  /* 0x00005f0015007a0c */ /* 0x000fe20003f06270 */
[----:B0-----:R-:W-:Y:S01]  /*84270*/  IMAD.WIDE R8, R0, 0x2, R14 ;  /* 0x0000000200087825 */ /* 0x001fe200078e020e */
[----:B---3--:R0:W-:Y:S01]  /*84280*/  @P3 STG.E.U16 [R10.64], R3 ;  /* 0x000000030a003986 */ /* 0x0081e2000c101506 */
[----:B------:R-:W-:-:S03]  /*84290*/  ISETP.LT.AND P3, PT, R27, c[0x0][0x178], !P4 ;  /* 0x00005e001b007a0c */ /* 0x000fc60006761270 */
[----:B----4-:R-:W-:Y:S04]  /*842a0*/  @P1 STG.E.U16 [R16.64], R23 ;  /* 0x0000001710001986 */ /* 0x010fe8000c101506 */
[----:B------:R1:W-:Y:S01]  /*842b0*/  @P6 STG.E.U16 [R18.64], R20 ;  /* 0x0000001412006986 */ /* 0x0003e2000c101506 */
[----:B------:R-:W-:Y:S02]  /*842c0*/  ISETP.LT.AND P6, PT, R29, c[0x0][0x178], !P4 ;  /* 0x00005e001d007a0c */ /* 0x000fe400067c1270 */
[----:B------:R-:W-:Y:S01]  /*842d0*/  ISETP.LT.AND P4, PT, R28, c[0x0][0x178], !P0 ;  /* 0x00005e001c007a0c */ /* 0x000fe20004781270 */
[----:B0-----:R-:W-:Y:S01]  /*842e0*/  IMAD.WIDE R10, R0, 0x2, R12 ;  /* 0x00000002000a7825 */ /* 0x001fe200078e020c */
[----:B-1----:R-:W-:Y:S02]  /*842f0*/  PRMT R18, R2, 0x7632, R18 ;  /* 0x0000763202127816 */ /* 0x002fe40000000012 */
[----:B------:R-:W-:Y:S01]  /*84300*/  PRMT R19, R3, 0x7632, R19 ;  /* 0x0000763203137816 */ /* 0x000fe20000000013 */
[C---:B------:R-:W-:Y:S01]  /*84310*/  IMAD.WIDE R16, R0.reuse, 0x2, R6 ;  /* 0x0000000200107825 */ /* 0x040fe200078e0206 */
[----:B------:R-:W-:Y:S01]  /*84320*/  IADD3 R3, R0, c[0x0][0x198], RZ ;  /* 0x0000660000037a10 */ /* 0x000fe20007ffe0ff */
[----:B------:R0:W-:Y:S01]  /*84330*/  @P2 STG.E.U16 [R8.64], R18 ;  /* 0x0000001208002986 */ /* 0x0001e2000c101506 */
[----:B------:R-:W-:-:S03]  /*84340*/  PRMT R20, R23, 0x7632, R20 ;  /* 0x0000763217147816 */ /* 0x000fc60000000014 */
[----:B------:R1:W-:Y:S01]  /*84350*/  @P3 STG.E.U16 [R10.64], R19 ;  /* 0x000000130a003986 */ /* 0x0003e2000c101506 */
[----:B------:R-:W-:-:S03]  /*84360*/  IADD3 R0, R3, c[0x0][0x198], RZ ;  /* 0x0000660003007a10 */ /* 0x000fc60007ffe0ff */
[----:B------:R-:W3:Y:S01]  /*84370*/  LDL.LU R2, [R1+0x268] ;  /* 0x0002680001027983 */ /* 0x000ee20000300800 */
[----:B0-----:R-:W-:-:S03]  /*84380*/  IMAD.WIDE R8, R3, 0x2, R4 ;  /* 0x0000000203087825 */ /* 0x001fc600078e0204 */
[----:B------:R0:W-:Y:S01]  /*84390*/  @P6 STG.E.U16 [R16.64], R20 ;  /* 0x0000001410006986 */ /* 0x0001e2000c101506 */
[----:B-1----:R-:W-:-:S03]  /*843a0*/  IMAD.WIDE R10, R3, 0x2, R12 ;  /* 0x00000002030a7825 */ /* 0x002fc600078e020c */
[----:B--2---:R1:W-:Y:S04]  /*843b0*/  @P4 STG.E.U16 [R8.64], R25 ;  /* 0x0000001908004986 */ /* 0x0043e8000c101506 */
[----:B------:R-:W2:Y:S01]  /*843c0*/  LDL.LU R23, [R1+0x4b8] ;  /* 0x0004b80001177983 */ /* 0x000ea20000300800 */
[----:B0-----:R-:W-:Y:S01]  /*843d0*/  PRMT R20, R25, 0x7632, R20 ;  /* 0x0000763219147816 */ /* 0x001fe20000000014 */
[C---:B------:R-:W-:Y:S02]  /*843e0*/  IMAD.WIDE R16, R3.reuse, 0x2, R6 ;  /* 0x0000000203107825 */ /* 0x040fe400078e0206 */
[----:B-1----:R-:W4:Y:S02]  /*843f0*/  LDL.LU R25, [R1+0x358] ;  /* 0x0003580001197983 */ /* 0x002f240000300800 */
[----:B------:R-:W-:-:S02]  /*84400*/  IMAD.WIDE R8, R3, 0x2, R14 ;  /* 0x0000000203087825 */ /* 0x000fc400078e020e */
[----:B------:R-:W2:Y:S01]  /*84410*/  LDL.LU R3, [R1+0x328] ;  /* 0x0003280001037983 */ /* 0x000ea20000300800 */
[----:B------:R-:W-:Y:S02]  /*84420*/  IADD3 R21, R24, 0x69, RZ ;  /* 0x0000006918157810 */ /* 0x000fe40007ffe0ff */
[----:B------:R-:W-:Y:S02]  /*84430*/  ISETP.LT.AND P2, PT, R26, c[0x0][0x178], !P0 ;  /* 0x00005e001a007a0c */ /* 0x000fe40004741270 */
[----:B------:R-:W-:Y:S02]  /*84440*/  ISETP.GE.AND P5, PT, R21, c[0x0][0x17c], PT ;  /* 0x00005f0015007a0c */ /* 0x000fe40003fa6270 */
[----:B------:R-:W-:Y:S02]  /*84450*/  ISETP.LT.AND P3, PT, R27, c[0x0][0x178], !P0 ;  /* 0x00005e001b007a0c */ /* 0x000fe40004761270 */
[----:B------:R-:W-:Y:S02]  /*84460*/  ISETP.LT.AND P0, PT, R29, c[0x0][0x178], !P0 ;  /* 0x00005e001d007a0c */ /* 0x000fe40004701270 */
[----:B------:R-:W-:Y:S01]  /*84470*/  ISETP.LT.AND P6, PT, R28, c[0x0][0x178], !P5 ;  /* 0x00005e001c007a0c */ /* 0x000fe20006fc1270 */
[----:B------:R-:W-:-:S04]  /*84480*/  IMAD.WIDE R18, R0, 0x2, R4 ;  /* 0x0000000200127825 */ /* 0x000fc800078e0204 */
[----:B--2---:R-:W-:Y:S04]  /*84490*/  @P2 STG.E.U16 [R8.64], R3 ;  /* 0x0000000308002986 */ /* 0x004fe8000c101506 */
[----:B-----5:R-:W-:Y:S04]  /*844a0*/  @P3 STG.E.U16 [R10.64], R22 ;  /* 0x000000160a003986 */ /* 0x020fe8000c101506 */
[----:B---3--:R-:W-:Y:S04]  /*844b0*/  @P0 STG.E.U16 [R16.64], R2 ;  /* 0x0000000210000986 */ /* 0x008fe8000c101506 */
[----:B------:R0:W-:Y:S02]  /*844c0*/  @P6 STG.E.U16 [R18.64], R20 ;  /* 0x0000001412006986 */ /* 0x0001e4000c101506 */
[----:B0-----:R-:W-:-:S02]  /*844d0*/  PRMT R19, R2, 0x7632, R19 ;  /* 0x0000763202137816 */ /* 0x001fc40000000013 */
[----:B------:R-:W2:Y:S01]  /*844e0*/  LDL.LU R2, [R1+0x2f8] ;  /* 0x0002f80001027983 */ /* 0x000ea20000300800 */
[----:B------:R-:W-:Y:S02]  /*844f0*/  IADD3 R21, R24, 0x6a, RZ ;  /* 0x0000006a18157810 */ /* 0x000fe40007ffe0ff */
[----:B------:R-:W-:Y:S02]  /*84500*/  ISETP.LT.AND P0, PT, R26, c[0x0][0x178], !P5 ;  /* 0x00005e001a007a0c */ /* 0x000fe40006f01270 */
[----:B------:R-:W-:Y:S02]  /*84510*/  ISETP.LT.AND P2, PT, R27, c[0x0][0x178], !P5 ;  /* 0x00005e001b007a0c */ /* 0x000fe40006f41270 */
[----:B------:R-:W-:Y:S02]  /*84520*/  ISETP.GE.AND P1, PT, R21, c[0x0][0x17c], PT ;  /* 0x00005f0015007a0c */ /* 0x000fe40003f26270 */
[----:B------:R-:W-:Y:S02]  /*84530*/  ISETP.LT.AND P5, PT, R29, c[0x0][0x178], !P5 ;  /* 0x00005e001d007a0c */ /* 0x000fe40006fa1270 */
[----:B------:R-:W-:Y:S01]  /*84540*/  IADD3 R21, R24, 0x6b, RZ ;  /* 0x0000006b18157810 */ /* 0x000fe20007ffe0ff */
[----:B------:R-:W-:Y:S01]  /*84550*/  IMAD.WIDE R10, R0, 0x2, R14 ;  /* 0x00000002000a7825 */ /* 0x000fe200078e020e */
[----:B------:R-:W-:-:S02]  /*84560*/  PRMT R18, R22, 0x7632, R18 ;  /* 0x0000763216127816 */ /* 0x000fc40000000012 */
[----:B------:R-:W-:Y:S01]  /*84570*/  ISETP.GE.AND P4, PT, R21, c[0x0][0x17c], PT ;  /* 0x00005f0015007a0c */ /* 0x000fe20003f86270 */
[----:B------:R-:W-:Y:S01]  /*84580*/  IMAD.WIDE R8, R0, 0x2, R12 ;  /* 0x0000000200087825 */ /* 0x000fe200078e020c */
[----:B------:R-:W-:Y:S02]  /*84590*/  PRMT R21, R3, 0x7632, R21 ;  /* 0x0000763203157816 */ /* 0x000fe40000000015 */
[----:B------:R-:W-:Y:S01]  /*845a0*/  ISETP.LT.AND P6, PT, R28, c[0x0][0x178], !P1 ;  /* 0x00005e001c007a0c */ /* 0x000fe20004fc1270 */
[----:B--2---:R0:W-:Y:S04]  /*845b0*/  STL [R1+0x23e0], R2 ;  /* 0x0023e00201007387 */ /* 0x0041e80000100800 */
[----:B0-----:R-:W2:Y:S01]  /*845c0*/  LDL R2, [R1+0x338] ;  /* 0x0003380001027983 */ /* 0x001ea20000100800 */
[----:B------:R-:W-:Y:S01]  /*845d0*/  ISETP.LT.AND P3, PT, R26, c[0x0][0x178], !P1 ;  /* 0x00005e001a007a0c */ /* 0x000fe20004f61270 */
[C---:B------:R-:W-:Y:S01]  /*845e0*/  IMAD.WIDE R16, R0.reuse, 0x2, R6 ;  /* 0x0000000200107825 */ /* 0x040fe200078e0206 */
[----:B------:R-:W-:Y:S01]  /*845f0*/  IADD3 R3, R0, c[0x0][0x198], RZ ;  /* 0x0000660000037a10 */ /* 0x000fe20007ffe0ff */
[----:B------:R0:W-:Y:S04]  /*84600*/  @P0 STG.E.U16 [R10.64], R21 ;  /* 0x000000150a000986 */ /* 0x0001e8000c101506 */
[----:B------:R1:W-:Y:S04]  /*84610*/  @P2 STG.E.U16 [R8.64], R18 ;  /* 0x0000001208002986 */ /* 0x0003e8000c101506 */
[----:B------:R-:W-:Y:S01]  /*84620*/  @P5 STG.E.U16 [R16.64], R19 ;  /* 0x0000001310005986 */ /* 0x000fe2000c101506 */
[----:B------:R-:W-:Y:S01]  /*84630*/  ISETP.LT.AND P5, PT, R27, c[0x0][0x178], !P1 ;  /* 0x00005e001b007a0c */ /* 0x000fe20004fa1270 */
[C---:B0-----:R-:W-:Y:S01]  /*84640*/  IMAD.WIDE R10, R3.reuse, 0x2, R4 ;  /* 0x00000002030a7825 */ /* 0x041fe200078e0204 */
[C---:B------:R-:W-:Y:S01]  /*84650*/  IADD3 R20, R24.reuse, 0x6c, RZ ;  /* 0x0000006c18147810 */ /* 0x040fe20007ffe0ff */
[----:B------:R-:W3:Y:S02]  /*84660*/  LDL.LU R22, [R1+0x538] ;  /* 0x0005380001167983 */ /* 0x000ee40000300800 */
[----:B-1----:R-:W-:Y:S01]  /*84670*/  IMAD.WIDE R8, R3, 0x2, R14 ;  /* 0x0000000203087825 */ /* 0x002fe200078e020e */
[----:B------:R-:W-:Y:S01]  /*84680*/  IADD3 R0, R24, 0x6d, RZ ;  /* 0x0000006d18007810 */ /* 0x000fe20007ffe0ff */
[----:B------:R0:W-:Y:S01]  /*84690*/  @P6 STG.E.U16 [R10.64], R23 ;  /* 0x000000170a006986 */ /* 0x0001e2000c101506 */
[----:B------:R-:W-:-:S03]  /*846a0*/  ISETP.LT.AND P2, PT, R29, c[0x0][0x178], !P1 ;  /* 0x00005e001d007a0c */ /* 0x000fc60004f41270 */
[----:B----4-:R1:W-:Y:S01]  /*846b0*/  @P3 STG.E.U16 [R8.64], R25 ;  /* 0x0000001908003986 */ /* 0x0103e2000c101506 */
[----:B------:R-:W-:Y:S02]  /*846c0*/  ISETP.GE.AND P0, PT, R20, c[0x0][0x17c], PT ;  /* 0x00005f0014007a0c */ /* 0x000fe40003f06270 */
[----:B------:R-:W-:Y:S02]  /*846d0*/  ISETP.GE.AND P1, PT, R0, c[0x0][0x17c], PT ;  /* 0x00005f0000007a0c */ /* 0x000fe40003f26270 */
[----:B------:R-:W-:Y:S02]  /*846e0*/  IADD3 R0, R3, c[0x0][0x198], RZ ;  /* 0x0000660003007a10 */ /* 0x000fe40007ffe0ff */
[----:B------:R-:W-:Y:S01]  /*846f0*/  PRMT R20, R23, 0x7632, R20 ;  /* 0x0000763217147816 */ /* 0x000fe20000000014 */
[C---:B0-----:R-:W-:Y:S01]  /*84700*/  IMAD.WIDE R10, R3.reuse, 0x2, R6 ;  /* 0x00000002030a7825 */ /* 0x041fe200078e0206 */
[----:B------:R-:W4:Y:S03]  /*84710*/  LDL.LU R23, [R1+0x348] ;  /* 0x0003480001177983 */ /* 0x000f260000300800 */
[----:B-1----:R-:W-:Y:S01]  /*84720*/  IMAD.WIDE R8, R3, 0x2, R12 ;  /* 0x0000000203087825 */ /* 0x002fe200078e020c */
[----:B------:R-:W-:-:S02]  /*84730*/  PRMT R3, R25, 0x7632, R3 ;  /* 0x0000763219037816 */ /* 0x000fc40000000003 */
[----:B------:R-:W5:Y:S04]  /*84740*/  LDL.LU R25, [R1+0x1e8] ;  /* 0x0001e80001197983 */ /* 0x000f680000300800 */
[----:B--2---:R0:W-:Y:S04]  /*84750*/  @P5 STG.E.U16 [R8.64], R2 ;  /* 0x0000000208005986 */ /* 0x0041e8000c101506 */
[----:B0-----:R-:W2:Y:S04]  /*84760*/  LDL.LU R2, [R1+0x23e0] ;  /* 0x0023e00001027983 */ /* 0x001ea80000300800 */
[----:B------:R-:W3:Y:S01]  /*84770*/  LDL.LU R9, [R1+0x338] ;  /* 0x0003380001097983 */ /* 0x000ee20000300800 */
[----:B------:R-:W-:-:S02]  /*84780*/  ISETP.LT.AND P6, PT, R28, c[0x0][0x178], !P4 ;  /* 0x00005e001c007a0c */ /* 0x000fc400067c1270 */
[----:B------:R-:W-:Y:S01]  /*84790*/  ISETP.LT.AND P3, PT, R26, c[0x0][0x178], !P4 ;  /* 0x00005e001a007a0c */ /* 0x000fe20006761270 */
[----:B------:R-:W-:Y:S01]  /*847a0*/  IMAD.WIDE R16, R0, 0x2, R4 ;  /* 0x0000000200107825 */ /* 0x000fe200078e0204 */
[----:B------:R-:W-:-:S03]  /*847b0*/  ISETP.LT.AND P5, PT, R28, c[0x0][0x178], !P0 ;  /* 0x00005e001c007a0c */ /* 0x000fc600047a1270 */
[C---:B------:R-:W-:Y:S01]  /*847c0*/  IMAD.WIDE R18, R0.reuse, 0x2, R14 ;  /* 0x0000000200127825 */ /* 0x040fe200078e020e */
[----:B--2---:R0:W-:Y:S01]  /*847d0*/  @P2 STG.E.U16 [R10.64], R2 ;  /* 0x000000020a002986 */ /* 0x0041e2000c101506 */
[----:B------:R-:W-:Y:S02]  /*847e0*/  ISETP.LT.AND P2, PT, R27, c[0x0][0x178], !P4 ;  /* 0x00005e001b007a0c */ /* 0x000fe40006741270 */
[----:B------:R-:W-:Y:S02]  /*847f0*/  ISETP.LT.AND P4, PT, R29, c[0x0][0x178], !P4 ;  /* 0x00005e001d007a0c */ /* 0x000fe40006781270 */
[----:B------:R-:W-:Y:S04]  /*84800*/  @P6 STG.E.U16 [R16.64], R20 ;  /* 0x0000001410006986 */ /* 0x000fe8000c101506 */
[----:B------:R1:W-:Y:S01]  /*84810*/  @P3 STG.E.U16 [R18.64], R3 ;  /* 0x0000000312003986 */ /* 0x0003e2000c101506 */
[C---:B0-----:R-:W-:Y:S01]  /*84820*/  IMAD.WIDE R10, R0.reuse, 0x2, R6 ;  /* 0x00000002000a7825 */ /* 0x041fe200078e0206 */
[----:B-1----:R-:W-:-:S02]  /*84830*/  IADD3 R3, R0, c[0x0][0x198], RZ ;  /* 0x0000660000037a10 */ /* 0x002fc40007ffe0ff */
[----:B---3--:R-:W-:Y:S01]  /*84840*/  PRMT R18, R9, 0x7632, R18 ;  /* 0x0000763209127816 */ /* 0x008fe20000000012 */
[----:B------:R-:W-:Y:S01]  /*84850*/  IMAD.WIDE R8, R0, 0x2, R12 ;  /* 0x0000000200087825 */ /* 0x000fe200078e020c */
[----:B------:R-:W-:Y:S02]  /*84860*/  PRMT R19, R2, 0x7632, R19 ;  /* 0x0000763202137816 */ /* 0x000fe40000000013 */
[----:B------:R-:W2:Y:S01]  /*84870*/  LDL.LU R2, [R1+0x558] ;  /* 0x0005580001027983 */ /* 0x000ea20000300800 */
[----:B------:R-:W-:-:S03]  /*84880*/  IMAD.WIDE R16, R3, 0x2, R4 ;  /* 0x0000000203107825 */ /* 0x000fc600078e0204 */
[----:B------:R-:W-:Y:S04]  /*84890*/  @P2 STG.E.U16 [R8.64], R18 ;  /* 0x0000001208002986 */ /* 0x000fe8000c101506 */
[----:B------:R-:W-:Y:S04]  /*848a0*/  @P4 STG.E.U16 [R10.64], R19 ;  /* 0x000000130a004986 */ /* 0x000fe8000c101506 */
[----:B------:R0:W-:Y:S04]  /*848b0*/  @P5 STG.E.U16 [R16.64], R22 ;  /* 0x0000001610005986 */ /* 0x0001e8000c101506 */
[----:B0-----:R-:W3:Y:S01]  /*848c0*/  LDL.LU R17, [R1+0x378] ;  /* 0x0003780001117983 */ /* 0x001ee20000300800 */
[----:B------:R-:W-:-:S02]  /*848d0*/  ISETP.LT.AND P3, PT, R26, c[0x0][0x178], !P0 ;  /* 0x00005e001a007a0c */ /* 0x000fc40004761270 */
[----:B------:R-:W-:Y:S01]  /*848e0*/  ISETP.LT.AND P6, PT, R27, c[0x0][0x178], !P0 ;  /* 0x00005e001b007a0c */ /* 0x000fe200047c1270 */
[----:B------:R-:W-:Y:S01]  /*848f0*/  IMAD.WIDE R10, R3, 0x2, R14 ;  /* 0x00000002030a7825 */ /* 0x000fe200078e020e */
[----:B------:R-:W-:-:S03]  /*84900*/  ISETP.LT.AND P0, PT, R29, c[0x0][0x178], !P0 ;  /* 0x00005e001d007a0c */ /* 0x000fc60004701270 */
[C---:B------:R-:W-:Y:S01]  /*84910*/  IMAD.WIDE R8, R3.reuse, 0x2, R12 ;  /* 0x0000000203087825 */ /* 0x040fe200078e020c */
[----:B------:R-:W-:Y:S02]  /*84920*/  ISETP.LT.AND P4, PT, R28, c[0x0][0x178], !P1 ;  /* 0x00005e001c007a0c */ /* 0x000fe40004f81270 */
[C---:B------:R-:W-:Y:S02]  /*84930*/  IADD3 R0, R3.reuse, c[0x0][0x198], RZ ;  /* 0x0000660003007a10 */ /* 0x040fe40007ffe0ff */
[----:B------:R-:W-:Y:S02]  /*84940*/  ISETP.LT.AND P5, PT, R26, c[0x0][0x178], !P1 ;  /* 0x00005e001a007a0c */ /* 0x000fe40004fa1270 */
[----:B------:R-:W-:Y:S01]  /*84950*/  IADD3 R16, R24, 0x6f, RZ ;  /* 0x0000006f18107810 */ /* 0x000fe20007ffe0ff */
[----:B---3--:R-:W-:Y:S04]  /*84960*/  @P3 STG.E.U16 [R10.64], R17 ;  /* 0x000000110a003986 */ /* 0x008fe8000c101506 */
[----:B----4-:R0:W-:Y:S02]  /*84970*/  @P6 STG.E.U16 [R8.64], R23 ;  /* 0x0000001708006986 */ /* 0x0101e4000c101506 */
[----:B0-----:R-:W-:Y:S01]  /*84980*/  IMAD.WIDE R8, R3, 0x2, R6 ;  /* 0x0000000203087825 */ /* 0x001fe200078e0206 */
[----:B------:R-:W-:-:S03]  /*84990*/  PRMT R3, R22, 0x7632, R3 ;  /* 0x0000763216037816 */ /* 0x000fc60000000003 */
[----:B------:R-:W-:Y:S01]  /*849a0*/  IMAD.WIDE R10, R0, 0x2, R4 ;  /* 0x00000002000a7825 */ /* 0x000fe200078e0204 */
[----:B-----5:R0:W-:Y:S01]  /*849b0*/  @P0 STG.E.U16 [R8.64], R25 ;  /* 0x0000001908000986 */ /* 0x0201e2000c101506 */
[----:B------:R-:W-:Y:S02]  /*849c0*/  ISETP.LT.AND P0, PT, R27, c[0x0][0x178], !P1 ;  /* 0x00005e001b007a0c */ /* 0x000fe40004f01270 */
[----:B------:R-:W-:Y:S01]  /*849d0*/  ISETP.LT.AND P1, PT, R29, c[0x0][0x178], !P1 ;  /* 0x00005e001d007a0c */ /* 0x000fe20004f21270 */
[----:B------:R1:W-:Y:S01]  /*849e0*/  @P4 STG.E.U16 [R10.64], R3 ;  /* 0x000000030a004986 */ /* 0x0003e2000c101506 */
[----:B------:R-:W-:Y:S02]  /*849f0*/  ISETP.GE.AND P3, PT, R16, c[0x0][0x17c], PT ;  /* 0x00005f0010007a0c */ /* 0x000fe40003f66270 */
[----:B------:R-:W-:Y:S01]  /*84a00*/  PRMT R18, R17, 0x7632, R18 ;  /* 0x0000763211127816 */ /* 0x000fe20000000012 */
[C---:B------:R-:W-:Y:S01]  /*84a10*/  IMAD.WIDE R16, R0.reuse, 0x2, R14 ;  /* 0x0000000200107825 */ /* 0x040fe200078e020e */
[----:B------:R-:W3:Y:S03]  /*84a20*/  LDL.LU R22, [R1+0x548] ;  /* 0x0005480001167983 */ /* 0x000ee60000300800 */
[C---:B0-----:R-:W-:Y:S01]  /*84a30*/  IMAD.WIDE R8, R0.reuse, 0x2, R12 ;  /* 0x0000000200087825 */ /* 0x041fe200078e020c */
[----:B-1----:R-:W-:Y:S01]  /*84a40*/  PRMT R3, R23, 0x7632, R3 ;  /* 0x0000763217037816 */ /* 0x002fe20000000003 */
[----:B------:R0:W-:Y:S02]  /*84a50*/  @P5 STG.E.U16 [R16.64], R18 ;  /* 0x0000001210005986 */ /* 0x0001e4000c101506 */
[----:B------:R-:W-:-:S02]  /*84a60*/  IMAD.WIDE R10, R0, 0x2, R6 ;  /* 0x00000002000a7825 */ /* 0x000fc400078e0206 */
[----:B------:R1:W-:Y:S04]  /*84a70*/  @P0 STG.E.U16 [R8.64], R3 ;  /* 0x0000000308000986 */ /* 0x0003e8000c101506 */
[----:B------:R-:W4:Y:S01]  /*84a80*/  LDL.LU R23, [R1+0x368] ;  /* 0x0003680001177983 */ /* 0x000f220000300800 */
[----:B0-----:R-:W-:-:S03]  /*84a90*/  PRMT R16, R25, 0x7632, R16 ;  /* 0x0000763219107816 */ /* 0x001fc60000000010 */
[----:B------:R-:W5:Y:S01]  /*84aa0*/  LDL.LU R25, [R1+0x1dc] ;  /* 0x0001dc0001197983 */ /* 0x000f620000300800 */
[----:B-1----:R-:W-:-:S03]  /*84ab0*/  IADD3 R3, R24, 0x71, RZ ;  /* 0x0000007118037810 */ /* 0x002fc60007ffe0ff */
[----:B------:R0:W-:Y:S01]  /*84ac0*/  @P1 STG.E.U16 [R10.64], R16 ;  /* 0x000000100a001986 */ /* 0x0001e2000c101506 */
[----:B------:R-:W-:-:S03]  /*84ad0*/  ISETP.GE.AND P1, PT, R3, c[0x0][0x17c], PT ;  /* 0x00005f0003007a0c */ /* 0x000fc60003f26270 */
[----:B------:R-:W4:Y:S01]  /*84ae0*/  LDL R3, [R1+0x388] ;  /* 0x0003880001037983 */ /* 0x000f220000100800 */
[----:B------:R-:W-:-:S04]  /*84af0*/  IADD3 R20, R24, 0x6e, RZ ;  /* 0x0000006e18147810 */ /* 0x000fc80007ffe0ff */
[----:B------:R-:W-:-:S04]  /*84b00*/  ISETP.GE.AND P2, PT, R20, c[0x0][0x17c], PT ;  /* 0x00005f0014007a0c */ /* 0x000fc80003f46270 */
[----:B------:R-:W-:Y:S02]  /*84b10*/  ISETP.LT.AND P5, PT, R28, c[0x0][0x178], !P2 ;  /* 0x00005e001c007a0c */ /* 0x000fe400057a1270 */
[----:B------:R-:W-:Y:S02]  /*84b20*/  ISETP.LT.AND P4, PT, R26, c[0x0][0x178], !P2 ;  /* 0x00005e001a007a0c */ /* 0x000fe40005781270 */
[----:B------:R-:W-:Y:S02]  /*84b30*/  ISETP.LT.AND P6, PT, R27, c[0x0][0x178], !P2 ;  /* 0x00005e001b007a0c */ /* 0x000fe400057c1270 */
[----:B------:R-:W-:Y:S02]  /*84b40*/  IADD3 R0, R0, c[0x0][0x198], RZ ;  /* 0x0000660000007a10 */ /* 0x000fe40007ffe0ff */
[----:B------:R-:W-:-:S03]  /*84b50*/  IADD3 R17, R24, 0x70, RZ ;  /* 0x0000007018117810 */ /* 0x000fc60007ffe0ff */
[----:B------:R-:W-:Y:S01]  /*84b60*/  IMAD.WIDE R8, R0, 0x2, R4 ;  /* 0x0000000200087825 */ /* 0x000fe200078e0204 */
[----:B------:R-:W-:-:S03]  /*84b70*/  ISETP.GE.AND P0, PT, R17, c[0x0][0x17c], PT ;  /* 0x00005f0011007a0c */ /* 0x000fc60003f06270 */
[C---:B0-----:R-:W-:Y:S01]  /*84b80*/  IMAD.WIDE R10, R0.reuse, 0x2, R14 ;  /* 0x00000002000a7825 */ /* 0x041fe200078e020e */
[----:B--2---:R-:W-:Y:S03]  /*84b90*/  @P5 STG.E.U16 [R8.64], R2 ;  /* 0x0000000208005986 */ /* 0x004fe6000c101506 */
[C---:B------:R-:W-:Y:S01]  /*84ba0*/  IMAD.WIDE R16, R0.reuse, 0x2, R12 ;  /* 0x0000000200107825 */ /* 0x040fe200078e020c */
[----:B---3--:R-:W-:Y:S04]  /*84bb0*/  @P4 STG.E.U16 [R10.64], R22 ;  /* 0x000000160a004986 */ /* 0x008fe8000c101506 */
[----:B----4-:R0:W-:Y:S04]  /*84bc0*/  @P6 STG.E.U16 [R16.64], R3 ;  /* 0x0000000310006986 */ /* 0x0101e8000c101506 */
[----:B0-----:R-:W2:Y:S01]  /*84bd0*/  LDL.LU R17, [R1+0x388] ;  /* 0x0003880001117983 */ /* 0x001ea20000300800 */
[----:B------:R-:W-:Y:S01]  /*84be0*/  ISETP.LT.AND P2, PT, R29, c[0x0][0x178], !P2 ;  /* 0x00005e001d007a0c */ /* 0x000fe20005741270 */
[----:B------:R-:W-:Y:S01]  /*84bf0*/  IMAD.WIDE R8, R0, 0x2, R6 ;  /* 0x0000000200087825 */ /* 0x000fe200078e0206 */
[----:B------:R-:W-:-:S02]  /*84c00*/  ISETP.LT.AND P5, PT, R28, c[0x0][0x178], !P3 ;  /* 0x00005e001c007a0c */ /* 0x000fc40005fa1270 */
[----:B------:R-:W-:Y:S02]  /*84c10*/  IADD3 R3, R0, c[0x0][0x198], RZ ;  /* 0x0000660000037a10 */ /* 0x000fe40007ffe0ff */
[----:B------:R-:W-:Y:S02]  /*84c20*/  ISETP.LT.AND P6, PT, R26, c[0x0][0x178], !P3 ;  /* 0x00005e001a007a0c */ /* 0x000fe40005fc1270 */
[----:B------:R-:W-:Y:S01]  /*84c30*/  PRMT R0, R2, 0x7632, R0 ;  /* 0x0000763202007816 */ /* 0x000fe20000000000 */
[----:B------:R-:W-:Y:S01]  /*84c40*/  IMAD.WIDE R10, R3, 0x2, R4 ;  /* 0x00000002030a7825 */ /* 0x000fe200078e0204 */
[----:B------:R-:W-:Y:S01]  /*84c50*/  IADD3 R16, R24, 0x72, RZ ;  /* 0x0000007218107810 */ /* 0x000fe20007ffe0ff */
[----:B------:R-:W3:Y:S04]  /*84c60*/  LDL.LU R2, [R1+0x15c] ;  /* 0x00015c0001027983 */ /* 0x000ee80000300800 */
[----:B------:R0:W-:Y:S01]  /*84c70*/  @P2 STG.E.U16 [R8.64], R23 ;  /* 0x0000001708002986 */ /* 0x0001e2000c101506 */
[----:B------:R-:W-:-:S02]  /*84c80*/  ISETP.LT.AND P2, PT, R27, c[0x0][0x178], !P3 ;  /* 0x00005e001b007a0c */ /* 0x000fc40005f41270 */
[----:B------:R-:W-:Y:S01]  /*84c90*/  ISETP.LT.AND P3, PT, R29, c[0x0][0x178], !P3 ;  /* 0x00005e001d007a0c */ /* 0x000fe20005f61270 */
[----:B------:R1:W-:Y:S01]  /*84ca0*/  @P5 STG.E.U16 [R10.64], R0 ;  /* 0x000000000a005986 */ /* 0x0003e2000c101506 */
[----:B------:R-:W-:Y:S02]  /*84cb0*/  ISETP.GE.AND P4, PT, R16, c[0x0][0x17c], PT ;  /* 0x00005f0010007a0c */ /* 0x000fe40003f86270 */
[----:B------:R-:W-:Y:S01]  /*84cc0*/  PRMT R19, R23, 0x7632, R19 ;  /* 0x0000763217137816 */ /* 0x000fe20000000013 */
[----:B0-----:R-:W-:Y:S01]  /*84cd0*/  IMAD.WIDE R8, R3, 0x2, R14 ;  /* 0x0000000203087825 */ /* 0x001fe200078e020e */
[----:B-1----:R-:W-:-:S03]  /*84ce0*/  PRMT R0, R22, 0x7632, R0 ;  /* 0x0000763216007816 */ /* 0x002fc60000000000 */
[----:B------:R-:W-:Y:S01]  /*84cf0*/  IMAD.WIDE R10, R3, 0x2, R12 ;  /* 0x00000002030a7825 */ /* 0x000fe200078e020c */
[----:B------:R-:W4:Y:S04]  /*84d00*/  LDL.LU R22, [R1+0x13c] ;  /* 0x00013c0001167983 */ /* 0x000f280000300800 */
[----:B------:R-:W-:Y:S01]  /*84d10*/  @P6 STG.E.U16 [R8.64], R0 ;  /* 0x0000000008006986 */ /* 0x000fe2000c101506 */
[----:B--2---:R-:W-:Y:S01]  /*84d20*/  PRMT R18, R17, 0x7632, R18 ;  /* 0x0000763211127816 */ /* 0x004fe20000000012 */
[----:B------:R-:W-:-:S04]  /*84d30*/  IMAD.WIDE R16, R3, 0x2, R6 ;  /* 0x0000000203107825 */ /* 0x000fc800078e0206 */
[----:B------:R-:W-:Y:S04]  /*84d40*/  @P2 STG.E.U16 [R10.64], R18 ;  /* 0x000000120a002986 */ /* 0x000fe8000c101506 */
[----:B------:R0:W-:Y:S04]  /*84d50*/  @P3 STG.E.U16 [R16.64], R19 ;  /* 0x0000001310003986 */ /* 0x0001e8000c101506 */
[----:B0-----:R-:W2:Y:S01]  /*84d60*/  LDL.LU R17, [R1+0x17c] ;  /* 0x00017c0001117983 */ /* 0x001ea20000300800 */
[----:B------:R-:W-:Y:S02]  /*84d70*/  ISETP.LT.AND P5, PT, R28, c[0x0][0x178], !P0 ;  /* 0x00005e001c007a0c */ /* 0x000fe400047a1270 */
[----:B------:R-:W-:Y:S01]  /*84d80*/  ISETP.LT.AND P6, PT, R26, c[0x0][0x178], !P0 ;  /* 0x00005e001a007a0c */ /* 0x000fe200047c1270 */
[----:B------:R-:W2:Y:S01]  /*84d90*/  LDL.LU R23, [R1+0x25c] ;  /* 0x00025c0001177983 */ /* 0x000ea20000300800 */
[----:B------:R-:W-:-:S02]  /*84da0*/  IADD3 R0, R3, c[0x0][0x198], RZ ;  /* 0x0000660003007a10 */ /* 0x000fc40007ffe0ff */
[----:B------:R-:W-:Y:S02]  /*84db0*/  ISETP.LT.AND P2, PT, R27, c[0x0][0x178], !P0 ;  /* 0x00005e001b007a0c */ /* 0x000fe40004741270 */
[----:B------:R-:W-:Y:S01]  /*84dc0*/  ISETP.LT.AND P3, PT, R29, c[0x0][0x178], !P0 ;  /* 0x00005e001d007a0c */ /* 0x000fe20004761270 */
[----:B------:R-:W-:-:S04]  /*84dd0*/  IMAD.WIDE R10, R0, 0x2, R4 ;  /* 0x00000002000a7825 */ /* 0x000fc800078e0204 */
[----:B------:R-:W-:Y:S01]  /*84de0*/  IMAD.WIDE R8, R0, 0x2, R14 ;  /* 0x0000000200087825 */ /* 0x000fe200078e020e */
[----:B-----5:R0:W-:Y:S01]  /*84df0*/  @P5 STG.E.U16 [R10.64], R25 ;  /* 0x000000190a005986 */ /* 0x0201e2000c101506 */
[----:B------:R-:W-:Y:S02]  /*84e00*/  IADD3 R3, R24, 0x73, RZ ;  /* 0x0000007318037810 */ /* 0x000fe40007ffe0ff */
[----:B0-----:R-:W-:Y:S02]  /*84e10*/  IMAD.WIDE R10, R0, 0x2, R12 ;  /* 0x00000002000a7825 */ /* 0x001fe400078e020c */
[----:B------:R-:W-:Y:S02]  /*84e20*/  ISETP.GE.AND P0, PT, R3, c[0x0][0x17c], PT ;  /* 0x00005f0003007a0c */ /* 0x000fe40003f06270 */
[----:B------:R-:W-:Y:S02]  /*84e30*/  PRMT R3, R25, 0x7632, R3 ;  /* 0x0000763219037816 */ /* 0x000fe40000000003 */
[----:B------:R-:W-:Y:S01]  /*84e40*/  IADD3 R16, R24, 0x74, RZ ;  /* 0x0000007418107810 */ /* 0x000fe20007ffe0ff */
[----:B------:R-:W5:Y:S01]  /*84e50*/  LDL.LU R25, [R1+0x18c] ;  /* 0x00018c0001197983 */ /* 0x000f620000300800 */
[----:B---3--:R-:W-:-:S02]  /*84e60*/  PRMT R18, R2, 0x7632, R18 ;  /* 0x0000763202127816 */ /* 0x008fc40000000012 */
[----:B------:R-:W-:Y:S02]  /*84e70*/  ISETP.GE.AND P5, PT, R16, c[0x0][0x17c], PT ;  /* 0x00005f0010007a0c */ /* 0x000fe40003fa6270 */
[----:B----4-:R-:W-:Y:S01]  /*84e80*/  PRMT R19, R22, 0x7632, R19 ;  /* 0x0000763216137816 */ /* 0x010fe20000000013 */
[----:B--2---:R0:W-:Y:S01]  /*84e90*/  @P6 STG.E.U16 [R8.64], R17 ;  /* 0x0000001108006986 */ /* 0x0041e2000c101506 */
[----:B------:R-:W-:-:S03]  /*84ea0*/  ISETP.LT.AND P6, PT, R28, c[0x0][0x178], !P1 ;  /* 0x00005e001c007a0c */ /* 0x000fc60004fc1270 */
[----:B------:R1:W-:Y:S01]  /*84eb0*/  @P2 STG.E.U16 [R10.64], R2 ;  /* 0x000000020a002986 */ /* 0x0003e2000c101506 */
[----:B------:R-:W-:Y:S01]  /*84ec0*/  ISETP.LT.AND P2, PT, R26, c[0x0][0x178], !P1 ;  /* 0x00005e001a007a0c */ /* 0x000fe20004f41270 */
[C---:B0-----:R-:W-:Y:S01]  /*84ed0*/  IMAD.WIDE R8, R0.reuse, 0x2, R6 ;  /* 0x0000000200087825 */ /* 0x041fe200078e0206 */
[----:B------:R-:W-:Y:S02]  /*84ee0*/  IADD3 R0, R0, c[0x0][0x198], RZ ;  /* 0x0000660000007a10 */ /* 0x000fe40007ffe0ff */
[----:B------:R-:W-:Y:S01]  /*84ef0*/  PRMT R20, R17, 0x7632, R20 ;  /* 0x0000763211147816 */ /* 0x000fe20000000014 */
[----:B-1----:R-:W2:Y:S04]  /*84f00*/  LDL.LU R2, [R1+0x14c] ;  /* 0x00014c0001027983 */ /* 0x002ea80000300800 */
[----:B------:R0:W-:Y:S01]  /*84f10*/  @P3 STG.E.U16 [R8.64], R22 ;  /* 0x0000001608003986 */ /* 0x0001e2000c101506 */
[----:B------:R-:W-:-:S02]  /*84f20*/  ISETP.LT.AND P3, PT, R29, c[0x0][0x178], !P1 ;  /* 0x00005e001d007a0c */ /* 0x000fc40004f61270 */
[----:B------:R-:W-:Y:S01]  /*84f30*/  ISETP.LT.AND P1, PT, R27, c[0x0][0x178], !P1 ;  /* 0x00005e001b007a0c */ /* 0x000fe20004f21270 */
[----:B------:R-:W-:-:S04]  /*84f40*/  IMAD.WIDE R10, R0, 0x2, R14 ;  /* 0x00000002000a7825 */ /* 0x000fc800078e020e */
[----:B0-----:R-:W-:-:S05]  /*84f50*/  IMAD.WIDE R8, R0, 0x2, R4 ;  /* 0x0000000200087825 */ /* 0x001fca00078e0204 */
[----:B------:R0:W-:Y:S01]  /*84f60*/  @P6 STG.E.U16 [R8.64], R3 ;  /* 0x0000000308006986 */ /* 0x0001e2000c101506 */
[----:B------:R-:W-:-:S03]  /*84f70*/  IMAD.WIDE R16, R0, 0x2, R6 ;  /* 0x0000000200107825 */ /* 0x000fc600078e0206 */
[----:B------:R-:W-:Y:S01]  /*84f80*/  @P2 STG.E.U16 [R10.64], R20 ;  /* 0x000000140a002986 */ /* 0x000fe2000c101506 */
[----:B0-----:R-:W-:-:S05]  /*84f90*/  IMAD.WIDE R8, R0, 0x2, R12 ;  /* 0x0000000200087825 */ /* 0x001fca00078e020c */
[----:B------:R-:W-:Y:S04]  /*84fa0*/  @P1 STG.E.U16 [R8.64], R18 ;  /* 0x0000001208001986 */ /* 0x000fe8000c101506 */
[----:B------:R0:W-:Y:S04]  /*84fb0*/  @P3 STG.E.U16 [R16.64], R19 ;  /* 0x0000001310003986 */ /* 0x0001e8000c101506 */
[----:B0-----:R-:W3:Y:S01]  /*84fc0*/  LDL.LU R17, [R1+0x1fc] ;  /* 0x0001fc0001117983 */ /* 0x001ee20000300800 */
[----:B------:R-:W-:Y:S02]  /*84fd0*/  ISETP.LT.AND P6, PT, R28, c[0x0][0x178], !P4 ;  /* 0x00005e001c007a0c */ /* 0x000fe400067c1270 */
[----:B------:R-:W-:-:S02]  /*84fe0*/  ISETP.LT.AND P2, PT, R26, c[0x0][0x178], !P4 ;  /* 0x00005e001a007a0c */ /* 0x000fc40006741270 */
[----:B------:R-:W-:Y:S02]  /*84ff0*/  IADD3 R0, R0, c[0x0][0x198], RZ ;  /* 0x0000660000007a10 */ /* 0x000fe40007ffe0ff */
[----:B------:R-:W-:Y:S02]  /*85000*/  ISETP.LT.AND P1, PT, R27, c[0x0][0x178], !P4 ;  /* 0x00005e001b007a0c */ /* 0x000fe40006721270 */
[----:B------:R-:W-:Y:S01]  /*85010*/  ISETP.LT.AND P4, PT, R29, c[0x0][0x178], !P4 ;  /* 0x00005e001d007a0c */ /* 0x000fe20006781270 */
[----:B------:R-:W-:-:S04]  /*85020*/  IMAD.WIDE R10, R0, 0x2, R4 ;  /* 0x00000002000a7825 */ /* 0x000fc800078e0204 */
[----:B------:R-:W-:Y:S01]  /*85030*/  IMAD.WIDE R8, R0, 0x2, R14 ;  /* 0x0000000200087825 */ /* 0x000fe200078e020e */
[----:B------:R0:W-:Y:S01]  /*85040*/  @P6 STG.E.U16 [R10.64], R23 ;  /* 0x000000170a006986 */ /* 0x0001e2000c101506 */
[----:B------:R-:W-:Y:S02]  /*85050*/  IADD3 R3, R24, 0x75, RZ ;  /* 0x0000007518037810 */ /* 0x000fe40007ffe0ff */
[----:B0-----:R-:W-:Y:S02]  /*85060*/  IMAD.WIDE R10, R0, 0x2, R12 ;  /* 0x00000002000a7825 */ /* 0x001fe400078e020c */
[----:B------:R-:W-:Y:S02]  /*85070*/  ISETP.GE.AND P3, PT, R3, c[0x0][0x17c], PT ;  /* 0x00005f0003007a0c */ /* 0x000fe40003f66270 */
[----:B------:R-:W-:Y:S02]  /*85080*/  PRMT R3, R23, 0x7632, R3 ;  /* 0x0000763217037816 */ /* 0x000fe40000000003 */
[----:B------:R-:W-:Y:S01]  /*85090*/  IADD3 R16, R24, 0x76, RZ ;  /* 0x0000007618107810 */ /* 0x000fe20007ffe0ff */
[----:B------:R-:W4:Y:S01]  /*850a0*/  LDL.LU R23, [R1+0x2ec] ;  /* 0x0002ec0001177983 */ /* 0x000f220000300800 */
[----:B-----5:R-:W-:-:S02]  /*850b0*/  PRMT R18, R25, 0x7632, R18 ;  /* 0x0000763219127816 */ /* 0x020fc40000000012 */
[----:B------:R-:W-:Y:S01]  /*850c0*/  ISETP.GE.AND P6, PT, R16, c[0x0][0x17c], PT ;  /* 0x00005f0010007a0c */ /* 0x000fe20003fc6270 */
[----:B------:R-:W5:Y:S01]  /*850d0*/  LDL.LU R22, [R1+0x24c] ;  /* 0x00024c0001167983 */ /* 0x000f620000300800 */
[----:B--2---:R-:W-:-:S03]  /*850e0*/  PRMT R19, R2, 0x7632, R19 ;  /* 0x0000763202137816 */ /* 0x004fc60000000013 */
[----:B---3--:R0:W-:Y:S01]  /*850f0*/  @P2 STG.E.U16 [R8.64], R17 ;  /* 0x0000001108002986 */ /* 0x0081e2000c101506 */
        /* <DEDUP_REMOVED lines=11> */
[C---:B0-----:R-:W-:Y:S01]  /*851b0*/  IMAD.WIDE R8, R0.reuse, 0x2, R4 ;  /* 0x0000000200087825 */ /* 0x041fe200078e0204 */
[----:B------:R-:W3:Y:S04]  /*851c0*/  LDL.LU R2, [R1+0x42c] ;  /* 0x00042c0001027983 */ /* 0x000ee80000300800 */
        /* <DEDUP_REMOVED lines=14> */
[----:B----4-:R0:W-:Y:S01]  /*852b0*/  @P2 STG.E.U16 [R10.64], R23 ;  /* 0x000000170a002986 */ /* 0x0101e2000c101506 */
[----:B------:R-:W-:-:S04]  /*852c0*/  IADD3 R3, R24, 0x77, RZ ;  /* 0x0000007718037810 */ /* 0x000fc80007ffe0ff */
[----:B------:R-:W-:Y:S01]  /*852d0*/  ISETP.GE.AND P0, PT, R3, c[0x0][0x17c], PT ;  /* 0x00005f0003007a0c */ /* 0x000fe20003f06270 */
[----:B0-----:R-:W-:Y:S01]  /*852e0*/  IMAD.WIDE R10, R0, 0x2, R12 ;  /* 0x00000002000a7825 */ /* 0x001fe200078e020c */
[----:B------:R-:W-:Y:S02]  /*852f0*/  PRMT R3, R23, 0x7632, R3 ;  /* 0x0000763217037816 */ /* 0x000fe40000000003 */
[----:B------:R-:W-:Y:S01]  /*85300*/  IADD3 R16, R24, 0x78, RZ ;  /* 0x0000007818107810 */ /* 0x000fe20007ffe0ff */
[----:B------:R-:W4:Y:S01]  /*85310*/  LDL.LU R23, [R1+0x30c] ;  /* 0x00030c0001177983 */ /* 0x000f220000300800 */
[----:B-----5:R-:W-:Y:S02]  /*85320*/  PRMT R18, R22, 0x7632, R18 ;  /* 0x0000763216127816 */ /* 0x020fe40000000012 */
[----:B------:R-:W-:Y:S02]  /*85330*/  ISETP.GE.AND P2, PT, R16, c[0x0][0x17c], PT ;  /* 0x00005f0010007a0c */ /* 0x000fe40003f46270 */
[----:B--2---:R-:W-:Y:S01]  /*85340*/  PRMT R19, R25, 0x7632, R19 ;  /* 0x0000763219137816 */ /* 0x004fe20000000013 */
[----:B---3--:R0:W-:Y:S01]  /*85350*/  @P1 STG.E.U16 [R8.64], R17 ;  /* 0x0000001108001986 */ /* 0x0081e2000c101506 */
[----:B------:R-:W-:-:S03]  /*85360*/  ISETP.LT.AND P1, PT, R28, c[0x0][0x178], !P3 ;  /* 0x00005e001c007a0c */ /* 0x000fc60005f21270 */
[----:B------:R1:W-:Y:S01]  /*85370*/  @P4 STG.E.U16 [R10.64], R22 ;  /* 0x000000160a004986 */ /* 0x0003e2000c101506 */
[----:B------:R-:W-:Y:S01]  /*85380*/  ISETP.LT.AND P4, PT, R26, c[0x0][0x178], !P3 ;  /* 0x00005e001a007a0c */ /* 0x000fe20005f81270 */
[C---:B0-----:R-:W-:Y:S01]  /*85390*/  IMAD.WIDE R8, R0.reuse, 0x2, R6 ;  /* 0x0000000200087825 */ /* 0x041fe200078e0206 */
[----:B------:R-:W-:-:S04]  /*853a0*/  IADD3 R0, R0, c[0x0][0x198], RZ ;  /* 0x0000660000007a10 */ /* 0x000fc80007ffe0ff */
[----:B------:R0:W-:Y:S01]  /*853b0*/  @P5 STG.E.U16 [R8.64], R25 ;  /* 0x0000001908005986 */ /* 0x0001e2000c101506 */
[----:B------:R-:W-:Y:S02]  /*853c0*/  ISETP.LT.AND P5, PT, R29, c[0x0][0x178], !P3 ;  /* 0x00005e001d007a0c */ /* 0x000fe40005fa1270 */
[----:B------:R-:W-:Y:S01]  /*853d0*/  ISETP.LT.AND P3, PT, R27, c[0x0][0x178], !P3 ;  /* 0x00005e001b007a0c */ /* 0x000fe20005f61270 */
[----:B-1----:R-:W-:Y:S01]  /*853e0*/  IMAD.WIDE R10, R0, 0x2, R14 ;  /* 0x00000002000a7825 */ /* 0x002fe200078e020e */
[----:B------:R-:W-:-:S03]  /*853f0*/  PRMT R20, R17, 0x7632, R20 ;  /* 0x0000763211147816 */ /* 0x000fc60000000014 */
[----:B0-----:R-:W-:-:S05]  /*85400*/  IMAD.WIDE R8, R0, 0x2, R4 ;  /* 0x0000000200087825 */ /* 0x001fca00078e0204 */
[----:B------:R0:W-:Y:S01]  /*85410*/  @P1 STG.E.U16 [R8.64], R3 ;  /* 0x0000000308001986 */ /* 0x0001e2000c101506 */
[----:B------:R-:W-:Y:S01]  /*85420*/  ISETP.LT.AND P1, PT, R28, c[0x0][0x178], !P6 ;  /* 0x00005e001c007a0c */ /* 0x000fe20007721270 */
[C---:B------:R-:W-:Y:S02]  /*85430*/  IMAD.WIDE R16, R0.reuse, 0x2, R6 ;  /* 0x0000000200107825 */ /* 0x040fe400078e0206 */
[----:B------:R1:W-:Y:S02]  /*85440*/  @P4 STG.E.U16 [R10.64], R20 ;  /* 0x000000140a004986 */ /* 0x0003e4000c101506 */
[C---:B0-----:R-:W-:Y:S01]  /*85450*/  IMAD.WIDE R8, R0.reuse, 0x2, R12 ;  /* 0x0000000200087825 */ /* 0x041fe200078e020c */
[----:B------:R-:W-:-:S04]  /*85460*/  IADD3 R0, R0, c[0x0][0x198], RZ ;  /* 0x0000660000007a10 */ /* 0x000fc80007ffe0ff */
[----:B------:R-:W-:Y:S01]  /*85470*/  @P3 STG.E.U16 [R8.64], R18 ;  /* 0x0000001208003986 */ /* 0x000fe2000c101506 */
[----:B-1----:R-:W-:-:S03]  /*85480*/  IMAD.WIDE R10, R0, 0x2, R4 ;  /* 0x00000002000a7825 */ /* 0x002fc600078e0204 */
[----:B------:R0:W-:Y:S04]  /*85490*/  @P5 STG.E.U16 [R16.64], R19 ;  /* 0x0000001310005986 */ /* 0x0001e8000c101506 */
[----:B------:R1:W-:Y:S01]  /*854a0*/  @P1 STG.E.U16 [R10.64], R2 ;  /* 0x000000020a001986 */ /* 0x0003e2000c101506 */
[----:B0-----:R-:W-:-:S03]  /*854b0*/  IADD3 R16, R24, 0x7a, RZ ;  /* 0x0000007a18107810 */ /* 0x001fc60007ffe0ff */
[----:B------:R-:W2:Y:S01]  /*854c0*/  LDL.LU R17, [R1+0x12c] ;  /* 0x00012c0001117983 */ /* 0x000ea20000300800 */
[----:B------:R-:W-:-:S03]  /*854d0*/  ISETP.GE.AND P1, PT, R16, c[0x0][0x17c], PT ;  /* 0x00005f0010007a0c */ /* 0x000fc60003f26270 */
[----:B------:R-:W3:Y:S04]  /*854e0*/  LDL.LU R16, [R1+0x2cc] ;  /* 0x0002cc0001107983 */ /* 0x000ee80000300800 */
[----:B------:R-:W5:Y:S01]  /*854f0*/  LDL.LU R25, [R1+0x4ac] ;  /* 0x0004ac0001197983 */ /* 0x000f620000300800 */
[----:B------:R-:W-:Y:S01]  /*85500*/  ISETP.LT.AND P4, PT, R26, c[0x0][0x178], !P6 ;  /* 0x00005e001a007a0c */ /* 0x000fe20007781270 */
[----:B------:R-:W-:Y:S01]  /*85510*/  IMAD.WIDE R8, R0, 0x2, R14 ;  /* 0x0000000200087825 */ /* 0x000fe200078e020e */
[----:B------:R-:W-:Y:S02]  /*85520*/  ISETP.LT.AND P3, PT, R27, c[0x0][0x178], !P6 ;  /* 0x00005e001b007a0c */ /* 0x000fe40007761270 */
[----:B------:R-:W-:Y:S02]  /*85530*/  IADD3 R3, R24, 0x79, RZ ;  /* 0x0000007918037810 */ /* 0x000fe40007ffe0ff */
[----:B------:R-:W-:-:S02]  /*85540*/  ISETP.LT.AND P6, PT, R29, c[0x0][0x178], !P6 ;  /* 0x00005e001d007a0c */ /* 0x000fc400077c1270 */
[----:B------:R-:W-:Y:S02]  /*85550*/  ISETP.GE.AND P5, PT, R3, c[0x0][0x17c], PT ;  /* 0x00005f0003007a0c */ /* 0x000fe40003fa6270 */
[----:B------:R-:W-:Y:S01]  /*85560*/  PRMT R3, R2, 0x7632, R3 ;  /* 0x0000763202037816 */ /* 0x000fe20000000003 */
[----:B-1----:R-:W-:Y:S01]  /*85570*/  IMAD.WIDE R10, R0, 0x2, R12 ;  /* 0x00000002000a7825 */ /* 0x002fe200078e020c */
[----:B------:R-:W5:Y:S04]  /*85580*/  LDL.LU R2, [R1+0x32c] ;  /* 0x00032c0001027983 */ /* 0x000f680000300800 */
[----:B----4-:R0:W-:Y:S01]  /*85590*/  @P4 STG.E.U16 [R8.64], R23 ;  /* 0x0000001708004986 */ /* 0x0101e2000c101506 */
[----:B------:R-:W-:Y:S02]  /*855a0*/  ISETP.LT.AND P4, PT, R28, c[0x0][0x178], !P0 ;  /* 0x00005e001c007a0c */ /* 0x000fe40004781270 */
[----:B------:R-:W-:Y:S01]  /*855b0*/  PRMT R20, R23, 0x7632, R20 ;  /* 0x0000763217147816 */ /* 0x000fe20000000014 */
[----:B------:R-:W4:Y:S01]  /*855c0*/  LDL.LU R22, [R1+0x31c] ;  /* 0x00031c0001167983 */ /* 0x000f220000300800 */
[C---:B0-----:R-:W-:Y:S01]  /*855d0*/  IMAD.WIDE R8, R0.reuse, 0x2, R6 ;  /* 0x0000000200087825 */ /* 0x041fe200078e0206 */
[----:B------:R-:W-:-:S02]  /*855e0*/  IADD3 R0, R0, c[0x0][0x198], RZ ;  /* 0x0000660000007a10 */ /* 0x000fc40007ffe0ff */
[----:B------:R-:W4:Y:S04]  /*855f0*/  LDL.LU R23, [R1+0x26c] ;  /* 0x00026c0001177983 */ /* 0x000f280000300800 */
[----:B---3--:R-:W-:Y:S01]  /*85600*/  @P3 STG.E.U16 [R10.64], R16 ;  /* 0x000000100a003986 */ /* 0x008fe2000c101506 */
[----:B------:R-:W-:-:S03]  /*85610*/  ISETP.LT.AND P3, PT, R26, c[0x0][0x178], !P0 ;  /* 0x00005e001a007a0c */ /* 0x000fc60004761270 */
[----:B--2---:R0:W-:Y:S01]  /*85620*/  @P6 STG.E.U16 [R8.64], R17 ;  /* 0x0000001108006986 */ /* 0x0041e2000c101506 */
[----:B------:R-:W-:Y:S02]  /*85630*/  ISETP.LT.AND P6, PT, R29, c[0x0][0x178], !P0 ;  /* 0x00005e001d007a0c */ /* 0x000fe400047c1270 */
[----:B------:R-:W-:Y:S02]  /*85640*/  ISETP.LT.AND P0, PT, R27, c[0x0][0x178], !P0 ;  /* 0x00005e001b007a0c */ /* 0x000fe40004701270 */
[----:B------:R-:W-:Y:S01]  /*85650*/  PRMT R18, R16, 0x7632, R18 ;  /* 0x0000763210127816 */ /* 0x000fe20000000012 */
[----:B0-----:R-:W-:Y:S01]  /*85660*/  IMAD.WIDE R8, R0, 0x2, R4 ;  /* 0x0000000200087825 */ /* 0x001fe200078e0204 */
[----:B------:R-:W-:-:S04]  /*85670*/  PRMT R19, R17, 0x7632, R19 ;  /* 0x0000763211137816 */ /* 0x000fc80000000013 */
[----:B------:R0:W-:Y:S01]  /*85680*/  @P4 STG.E.U16 [R8.64], R3 ;  /* 0x0000000308004986 */ /* 0x0001e2000c101506 */
[----:B------:R-:W-:Y:S01]  /*85690*/  ISETP.LT.AND P4, PT, R28, c[0x0][0x178], !P2 ;  /* 0x00005e001c007a0c */ /* 0x000fe20005781270 */
[----:B------:R-:W-:-:S04]  /*856a0*/  IMAD.WIDE R10, R0, 0x2, R14 ;  /* 0x00000002000a7825 */ /* 0x000fc800078e020e */
[C---:B------:R-:W-:Y:S01]  /*856b0*/  IMAD.WIDE R16, R0.reuse, 0x2, R6 ;  /* 0x0000000200107825 */ /* 0x040fe200078e0206 */
[----:B------:R1:W-:Y:S03]  /*856c0*/  @P3 STG.E.U16 [R10.64], R20 ;  /* 0x000000140a003986 */ /* 0x0003e6000c101506 */
[C---:B0-----:R-:W-:Y:S01]  /*856d0*/  IMAD.WIDE R8, R0.reuse, 0x2, R12 ;  /* 0x0000000200087825 */ /* 0x041fe200078e020c */
[----:B------:R-:W-:Y:S02]  /*856e0*/  IADD3 R0, R0, c[0x0][0x198], RZ ;  /* 0x0000660000007a10 */ /* 0x000fe40007ffe0ff */
[----:B------:R-:W-:-:S03]  /*856f0*/  IADD3 R3, R24, 0x7b, RZ ;  /* 0x0000007b18037810 */ /* 0x000fc60007ffe0ff */
[----:B-1----:R-:W-:Y:S01]  /*85700*/  IMAD.WIDE R10, R0, 0x2, R4 ;  /* 0x00000002000a7825 */ /* 0x002fe200078e0204 */
[----:B------:R-:W-:Y:S01]  /*85710*/  @P0 STG.E.U16 [R8.64], R18 ;  /* 0x0000001208000986 */ /* 0x000fe2000c101506 */
[----:B------:R-:W-:Y:S02]  /*85720*/  ISETP.GE.AND P0, PT, R3, c[0x0][0x17c], PT ;  /* 0x00005f0003007a0c */ /* 0x000fe40003f06270 */
[----:B-----5:R-:W-:Y:S01]  /*85730*/  PRMT R3, R25, 0x7632, R3 ;  /* 0x0000763219037816 */ /* 0x020fe20000000003 */
[----:B------:R-:W-:Y:S04]  /*85740*/  @P6 STG.E.U16 [R16.64], R19 ;  /* 0x0000001310006986 */ /* 0x000fe8000c101506 */
[----:B------:R0:W-:Y:S04]  /*85750*/  @P4 STG.E.U16 [R10.64], R25 ;  /* 0x000000190a004986 */ /* 0x0001e8000c101506 */
[----:B0-----:R-:W2:Y:S01]  /*85760*/  LDL.LU R25, [R1+0x4bc] ;  /* 0x0004bc0001197983 */ /* 0x001ea20000300800 */
[----:B------:R-:W-:-:S02]  /*85770*/  ISETP.LT.AND P3, PT, R26, c[0x0][0x178], !P2 ;  /* 0x00005e001a007a0c */ /* 0x000fc40005761270 */
[----:B------:R-:W-:Y:S01]  /*85780*/  ISETP.LT.AND P6, PT, R27, c[0x0][0x178], !P2 ;  /* 0x00005e001b007a0c */ /* 0x000fe200057c1270 */
[----:B------:R-:W-:Y:S01]  /*85790*/  IMAD.WIDE R8, R0, 0x2, R14 ;  /* 0x0000000200087825 */ /* 0x000fe200078e020e */
[----:B------:R-:W-:-:S03]  /*857a0*/  ISETP.LT.AND P2, PT, R29, c[0x0][0x178], !P2 ;  /* 0x00005e001d007a0c */ /* 0x000fc60005741270 */
[----:B------:R-:W-:-:S06]  /*857b0*/  IMAD.WIDE R10, R0, 0x2, R12 ;  /* 0x00000002000a7825 */ /* 0x000fcc00078e020c */
[----:B------:R0:W-:Y:S01]  /*857c0*/  @P3 STG.E.U16 [R8.64], R2 ;  /* 0x0000000208003986 */ /* 0x0001e2000c101506 */
[----:B------:R-:W-:-:S03]  /*857d0*/  ISETP.LT.AND P3, PT, R28, c[0x0][0x178], !P5 ;  /* 0x00005e001c007a0c */ /* 0x000fc60006f61270 */
[----:B----4-:R-:W-:Y:S01]  /*857e0*/  @P6 STG.E.U16 [R10.64], R22 ;  /* 0x000000160a006986 */ /* 0x010fe2000c101506 */
[----:B------:R-:W-:Y:S01]  /*857f0*/  ISETP.LT.AND P6, PT, R26, c[0x0][0x178], !P5 ;  /* 0x00005e001a007a0c */ /* 0x000fe20006fc1270 */
[C---:B0-----:R-:W-:Y:S01]  /*85800*/  IMAD.WIDE R8, R0.reuse, 0x2, R6 ;  /* 0x0000000200087825 */ /* 0x041fe200078e0206 */
[----:B------:R-:W-:-:S04]  /*85810*/  IADD3 R0, R0, c[0x0][0x198], RZ ;  /* 0x0000660000007a10 */ /* 0x000fc80007ffe0ff */
[----:B------:R0:W-:Y:S01]  /*85820*/  @P2 STG.E.U16 [R8.64], R23 ;  /* 0x0000001708002986 */ /* 0x0001e2000c101506 */
[----:B------:R-:W-:Y:S02]  /*85830*/  ISETP.LT.AND P2, PT, R29, c[0x0][0x178], !P5 ;  /* 0x00005e001d007a0c */ /* 0x000fe40006f41270 */
[----:B------:R-:W-:Y:S02]  /*85840*/  ISETP.LT.AND P5, PT, R27, c[0x0][0x178], !P5 ;  /* 0x00005e001b007a0c */ /* 0x000fe40006fa1270 */
[----:B------:R-:W-:Y:S01]  /*85850*/  IADD3 R16, R24, 0x7c, RZ ;  /* 0x0000007c18107810 */ /* 0x000fe20007ffe0ff */
[----:B0-----:R-:W-:-:S03]  /*85860*/  IMAD.WIDE R8, R0, 0x2, R4 ;  /* 0x0000000200087825 */ /* 0x001fc600078e0204 */
[----:B------:R-:W-:Y:S02]  /*85870*/  ISETP.GE.AND P4, PT, R16, c[0x0][0x17c], PT ;  /* 0x00005f0010007a0c */ /* 0x000fe40003f86270 */
[----:B------:R-:W-:Y:S01]  /*85880*/  PRMT R20, R2, 0x7632, R20 ;  /* 0x0000763202147816 */ /* 0x000fe20000000014 */
[----:B------:R0:W-:Y:S01]  /*85890*/  @P3 STG.E.U16 [R8.64], R3 ;  /* 0x0000000308003986 */ /* 0x0001e2000c101506 */
[----:B------:R-:W-:Y:S01]  /*858a0*/  ISETP.LT.AND P3, PT, R28, c[0x0][0x178], !P1 ;  /* 0x00005e001c007a0c */ /* 0x000fe20004f61270 */
[----:B------:R-:W-:Y:S01]  /*858b0*/  IMAD.WIDE R10, R0, 0x2, R14 ;  /* 0x00000002000a7825 */ /* 0x000fe200078e020e */
[----:B------:R-:W-:Y:S01]  /*858c0*/  PRMT R18, R22, 0x7632, R18 ;  /* 0x0000763216127816 */ /* 0x000fe20000000012 */
[----:B------:R-:W3:Y:S01]  /*858d0*/  LDL.LU R2, [R1+0x33c] ;  /* 0x00033c0001027983 */ /* 0x000ee20000300800 */
[----:B------:R-:W-:Y:S01]  /*858e0*/  PRMT R19, R23, 0x7632, R19 ;  /* 0x0000763217137816 */ /* 0x000fe20000000013 */
[C---:B------:R-:W-:Y:S02]  /*858f0*/  IMAD.WIDE R16, R0.reuse, 0x2, R6 ;  /* 0x0000000200107825 */ /* 0x040fe400078e0206 */
[----:B------:R1:W-:Y:S02]  /*85900*/  @P6 STG.E.U16 [R10.64], R20 ;  /* 0x000000140a006986 */ /* 0x0003e4000c101506 */
[C---:B0-----:R-:W-:Y:S01]  /*85910*/  IMAD.WIDE R8, R0.reuse, 0x2, R12 ;  /* 0x0000000200087825 */ /* 0x041fe200078e020c */
[----:B------:R-:W-:Y:S01]  /*85920*/  IADD3 R0, R0, c[0x0][0x198], RZ ;  /* 0x0000660000007a10 */ /* 0x000fe20007ffe0ff */
[----:B------:R-:W4:Y:S04]  /*85930*/  LDL.LU R22, [R1+0x53c] ;  /* 0x00053c0001167983 */ /* 0x000f280000300800 */
[----:B------:R-:W-:Y:S01]  /*85940*/  @P5 STG.E.U16 [R8.64], R18 ;  /* 0x0000001208005986 */ /* 0x000fe2000c101506 */
[----:B-1----:R-:W-:-:S03]  /*85950*/  IMAD.WIDE R10, R0, 0x2, R4 ;  /* 0x00000002000a7825 */ /* 0x002fc600078e0204 */
[----:B------:R0:W-:Y:S02]  /*85960*/  @P2 STG.E.U16 [R16.64], R19 ;  /* 0x0000001310002986 */ /* 0x0001e4000c101506 */
[----:B0-----:R-:W-:Y:S02]  /*85970*/  IADD3 R16, R24, 0x7e, RZ ;  /* 0x0000007e18107810 */ /* 0x001fe40007ffe0ff */
[----:B------:R-:W5:Y:S04]  /*85980*/  LDL.LU R17, [R1+0x2fc] ;  /* 0x0002fc0001117983 */ /* 0x000f680000300800 */
[----:B--2---:R0:W-:Y:S01]  /*85990*/  @P3 STG.E.U16 [R10.64], R25 ;  /* 0x000000190a003986 */ /* 0x0041e2000c101506 */
[----:B------:R-:W-:-:S03]  /*859a0*/  ISETP.GE.AND P3, PT, R16, c[0x0][0x17c], PT ;  /* 0x00005f0010007a0c */ /* 0x000fc60003f66270 */
[----:B------:R-:W2:Y:S01]  /*859b0*/  LDL.LU R16, [R1+0x35c] ;  /* 0x00035c0001107983 */ /* 0x000ea20000300800 */
[----:B------:R-:W-:Y:S02]  /*859c0*/  ISETP.LT.AND P6, PT, R26, c[0x0][0x178], !P1 ;  /* 0x00005e001a007a0c */ /* 0x000fe40004fc1270 */
[----:B------:R-:W-:Y:S01]  /*859d0*/  ISETP.LT.AND P2, PT, R27, c[0x0][0x178], !P1 ;  /* 0x00005e001b007a0c */ /* 0x000fe20004f41270 */
[----:B------:R-:W-:Y:S01]  /*859e0*/  IMAD.WIDE R8, R0, 0x2, R14 ;  /* 0x0000000200087825 */ /* 0x000fe200078e020e */
[----:B------:R-:W-:Y:S01]  /*859f0*/  IADD3 R3, R24, 0x7d, RZ ;  /* 0x0000007d18037810 */ /* 0x000fe20007ffe0ff */
[----:B------:R-:W4:Y:S02]  /*85a00*/  LDL.LU R23, [R1+0x37c] ;  /* 0x00037c0001177983 */ /* 0x000f240000300800 */
[----:B0-----:R-:W-:Y:S01]  /*85a10*/  IMAD.WIDE R10, R0, 0x2, R12 ;  /* 0x00000002000a7825 */ /* 0x001fe200078e020c */
[----:B------:R-:W-:Y:S02]  /*85a20*/  ISETP.GE.AND P5, PT, R3, c[0x0][0x17c], PT ;  /* 0x00005f0003007a0c */ /* 0x000fe40003fa6270 */
[----:B------:R-:W-:-:S02]  /*85a30*/  PRMT R3, R25, 0x7632, R3 ;  /* 0x0000763219037816 */ /* 0x000fc40000000003 */
[----:B------:R-:W4:Y:S01]  /*85a40*/  LDL.LU R25, [R1+0x34c] ;  /* 0x00034c0001197983 */ /* 0x000f220000300800 */
[----:B---3--:R-:W-:-:S03]  /*85a50*/  PRMT R18, R2, 0x7632, R18 ;  /* 0x0000763202127816 */ /* 0x008fc60000000012 */
[----:B--2---:R-:W-:Y:S04]  /*85a60*/  @P6 STG.E.U16 [R8.64], R16 ;  /* 0x0000001008006986 */ /* 0x004fe8000c101506 */
[----:B------:R0:W-:Y:S04]  /*85a70*/  @P2 STG.E.U16 [R10.64], R2 ;  /* 0x000000020a002986 */ /* 0x0001e8000c101506 */
[----:B0-----:R-:W2:Y:S01]  /*85a80*/  LDL.LU R2, [R1+0x1ec] ;  /* 0x0001ec0001027983 */ /* 0x001ea20000300800 */
[----:B------:R-:W-:Y:S01]  /*85a90*/  ISETP.LT.AND P1, PT, R29, c[0x0][0x178], !P1 ;  /* 0x00005e001d007a0c */ /* 0x000fe20004f21270 */
[----:B------:R-:W-:Y:S01]  /*85aa0*/  IMAD.WIDE R8, R0, 0x2, R6 ;  /* 0x0000000200087825 */ /* 0x000fe200078e0206 */
[----:B------:R-:W-:-:S02]  /*85ab0*/  ISETP.LT.AND P6, PT, R28, c[0x0][0x178], !P0 ;  /* 0x00005e001c007a0c */ /* 0x000fc400047c1270 */
[----:B------:R-:W-:Y:S02]  /*85ac0*/  IADD3 R0, R0, c[0x0][0x198], RZ ;  /* 0x0000660000007a10 */ /* 0x000fe40007ffe0ff */
[----:B------:R-:W-:-:S07]  /*85ad0*/  ISETP.LT.AND P2, PT, R26, c[0x0][0x178], !P0 ;  /* 0x00005e001a007a0c */ /* 0x000fce0004741270 */
[----:B-----5:R0:W-:Y:S01]  /*85ae0*/  @P1 STG.E.U16 [R8.64], R17 ;  /* 0x0000001108001986 */ /* 0x0201e2000c101506 */
[----:B------:R-:W-:Y:S02]  /*85af0*/  ISETP.LT.AND P1, PT, R29, c[0x0][0x178], !P0 ;  /* 0x00005e001d007a0c */ /* 0x000fe40004721270 */
[----:B------:R-:W-:Y:S01]  /*85b00*/  ISETP.LT.AND P0, PT, R27, c[0x0][0x178], !P0 ;  /* 0x00005e001b007a0c */ /* 0x000fe20004701270 */
[----:B------:R-:W-:Y:S01]  /*85b10*/  IMAD.WIDE R10, R0, 0x2, R14 ;  /* 0x00000002000a7825 */ /* 0x000fe200078e020e */
[----:B------:R-:W-:-:S03]  /*85b20*/  PRMT R20, R16, 0x7632, R20 ;  /* 0x0000763210147816 */ /* 0x000fc60000000014 */
[----:B0-----:R-:W-:Y:S01]  /*85b30*/  IMAD.WIDE R8, R0, 0x2, R4 ;  /* 0x0000000200087825 */ /* 0x001fe200078e0204 */
[----:B------:R-:W-:-:S04]  /*85b40*/  PRMT R19, R17, 0x7632, R19 ;  /* 0x0000763211137816 */ /* 0x000fc80000000013 */
[----:B------:R0:W-:Y:S01]  /*85b50*/  @P6 STG.E.U16 [R8.64], R3 ;  /* 0x0000000308006986 */ /* 0x0001e2000c101506 */
[----:B------:R-:W-:Y:S01]  /*85b60*/  IMAD.WIDE R16, R0, 0x2, R6 ;  /* 0x0000000200107825 */ /* 0x000fe200078e0206 */
[----:B------:R-:W-:Y:S02]  /*85b70*/  ISETP.LT.AND P6, PT, R28, c[0x0][0x178], !P4 ;  /* 0x00005e001c007a0c */ /* 0x000fe400067c1270 */
[----:B------:R1:W-:Y:S01]  /*85b80*/  @P2 STG.E.U16 [R10.64], R20 ;  /* 0x000000140a002986 */ /* 0x0003e2000c101506 */
[----:B------:R-:W-:Y:S01]  /*85b90*/  ISETP.LT.AND P2, PT, R26, c[0x0][0x178], !P4 ;  /* 0x00005e001a007a0c */ /* 0x000fe20006741270 */
[C---:B0-----:R-:W-:Y:S01]  /*85ba0*/  IMAD.WIDE R8, R0.reuse, 0x2, R12 ;  /* 0x0000000200087825 */ /* 0x041fe200078e020c */
[----:B------:R-:W-:Y:S02]  /*85bb0*/  IADD3 R0, R0, c[0x0][0x198], RZ ;  /* 0x0000660000007a10 */ /* 0x000fe40007ffe0ff */
[----:B------:R-:W-:Y:S01]  /*85bc0*/  IADD3 R3, R24, 0x7f, RZ ;  /* 0x0000007f18037810 */ /* 0x000fe20007ffe0ff */
[----:B-1----:R-:W3:Y:S04]  /*85bd0*/  LDL.LU R20, [R1+0x54c] ;  /* 0x00054c0001147983 */ /* 0x002ee80000300800 */
[----:B------:R0:W-:Y:S04]  /*85be0*/  @P0 STG.E.U16 [R8.64], R18 ;  /* 0x0000001208000986 */ /* 0x0001e8000c101506 */
[----:B------:R1:W-:Y:S01]  /*85bf0*/  @P1 STG.E.U16 [R16.64], R19 ;  /* 0x0000001310001986 */ /* 0x0003e2000c101506 */
[----:B------:R-:W-:-:S02]  /*85c00*/  ISETP.LT.AND P1, PT, R29, c[0x0][0x178], !P4 ;  /* 0x00005e001d007a0c */ /* 0x000fc40006721270 */
[----:B------:R-:W-:Y:S01]  /*85c10*/  ISETP.LT.AND P4, PT, R27, c[0x0][0x178], !P4 ;  /* 0x00005e001b007a0c */ /* 0x000fe20006781270 */
[----:B------:R-:W-:-:S04]  /*85c20*/  IMAD.WIDE R10, R0, 0x2, R14 ;  /* 0x00000002000a7825 */ /* 0x000fc800078e020e */
[----:B0-----:R-:W-:-:S05]  /*85c30*/  IMAD.WIDE R8, R0, 0x2, R4 ;  /* 0x0000000200087825 */ /* 0x001fca00078e0204 */
[----:B----4-:R0:W-:Y:S01]  /*85c40*/  @P6 STG.E.U16 [R8.64], R22 ;  /* 0x0000001608006986 */ /* 0x0101e2000c101506 */
[----:B------:R-:W-:-:S03]  /*85c50*/  ISETP.LT.AND P6, PT, R26, c[0x0][0x178], !P5 ;  /* 0x00005e001a007a0c */ /* 0x000fc60006fc1270 */
[----:B------:R4:W-:Y:S01]  /*85c60*/  @P2 STG.E.U16 [R10.64], R23 ;  /* 0x000000170a002986 */ /* 0x0009e2000c101506 */
[----:B------:R-:W-:Y:S02]  /*85c70*/  ISETP.LT.AND P2, PT, R28, c[0x0][0x178], !P5 ;  /* 0x00005e001c007a0c */ /* 0x000fe40006f41270 */
[C---:B-1----:R-:W-:Y:S01]  /*85c80*/  IADD3 R17, R0.reuse, c[0x0][0x198], RZ ;  /* 0x0000660000117a10 */ /* 0x042fe20007ffe0ff */
[----:B0-----:R-:W-:-:S04]  /*85c90*/  IMAD.WIDE R8, R0, 0x2, R12 ;  /* 0x0000000200087825 */ /* 0x001fc800078e020c */
[----:B----4-:R-:W-:Y:S01]  /*85ca0*/  IMAD.WIDE R10, R0, 0x2, R6 ;  /* 0x00000002000a7825 */ /* 0x010fe200078e0206 */
[----:B------:R0:W-:Y:S01]  /*85cb0*/  @P4 STG.E.U16 [R8.64], R25 ;  /* 0x0000001908004986 */ /* 0x0001e2000c101506 */
[----:B------:R-:W-:Y:S02]  /*85cc0*/  ISETP.GE.AND P0, PT, R3, c[0x0][0x17c], PT ;  /* 0x00005f0003007a0c */ /* 0x000fe40003f06270 */
[----:B------:R-:W-:Y:S02]  /*85cd0*/  PRMT R3, R22, 0x7632, R3 ;  /* 0x0000763216037816 */ /* 0x000fe40000000003 */
[----:B------:R-:W-:Y:S01]  /*85ce0*/  PRMT R16, R23, 0x7632, R16 ;  /* 0x0000763217107816 */ /* 0x000fe20000000010 */
[----:B------:R-:W4:Y:S01]  /*85cf0*/  LDL.LU R22, [R1+0x38c] ;  /* 0x00038c0001167983 */ /* 0x000f220000300800 */
[----:B------:R-:W-:-:S03]  /*85d00*/  PRMT R0, R25, 0x7632, R0 ;  /* 0x0000763219007816 */ /* 0x000fc60000000000 */
[----:B------:R-:W5:Y:S01]  /*85d10*/  LDL.LU R23, [R1+0x36c] ;  /* 0x00036c0001177983 */ /* 0x000f620000300800 */
[----:B0-----:R-:W-:-:S03]  /*85d20*/  IMAD.WIDE R8, R17, 0x2, R4 ;  /* 0x0000000211087825 */ /* 0x001fc600078e0204 */
[----:B------:R-:W3:Y:S04]  /*85d30*/  LDL.LU R25, [R1+0x3f0] ;  /* 0x0003f00001197983 */ /* 0x000ee80000300800 */
[----:B--2---:R0:W-:Y:S01]  /*85d40*/  @P1 STG.E.U16 [R10.64], R2 ;  /* 0x000000020a001986 */ /* 0x0041e2000c101506 */
[----:B------:R-:W-:Y:S02]  /*85d50*/  ISETP.LT.AND P1, PT, R29, c[0x0][0x178], !P5 ;  /* 0x00005e001d007a0c */ /* 0x000fe40006f21270 */
[----:B------:R-:W-:Y:S01]  /*85d60*/  ISETP.LT.AND P5, PT, R27, c[0x0][0x178], !P5 ;  /* 0x00005e001b007a0c */ /* 0x000fe20006fa1270 */
[----:B------:R1:W-:Y:S01]  /*85d70*/  @P2 STG.E.U16 [R8.64], R3 ;  /* 0x0000000308002986 */ /* 0x0003e2000c101506 */
[----:B------:R-:W-:Y:S01]  /*85d80*/  PRMT R18, R2, 0x7632, R18 ;  /* 0x0000763202127816 */ /* 0x000fe20000000012 */
[----:B0-----:R-:W-:-:S02]  /*85d90*/  IMAD.WIDE R10, R17, 0x2, R14 ;  /* 0x00000002110a7825 */ /* 0x001fc400078e020e */
[----:B------:R-:W2:Y:S02]  /*85da0*/  LDL.LU R2, [R1+0x3d0] ;  /* 0x0003d00001027983 */ /* 0x000ea40000300800 */
[C---:B-1----:R-:W-:Y:S02]  /*85db0*/  IMAD.WIDE R8, R17.reuse, 0x2, R12 ;  /* 0x0000000211087825 */ /* 0x042fe400078e020c */
[----:B------:R0:W-:Y:S04]  /*85dc0*/  @P6 STG.E.U16 [R10.64], R16 ;  /* 0x000000100a006986 */ /* 0x0001e8000c101506 */
[----:B------:R-:W-:Y:S01]  /*85dd0*/  @P5 STG.E.U16 [R8.64], R0 ;  /* 0x0000000008005986 */ /* 0x000fe2000c101506 */
[----:B0-----:R-:W-:-:S05]  /*85de0*/  IMAD.WIDE R10, R17, 0x2, R6 ;  /* 0x00000002110a7825 */ /* 0x001fca00078e0206 */
[----:B------:R0:W-:Y:S04]  /*85df0*/  @P1 STG.E.U16 [R10.64], R18 ;  /* 0x000000120a001986 */ /* 0x0001e8000c101506 */
[----:B0-----:R-:W2:Y:S01]  /*85e00*/  LDL.LU R11, [R1+0x55c] ;  /* 0x00055c00010b7983 */ /* 0x001ea20000300800 */
[----:B------:R-:W-:Y:S02]  /*85e10*/  ISETP.LT.AND P4, PT, R28, c[0x0][0x178], !P3 ;  /* 0x00005e001c007a0c */ /* 0x000fe40005f81270 */
[----:B------:R-:W-:Y:S02]  /*85e20*/  IADD3 R3, R17, c[0x0][0x198], RZ ;  /* 0x0000660011037a10 */ /* 0x000fe40007ffe0ff */
[----:B------:R-:W-:-:S03]  /*85e30*/  ISETP.LT.AND P6, PT, R26, c[0x0][0x178], !P3 ;  /* 0x00005e001a007a0c */ /* 0x000fc60005fc1270 */
[----:B------:R-:W-:-:S04]  /*85e40*/  IMAD.WIDE R16, R3, 0x2, R4 ;  /* 0x0000000203107825 */ /* 0x000fc800078e0204 */
[C---:B------:R-:W-:Y:S01]  /*85e50*/  IMAD.WIDE R8, R3.reuse, 0x2, R14 ;  /* 0x0000000203087825 */ /* 0x040fe200078e020e */
[----:B------:R-:W-:Y:S02]  /*85e60*/  ISETP.LT.AND P5, PT, R28, c[0x0][0x178], !P0 ;  /* 0x00005e001c007a0c */ /* 0x000fe400047a1270 */
[C---:B------:R-:W-:Y:S02]  /*85e70*/  IADD3 R19, R24.reuse, 0x80, RZ ;  /* 0x0000008018137810 */ /* 0x040fe40007ffe0ff */
[----:B------:R-:W-:Y:S02]  /*85e80*/  IADD3 R18, R3, c[0x0][0x198], RZ ;  /* 0x0000660003127a10 */ /* 0x000fe40007ffe0ff */
[----:B------:R-:W-:Y:S02]  /*85e90*/  ISETP.GE.AND P2, PT, R19, c[0x0][0x17c], PT ;  /* 0x00005f0013007a0c */ /* 0x000fe40003f46270 */
[----:B------:R-:W-:-:S04]  /*85ea0*/  IADD3 R0, R24, 0x81, RZ ;  /* 0x0000008118007810 */ /* 0x000fc80007ffe0ff */
[----:B------:R-:W-:Y:S01]  /*85eb0*/  ISETP.GE.AND P1, PT, R0, c[0x0][0x17c], PT ;  /* 0x00005f0000007a0c */ /* 0x000fe20003f26270 */
[----:B------:R-:W-:Y:S01]  /*85ec0*/  STL [R1+0x23dc], R27 ;  /* 0x0023dc1b01007387 */ /* 0x000fe20000100800 */
[----:B----4-:R-:W-:-:S03]  /*85ed0*/  PRMT R0, R22, 0x7632, R0 ;  /* 0x0000763216007816 */ /* 0x010fc60000000000 */
[----:B--2---:R-:W-:Y:S01]  /*85ee0*/  @P4 STG.E.U16 [R16.64], R11 ;  /* 0x0000000b10004986 */ /* 0x004fe2000c101506 */
[----:B------:R-:W-:Y:S02]  /*85ef0*/  ISETP.LT.AND P4, PT, R29, c[0x0][0x178], !P3 ;  /* 0x00005e001d007a0c */ /* 0x000fe40005f81270 */
[----:B------:R-:W-:Y:S01]  /*85f00*/  ISETP.LT.AND P3, PT, R27, c[0x0][0x178], !P3 ;  /* 0x00005e001b007a0c */ /* 0x000fe20005f61270 */
[----:B---3--:R0:W-:Y:S01]  /*85f10*/  @P6 STG.E.U16 [R8.64], R20 ;  /* 0x0000001408006986 */ /* 0x0081e2000c101506 */
[----:B------:R-:W-:Y:S02]  /*85f20*/  ISETP.LT.AND P6, PT, R26, c[0x0][0x178], !P0 ;  /* 0x00005e001a007a0c */ /* 0x000fe400047c1270 */
[----:B------:R-:W-:Y:S01]  /*85f30*/  PRMT R19, R11, 0x7632, R19 ;  /* 0x000076320b137816 */ /* 0x000fe20000000013 */
[----:B0-----:R-:W-:-:S08]  /*85f40*/  IMAD.WIDE R8, R3, 0x2, R12 ;  /* 0x0000000203087825 */ /* 0x001fd000078e020c */
[----:B------:R0:W-:Y:S01]  /*85f50*/  @P3 STG.E.U16 [R8.64], R22 ;  /* 0x0000001608003986 */ /* 0x0001e2000c101506 */
[----:B------:R-:W-:Y:S01]  /*85f60*/  ISETP.LT.AND P3, PT, R29, c[0x0][0x178], !P0 ;  /* 0x00005e001d007a0c */ /* 0x000fe20004761270 */
[----:B------:R-:W-:Y:S01]  /*85f70*/  IMAD.WIDE R10, R3, 0x2, R6 ;  /* 0x00000002030a7825 */ /* 0x000fe200078e0206 */
[----:B------:R-:W-:Y:S02]  /*85f80*/  ISETP.LT.AND P0, PT, R27, c[0x0][0x178], !P0 ;  /* 0x00005e001b007a0c */ /* 0x000fe40004701270 */
[----:B------:R-:W-:Y:S01]  /*85f90*/  PRMT R3, R20, 0x7632, R3 ;  /* 0x0000763214037816 */ /* 0x000fe20000000003 */
[C---:B------:R-:W-:Y:S01]  /*85fa0*/  IMAD.WIDE R16, R18.reuse, 0x2, R4 ;  /* 0x0000000212107825 */ /* 0x040fe200078e0204 */
[----:B-----5:R-:W-:Y:S03]  /*85fb0*/  @P4 STG.E.U16 [R10.64], R23 ;  /* 0x000000170a004986 */ /* 0x020fe6000c101506 */
[C---:B0-----:R-:W-:Y:S01]  /*85fc0*/  IMAD.WIDE R8, R18.reuse, 0x2, R14 ;  /* 0x0000000212087825 */ /* 0x041fe200078e020e */
[----:B------:R-:W-:Y:S04]  /*85fd0*/  @P5 STG.E.U16 [R16.64], R19 ;  /* 0x0000001310005986 */ /* 0x000fe8000c101506 */
[----:B------:R0:W-:Y:S02]  /*85fe0*/  @P6 STG.E.U16 [R8.64], R3 ;  /* 0x0000000308006986 */ /* 0x0001e4000c101506 */
[----:B0-----:R-:W-:-:S05]  /*85ff0*/  IMAD.WIDE R8, R18, 0x2, R12 ;  /* 0x0000000212087825 */ /* 0x001fca00078e020c */
[----:B------:R0:W-:Y:S01]  /*86000*/  @P0 STG.E.U16 [R8.64], R0 ;  /* 0x0000000008000986 */ /* 0x0001e2000c101506 */
[----:B------:R-:W-:-:S03]  /*86010*/  ISETP.LT.AND P0, PT, R27, c[0x0][0x178], !P2 ;  /* 0x00005e001b007a0c */ /* 0x000fc60005701270 */
[----:B------:R-:W2:Y:S01]  /*86020*/  LDL R27, [R1+0x3c0] ;  /* 0x0003c000011b7983 */ /* 0x000ea20000100800 */
[----:B------:R-:W-:Y:S02]  /*86030*/  ISETP.LT.AND P5, PT, R28, c[0x0][0x178], !P2 ;  /* 0x00005e001c007a0c */ /* 0x000fe400057a1270 */
[----:B------:R-:W-:Y:S02]  /*86040*/  ISETP.LT.AND P4, PT, R26, c[0x0][0x178], !P2 ;  /* 0x00005e001a007a0c */ /* 0x000fe40005781270 */
[C---:B------:R-:W-:Y:S01]  /*86050*/  IADD3 R20, R18.reuse, c[0x0][0x198], RZ ;  /* 0x0000660012147a10 */ /* 0x040fe20007ffe0ff */
[----:B------:R-:W-:Y:S01]  /*86060*/  IMAD.WIDE R10, R18, 0x2, R6 ;  /* 0x00000002120a7825 */ /* 0x000fe200078e0206 */
[----:B------:R-:W-:Y:S02]  /*86070*/  PRMT R21, R23, 0x7632, R21 ;  /* 0x0000763217157816 */ /* 0x000fe40000000015 */
[----:B------:R-:W-:Y:S01]  /*86080*/  IADD3 R3, R24, 0x82, RZ ;  /* 0x0000008218037810 */ /* 0x000fe20007ffe0ff */
[----:B------:R-:W-:Y:S01]  /*86090*/  IMAD.WIDE R16, R20, 0x2, R4 ;  /* 0x0000000214107825 */ /* 0x000fe200078e0204 */
[----:B------:R-:W-:-:S03]  /*860a0*/  IADD3 R22, R24, 0x83, RZ ;  /* 0x0000008318167810 */ /* 0x000fc60007ffe0ff */
[C---:B------:R-:W-:Y:S01]  /*860b0*/  IMAD.WIDE R18, R20.reuse, 0x2, R14 ;  /* 0x0000000214127825 */ /* 0x040fe200078e020e */
[----:B------:R-:W-:Y:S01]  /*860c0*/  ISETP.GE.AND P6, PT, R3, c[0x0][0x17c], PT ;  /* 0x00005f0003007a0c */ /* 0x000fe20003fc6270 */
[----:B------:R1:W-:Y:S02]  /*860d0*/  @P3 STG.E.U16 [R10.64], R21 ;  /* 0x000000150a003986 */ /* 0x0003e4000c101506 */
[----:B0-----:R-:W-:Y:S01]  /*860e0*/  IMAD.WIDE R8, R20, 0x2, R12 ;  /* 0x0000000214087825 */ /* 0x001fe200078e020c */
[----:B------:R-:W-:Y:S01]  /*860f0*/  PRMT R3, R25, 0x7632, R3 ;  /* 0x0000763219037816 */ /* 0x000fe20000000003 */
[----:B------:R0:W-:Y:S01]  /*86100*/  @P5 STG.E.U16 [R16.64], R25 ;  /* 0x0000001910005986 */ /* 0x0001e2000c101506 */
[----:B------:R-:W-:-:S03]  /*86110*/  ISETP.GE.AND P3, PT, R22, c[0x0][0x17c], PT ;  /* 0x00005f0016007a0c */ /* 0x000fc60003f66270 */
[----:B------:R-:W3:Y:S04]  /*86120*/  LDL.LU R23, [R1+0x400] ;  /* 0x0004000001177983 */ /* 0x000ee80000300800 */
[----:B------:R4:W-:Y:S01]  /*86130*/  @P4 STG.E.U16 [R18.64], R2 ;  /* 0x0000000212004986 */ /* 0x0009e2000c101506 */
[----:B-1----:R-:W-:-:S03]  /*86140*/  PRMT R21, R2, 0x7632, R21 ;  /* 0x0000763202157816 */ /* 0x002fc60000000015 */
[----:B0-----:R-:W5:Y:S04]  /*86150*/  LDL.LU R25, [R1+0x3e0] ;  /* 0x0003e00001197983 */ /* 0x001f680000300800 */
[----:B----4-:R-:W4:Y:S04]  /*86160*/  LDL.LU R2, [R1+0x3b0] ;  /* 0x0003b00001027983 */ /* 0x010f280000300800 */
[----:B------:R-:W3:Y:S04]  /*86170*/  LDL.LU R22, [R1+0x3a0] ;  /* 0x0003a00001167983 */ /* 0x000ee80000300800 */
[----:B--2---:R0:W-:Y:S04]  /*86180*/  @P0 STG.E.U16 [R8.64], R27 ;  /* 0x0000001b08000986 */ /* 0x0041e8000c101506 */
[----:B0-----:R-:W2:Y:S04]  /*86190*/  LDL.LU R27, [R1+0x23dc] ;  /* 0x0023dc00011b7983 */ /* 0x001ea80000300800 */
[----:B------:R-:W2:Y:S01]  /*861a0*/  LDL.LU R9, [R1+0x3c0] ;  /* 0x0003c00001097983 */ /* 0x000ea20000300800 */
[----:B------:R-:W-:-:S02]  /*861b0*/  ISETP.LT.AND P2, PT, R29, c[0x0][0x178], !P2 ;  /* 0x00005e001d007a0c */ /* 0x000fc40005741270 */
[----:B------:R-:W-:Y:S02]  /*861c0*/  ISETP.LT.AND P5, PT, R28, c[0x0][0x178], !P1 ;  /* 0x00005e001c007a0c */ /* 0x000fe40004fa1270 */
[C---:B------:R-:W-:Y:S01]  /*861d0*/  IADD3 R0, R20.reuse, c[0x0][0x198], RZ ;  /* 0x0000660014007a10 */ /* 0x040fe20007ffe0ff */
[----:B------:R-:W-:-:S04]  /*861e0*/  IMAD.WIDE R10, R20, 0x2, R6 ;  /* 0x00000002140a7825 */ /* 0x000fc800078e0206 */
[----:B------:R-:W-:-:S04]  /*861f0*/  IMAD.WIDE R16, R0, 0x2, R4 ;  /* 0x0000000200107825 */ /* 0x000fc800078e0204 */
[C---:B------:R-:W-:Y:S01]  /*86200*/  IMAD.WIDE R18, R0.reuse, 0x2, R14 ;  /* 0x0000000200127825 */ /* 0x040fe200078e020e */
[----:B---3--:R0:W-:Y:S04]  /*86210*/  @P2 STG.E.U16 [R10.64], R22 ;  /* 0x000000160a002986 */ /* 0x0081e8000c101506 */
[----:B------:R1:W-:Y:S01]  /*86220*/  @P5 STG.E.U16 [R16.64], R3 ;  /* 0x0000000310005986 */ /* 0x0003e2000c101506 */
[C---:B0-----:R-:W-:Y:S01]  /*86230*/  IMAD.WIDE R10, R0.reuse, 0x2, R6 ;  /* 0x00000002000a7825 */ /* 0x041fe200078e0206 */
[C---:B-1----:R-:W-:Y:S02]  /*86240*/  IADD3 R3, R0.reuse, c[0x0][0x198], RZ ;  /* 0x0000660000037a10 */ /* 0x042fe40007ffe0ff */
[----:B--2---:R-:W-:Y:S01]  /*86250*/  PRMT R20, R9, 0x7632, R20 ;  /* 0x0000763209147816 */ /* 0x004fe20000000014 */
[----:B------:R-:W-:-:S02]  /*86260*/  IMAD.WIDE R8, R0, 0x2, R12 ;  /* 0x0000000200087825 */ /* 0x000fc400078e020c */
[----:B------:R-:W2:Y:S01]  /*86270*/  LDL.LU R0, [R1+0x430] ;  /* 0x0004300001007983 */ /* 0x000ea20000300800 */
[----:B------:R-:W-:Y:S02]  /*86280*/  ISETP.LT.AND P4, PT, R26, c[0x0][0x178], !P1 ;  /* 0x00005e001a007a0c */ /* 0x000fe40004f81270 */
[----:B------:R-:W-:Y:S02]  /*86290*/  ISETP.LT.AND P2, PT, R27, c[0x0][0x178], !P1 ;  /* 0x00005e001b007a0c */ /* 0x000fe40004f41270 */
[----:B------:R-:W-:Y:S02]  /*862a0*/  ISETP.LT.AND P1, PT, R29, c[0x0][0x178], !P1 ;  /* 0x00005e001d007a0c */ /* 0x000fe40004f21270 */
[----:B------:R-:W-:-:S07]  /*862b0*/  ISETP.LT.AND P5, PT, R28, c[0x0][0x178], !P6 ;  /* 0x00005e001c007a0c */ /* 0x000fce00077a1270 */
[----:B------:R0:W-:Y:S01]  /*862c0*/  @P4 STG.E.U16 [R18.64], R21 ;  /* 0x0000001512004986 */ /* 0x0001e2000c101506 */
[----:B------:R-:W-:Y:S01]  /*862d0*/  ISETP.LT.AND P4, PT, R26, c[0x0][0x178], !P6 ;  /* 0x00005e001a007a0c */ /* 0x000fe20007781270 */
[C---:B------:R-:W-:Y:S02]  /*862e0*/  IMAD.WIDE R16, R3.reuse, 0x2, R4 ;  /* 0x0000000203107825 */ /* 0x040fe400078e0204 */
[----:B------:R1:W-:Y:S01]  /*862f0*/  @P2 STG.E.U16 [R8.64], R20 ;  /* 0x0000001408002986 */ /* 0x0003e2000c101506 */
[----:B0-----:R-:W-:Y:S01]  /*86300*/  PRMT R21, R22, 0x7632, R21 ;  /* 0x0000763216157816 */ /* 0x001fe20000000015 */
[----:B------:R-:W-:-:S04]  /*86310*/  IMAD.WIDE R18, R3, 0x2, R14 ;  /* 0x0000000203127825 */ /* 0x000fc800078e020e */
[----:B------:R0:W-:Y:S01]  /*86320*/  @P1 STG.E.U16 [R10.64], R21 ;  /* 0x000000150a001986 */ /* 0x0001e2000c101506 */
[----:B------:R-:W-:Y:S02]  /*86330*/  ISETP.LT.AND P1, PT, R27, c[0x0][0x178], !P6 ;  /* 0x00005e001b007a0c */ /* 0x000fe40007721270 */
[----:B------:R-:W-:Y:S01]  /*86340*/  ISETP.LT.AND P6, PT, R29, c[0x0][0x178], !P6 ;  /* 0x00005e001d007a0c */ /* 0x000fe200077c1270 */
[----:B-1----:R-:W-:-:S04]  /*86350*/  IMAD.WIDE R8, R3, 0x2, R12 ;  /* 0x0000000203087825 */ /* 0x002fc800078e020c */
[----:B0-----:R-:W-:Y:S01]  /*86360*/  IMAD.WIDE R10, R3, 0x2, R6 ;  /* 0x00000002030a7825 */ /* 0x001fe200078e0206 */
[----:B------:R-:W-:Y:S01]  /*86370*/  PRMT R21, R23, 0x7632, R21 ;  /* 0x0000763217157816 */ /* 0x000fe20000000015 */
[----:B--2---:R0:W-:Y:S01]  /*86380*/  @P5 STG.E.U16 [R16.64], R0 ;  /* 0x0000000010005986 */ /* 0x0041e2000c101506 */
[----:B------:R-:W-:-:S03]  /*86390*/  ISETP.LT.AND P5, PT, R28, c[0x0][0x178], !P3 ;  /* 0x00005e001c007a0c */ /* 0x000fc60005fa1270 */
[----:B------:R1:W-:Y:S01]  /*863a0*/  @P4 STG.E.U16 [R18.64], R23 ;  /* 0x0000001712004986 */ /* 0x0003e2000c101506 */
[----:B------:R-:W-:Y:S02]  /*863b0*/  ISETP.LT.AND P4, PT, R26, c[0x0][0x178], !P3 ;  /* 0x00005e001a007a0c */ /* 0x000fe40005f81270 */
[----:B------:R-:W-:Y:S02]  /*863c0*/  PRMT R20, R0, 0x7632, R20 ;  /* 0x0000763200147816 */ /* 0x000fe40000000014 */
[----:B0-----:R-:W-:Y:S01]  /*863d0*/  IADD3 R0, R3, c[0x0][0x198], RZ ;  /* 0x0000660003007a10 */ /* 0x001fe20007ffe0ff */
[----:B-----5:R0:W-:Y:S04]  /*863e0*/  @P1 STG.E.U16 [R8.64], R25 ;  /* 0x0000001908001986 */ /* 0x0201e8000c101506 */
[C---:B------:R-:W-:Y:S01]  /*863f0*/  IMAD.WIDE R16, R0.reuse, 0x2, R4 ;  /* 0x0000000200107825 */ /* 0x040fe200078e0204 */
[----:B----4-:R2:W-:Y:S03]  /*86400*/  @P6 STG.E.U16 [R10.64], R2 ;  /* 0x000000020a006986 */ /* 0x0105e6000c101506 */
[C---:B-1----:R-:W-:Y:S01]  /*86410*/  IMAD.WIDE R18, R0.reuse, 0x2, R14 ;  /* 0x0000000200127825 */ /* 0x042fe200078e020e */
[----:B------:R1:W-:Y:S01]  /*86420*/  @P5 STG.E.U16 [R16.64], R20 ;  /* 0x0000001410005986 */ /* 0x0003e2000c101506 */
[----:B------:R-:W-:-:S03]  /*86430*/  IADD3 R3, R0, c[0x0][0x198], RZ ;  /* 0x0000660000037a10 */ /* 0x000fc60007ffe0ff */
[----:B------:R-:W3:Y:S01]  /*86440*/  LDL.LU R23, [R1+0x390] ;  /* 0x0003900001177983 */ /* 0x000ee20000300800 */
[----:B0-----:R-:W-:-:S03]  /*86450*/  IMAD.WIDE R8, R0, 0x2, R12 ;  /* 0x0000000200087825 */ /* 0x001fc600078e020c */
[----:B------:R0:W-:Y:S01]  /*86460*/  @P4 STG.E.U16 [R18.64], R21 ;  /* 0x0000001512004986 */ /* 0x0001e2000c101506 */
[----:B--2---:R-:W-:Y:S01]  /*86470*/  IMAD.WIDE R10, R0, 0x2, R6 ;  /* 0x00000002000a7825 */ /* 0x004fe200078e0206 */
[----:B-1----:R-:W-:Y:S02]  /*86480*/  PRMT R20, R25, 0x7632, R20 ;  /* 0x0000763219147816 */ /* 0x002fe40000000014 */
[----:B------:R-:W2:Y:S01]  /*86490*/  LDL.LU R25, [R1+0x4e0] ;  /* 0x0004e00001197983 */ /* 0x000ea20000300800 */
[----:B0-----:R-:W-:-:S03]  /*864a0*/  PRMT R21, R2, 0x7632, R21 ;  /* 0x0000763202157816 */ /* 0x001fc60000000015 */
[----:B------:R-:W4:Y:S04]  /*864b0*/  LDL.LU R2, [R1+0x4c0] ;  /* 0x0004c00001027983 */ /* 0x000f280000300800 */
[----:B------:R-:W5:Y:S01]  /*864c0*/  LDL.LU R0, [R1+0x480] ;  /* 0x0004800001007983 */ /* 0x000f620000300800 */
[----:B------:R-:W-:-:S04]  /*864d0*/  IADD3 R22, R24, 0x84, RZ ;  /* 0x0000008418167810 */ /* 0x000fc80007ffe0ff */
[----:B------:R-:W-:Y:S02]  /*864e0*/  ISETP.GE.AND P0, PT, R22, c[0x0][0x17c], PT ;  /* 0x00005f0016007a0c */ /* 0x000fe40003f06270 */
[----:B------:R-:W-:Y:S02]  /*864f0*/  IADD3 R22, R24, 0x85, RZ ;  /* 0x0000008518167810 */ /* 0x000fe40007ffe0ff */
[----:B------:R-:W-:Y:S02]  /*86500*/  ISETP.LT.AND P4, PT, R27, c[0x0][0x178], !P3 ;  /* 0x00005e001b007a0c */ /* 0x000fe40005f81270 */
[----:B------:R-:W-:Y:S02]  /*86510*/  ISETP.GE.AND P2, PT, R22, c[0x0][0x17c], PT ;  /* 0x00005f0016007a0c */ /* 0x000fe40003f46270 */
[----:B------:R-:W-:Y:S02]  /*86520*/  IADD3 R22, R24, 0x86, RZ ;  /* 0x0000008618167810 */ /* 0x000fe40007ffe0ff */
[----:B------:R-:W-:-:S02]  /*86530*/  ISETP.LT.AND P3, PT, R29, c[0x0][0x178], !P3 ;  /* 0x00005e001d007a0c */ /* 0x000fc40005f61270 */
[----:B------:R-:W-:Y:S02]  /*86540*/  ISETP.LT.AND P6, PT, R28, c[0x0][0x178], !P0 ;  /* 0x00005e001c007a0c */ /* 0x000fe400047c1270 */
[----:B------:R-:W-:Y:S02]  /*86550*/  ISETP.GE.AND P1, PT, R22, c[0x0][0x17c], PT ;  /* 0x00005f0016007a0c */ /* 0x000fe40003f26270 */
[----:B------:R-:W2:Y:S01]  /*86560*/  LDL.LU R22, [R1+0x440] ;  /* 0x0004400001167983 */ /* 0x000ea20000300800 */
[----:B------:R-:W-:-:S03]  /*86570*/  IMAD.WIDE R16, R3, 0x2, R4 ;  /* 0x0000000203107825 */ /* 0x000fc600078e0204 */
[----:B------:R0:W-:Y:S01]  /*86580*/  @P4 STG.E.U16 [R8.64], R20 ;  /* 0x0000001408004986 */ /* 0x0001e2000c101506 */
[----:B------:R-:W-:-:S03]  /*86590*/  IMAD.WIDE R18, R3, 0x2, R14 ;  /* 0x0000000203127825 */ /* 0x000fc600078e020e */
[----:B------:R1:W-:Y:S01]  /*865a0*/  @P3 STG.E.U16 [R10.64], R21 ;  /* 0x000000150a003986 */ /* 0x0003e2000c101506 */
[----:B0-----:R-:W-:-:S04]  /*865b0*/  IMAD.WIDE R8, R3, 0x2, R12 ;  /* 0x0000000203087825 */ /* 0x001fc800078e020c */
[C---:B-1----:R-:W-:Y:S01]  /*865c0*/  IMAD.WIDE R10, R3.reuse, 0x2, R6 ;  /* 0x00000002030a7825 */ /* 0x042fe200078e0206 */
[----:B-----5:R0:W-:Y:S01]  /*865d0*/  @P6 STG.E.U16 [R16.64], R0 ;  /* 0x0000000010006986 */ /* 0x0201e2000c101506 */
[----:B------:R-:W-:Y:S02]  /*865e0*/  PRMT R20, R0, 0x7632, R20 ;  /* 0x0000763200147816 */ /* 0x000fe40000000014 */
[----:B0-----:R-:W-:Y:S02]  /*865f0*/  IADD3 R0, R3, c[0x0][0x198], RZ ;  /* 0x0000660003007a10 */ /* 0x001fe40007ffe0ff */
[----:B------:R-:W5:Y:S01]  /*86600*/  LDL.LU R3, [R1+0x410] ;  /* 0x0004100001037983 */ /* 0x000f620000300800 */
[----:B------:R-:W-:Y:S02]  /*86610*/  ISETP.LT.AND P5, PT, R26, c[0x0][0x178], !P0 ;  /* 0x00005e001a007a0c */ /* 0x000fe400047a1270 */
[----:B------:R-:W-:Y:S02]  /*86620*/  ISETP.LT.AND P4, PT, R27, c[0x0][0x178], !P0 ;  /* 0x00005e001b007a0c */ /* 0x000fe40004781270 */
[----:B------:R-:W-:-:S02]  /*86630*/  ISETP.LT.AND P3, PT, R29, c[0x0][0x178], !P0 ;  /* 0x00005e001d007a0c */ /* 0x000fc40004761270 */
[----:B------:R-:W-:-:S07]  /*86640*/  ISETP.LT.AND P6, PT, R28, c[0x0][0x178], !P2 ;  /* 0x00005e001c007a0c */ /* 0x000fce00057c1270 */
[----:B--2---:R0:W-:Y:S01]  /*86650*/  @P5 STG.E.U16 [R18.64], R22 ;  /* 0x0000001612005986 */ /* 0x0041e2000c101506 */
[----:B------:R-:W-:Y:S01]  /*86660*/  ISETP.LT.AND P5, PT, R26, c[0x0][0x178], !P2 ;  /* 0x00005e001a007a0c */ /* 0x000fe200057a1270 */
[----:B------:R-:W-:Y:S01]  /*86670*/  IMAD.WIDE R16, R0, 0x2, R4 ;  /* 0x0000000200107825 */ /* 0x000fe200078e0204 */
[----:B------:R-:W-:-:S03]  /*86680*/  PRMT R21, R22, 0x7632, R21 ;  /* 0x0000763216157816 */ /* 0x000fc60000000015 */
[----:B0-----:R-:W-:Y:S01]  /*86690*/  IMAD.WIDE R18, R0, 0x2, R14 ;  /* 0x0000000200127825 */ /* 0x001fe200078e020e */
[----:B------:R-:W-:-:S04]  /*866a0*/  IADD3 R22, R24, 0x87, RZ ;  /* 0x0000008718167810 */ /* 0x000fc80007ffe0ff */
[----:B------:R-:W-:Y:S02]  /*866b0*/  ISETP.GE.AND P0, PT, R22, c[0x0][0x17c], PT ;  /* 0x00005f0016007a0c */ /* 0x000fe40003f06270 */
[----:B------:R-:W-:Y:S01]  /*866c0*/  IADD3 R22, R24, 0x88, RZ ;  /* 0x0000008818167810 */ /* 0x000fe20007ffe0ff */
[----:B-----5:R0:W-:Y:S01]  /*866d0*/  @P4 STG.E.U16 [R8.64], R3 ;  /* 0x0000000308004986 */ /* 0x0201e2000c101506 */
[----:B------:R-:W-:-:S03]  /*866e0*/  ISETP.LT.AND P4, PT, R27, c[0x0][0x178], !P2 ;  /* 0x00005e001b007a0c */ /* 0x000fc60005781270 */
[----:B---3--:R-:W-:Y:S01]  /*866f0*/  @P3 STG.E.U16 [R10.64], R23 ;  /* 0x000000170a003986 */ /* 0x008fe2000c101506 */
[----:B------:R-:W-:-:S03]  /*86700*/  ISETP.LT.AND P3, PT, R29, c[0x0][0x178], !P2 ;  /* 0x00005e001d007a0c */ /* 0x000fc60005761270 */
[----:B------:R1:W-:Y:S01]  /*86710*/  @P6 STG.E.U16 [R16.64], R20 ;  /* 0x0000001410006986 */ /* 0x0003e2000c101506 */
[----:B------:R-:W-:-:S03]  /*86720*/  ISETP.LT.AND P6, PT, R28, c[0x0][0x178], !P1 ;  /* 0x00005e001c007a0c */ /* 0x000fc60004fc1270 */
[----:B------:R2:W-:Y:S01]  /*86730*/  @P5 STG.E.U16 [R18.64], R21 ;  /* 0x0000001512005986 */ /* 0x0005e2000c101506 */
[----:B------:R-:W-:Y:S01]  /*86740*/  ISETP.LT.AND P5, PT, R26, c[0x0][0x178], !P1 ;  /* 0x00005e001a007a0c */ /* 0x000fe20004fa1270 */
[C---:B0-----:R-:W-:Y:S01]  /*86750*/  IMAD.WIDE R8, R0.reuse, 0x2, R12 ;  /* 0x0000000200087825 */ /* 0x041fe200078e020c */
[----:B-1----:R-:W-:Y:S02]  /*86760*/  PRMT R20, R3, 0x7632, R20 ;  /* 0x0000763203147816 */ /* 0x002fe40000000014 */
[C---:B------:R-:W-:Y:S01]  /*86770*/  IADD3 R3, R0.reuse, c[0x0][0x198], RZ ;  /* 0x0000660000037a10 */ /* 0x040fe20007ffe0ff */
[----:B------:R-:W-:Y:S01]  /*86780*/  IMAD.WIDE R10, R0, 0x2, R6 ;  /* 0x00000002000a7825 */ /* 0x000fe200078e0206 */
[----:B--2---:R-:W-:Y:S01]  /*86790*/  PRMT R21, R23, 0x7632, R21 ;  /* 0x0000763217157816 */ /* 0x004fe20000000015 */
[----:B------:R0:W-:Y:S02]  /*867a0*/  @P4 STG.E.U16 [R8.64], R20 ;  /* 0x0000001408004986 */ /* 0x0001e4000c101506 */
[----:B------:R-:W-:Y:S01]  /*867b0*/  IMAD.WIDE R16, R3, 0x2, R4 ;  /* 0x0000000203107825 */ /* 0x000fe200078e0204 */
[----:B------:R-:W-:-:S03]  /*867c0*/  ISETP.GE.AND P2, PT, R22, c[0x0][0x17c], PT ;  /* 0x00005f0016007a0c */ /* 0x000fc60003f46270 */
[----:B------:R-:W-:Y:S01]  /*867d0*/  IMAD.WIDE R18, R3, 0x2, R14 ;  /* 0x0000000203127825 */ /* 0x000fe200078e020e */
[----:B------:R-:W-:Y:S01]  /*867e0*/  IADD3 R22, R24, 0x89, RZ ;  /* 0x0000008918167810 */ /* 0x000fe20007ffe0ff */
[----:B------:R1:W-:Y:S01]  /*867f0*/  @P3 STG.E.U16 [R10.64], R21 ;  /* 0x000000150a003986 */ /* 0x0003e2000c101506 */
[----:B------:R-:W-:-:S03]  /*86800*/  ISETP.LT.AND P4, PT, R27, c[0x0][0x178], !P1 ;  /* 0x00005e001b007a0c */ /* 0x000fc60004f81270 */
[----:B------:R2:W-:Y:S01]  /*86810*/  @P6 STG.E.U16 [R16.64], R25 ;  /* 0x0000001910006986 */ /* 0x0005e2000c101506 */
[----:B0-----:R-:W-:Y:S01]  /*86820*/  PRMT R20, R25, 0x7632, R20 ;  /* 0x0000763219147816 */ /* 0x001fe20000000014 */
[----:B------:R-:W-:Y:S02]  /*86830*/  IMAD.WIDE R8, R3, 0x2, R12 ;  /* 0x0000000203087825 */ /* 0x000fe400078e020c */
[----:B------:R-:W3:Y:S01]  /*86840*/  LDL.LU R23, [R1+0x500] ;  /* 0x0005000001177983 */ /* 0x000ee20000300800 */
[----:B------:R-:W-:Y:S02]  /*86850*/  ISETP.LT.AND P3, PT, R29, c[0x0][0x178], !P1 ;  /* 0x00005e001d007a0c */ /* 0x000fe40004f61270 */
[C---:B------:R-:W-:Y:S01]  /*86860*/  IADD3 R0, R3.reuse, c[0x0][0x198], RZ ;  /* 0x0000660003007a10 */ /* 0x040fe20007ffe0ff */
[----:B----4-:R0:W-:Y:S01]  /*86870*/  @P5 STG.E.U16 [R18.64], R2 ;  /* 0x0000000212005986 */ /* 0x0101e2000c101506 */
[----:B-1----:R-:W-:Y:S01]  /*86880*/  PRMT R21, R2, 0x7632, R21 ;  /* 0x0000763202157816 */ /* 0x002fe20000000015 */
[----:B------:R-:W-:-:S02]  /*86890*/  IMAD.WIDE R10, R3, 0x2, R6 ;  /* 0x00000002030a7825 */ /* 0x000fc400078e0206 */
[----:B--2---:R-:W2:Y:S01]  /*868a0*/  LDL.LU R25, [R1+0x4d0] ;  /* 0x0004d00001197983 */ /* 0x004ea20000300800 */
[----:B------:R-:W-:-:S03]  /*868b0*/  ISETP.GE.AND P1, PT, R22, c[0x0][0x17c], PT ;  /* 0x00005f0016007a0c */ /* 0x000fc60003f26270 */
[----:B0-----:R-:W4:Y:S04]  /*868c0*/  LDL.LU R2, [R1+0x470] ;  /* 0x0004700001027983 */ /* 0x001f280000300800 */
[----:B------:R-:W5:Y:S04]  /*868d0*/  LDL.LU R3, [R1+0x490] ;  /* 0x0004900001037983 */ /* 0x000f680000300800 */
[----:B------:R-:W2:Y:S01]  /*868e0*/  LDL.LU R22, [R1+0x450] ;  /* 0x0004500001167983 */ /* 0x000ea20000300800 */
[----:B------:R-:W-:Y:S01]  /*868f0*/  ISETP.LT.AND P6, PT, R28, c[0x0][0x178], !P0 ;  /* 0x00005e001c007a0c */ /* 0x000fe200047c1270 */
[----:B------:R-:W-:-:S04]  /*86900*/  IMAD.WIDE R16, R0, 0x2, R4 ;  /* 0x0000000200107825 */ /* 0x000fc800078e0204 */
[----:B------:R-:W-:Y:S01]  /*86910*/  IMAD.WIDE R18, R0, 0x2, R14 ;  /* 0x0000000200127825 */ /* 0x000fe200078e020e */
[----:B------:R-:W-:Y:S01]  /*86920*/  ISETP.LT.AND P5, PT, R26, c[0x0][0x178], !P0 ;  /* 0x00005e001a007a0c */ /* 0x000fe200047a1270 */
[----:B-----5:R0:W-:Y:S04]  /*86930*/  @P4 STG.E.U16 [R8.64], R3 ;  /* 0x0000000308004986 */ /* 0x0201e8000c101506 */
[----:B--2---:R1:W-:Y:S04]  /*86940*/  @P3 STG.E.U16 [R10.64], R22 ;  /* 0x000000160a003986 */ /* 0x0043e8000c101506 */
[----:B------:R2:W-:Y:S01]  /*86950*/  @P6 STG.E.U16 [R16.64], R20 ;  /* 0x0000001410006986 */ /* 0x0005e2000c101506 */
[----:B0-----:R-:W-:-:S04]  /*86960*/  IMAD.WIDE R8, R0, 0x2, R12 ;  /* 0x0000000200087825 */ /* 0x001fc800078e020c */
[C---:B-1----:R-:W-:Y:S01]  /*86970*/  IMAD.WIDE R10, R0.reuse, 0x2, R6 ;  /* 0x00000002000a7825 */ /* 0x042fe200078e0206 */
[----:B--2---:R-:W-:Y:S02]  /*86980*/  PRMT R20, R3, 0x7632, R20 ;  /* 0x0000763203147816 */ /* 0x004fe40000000014 */
[----:B------:R-:W-:Y:S02]  /*86990*/  IADD3 R3, R0, c[0x0][0x198], RZ ;  /* 0x0000660000037a10 */ /* 0x000fe40007ffe0ff */
[----:B------:R-:W2:Y:S01]  /*869a0*/  LDL.LU R0, [R1+0x520] ;  /* 0x0005200001007983 */ /* 0x000ea20000300800 */
[----:B------:R-:W-:Y:S02]  /*869b0*/  ISETP.LT.AND P4, PT, R27, c[0x0][0x178], !P0 ;  /* 0x00005e001b007a0c */ /* 0x000fe40004781270 */
[----:B------:R-:W-:Y:S01]  /*869c0*/  ISETP.LT.AND P3, PT, R29, c[0x0][0x178], !P0 ;  /* 0x00005e001d007a0c */ /* 0x000fe20004761270 */
[----:B------:R0:W-:Y:S01]  /*869d0*/  @P5 STG.E.U16 [R18.64], R21 ;  /* 0x0000001512005986 */ /* 0x0001e2000c101506 */
[----:B------:R-:W-:-:S02]  /*869e0*/  ISETP.LT.AND P6, PT, R28, c[0x0][0x178], !P2 ;  /* 0x00005e001c007a0c */ /* 0x000fc400057c1270 */
[----:B------:R-:W-:Y:S01]  /*869f0*/  ISETP.LT.AND P5, PT, R26, c[0x0][0x178], !P2 ;  /* 0x00005e001a007a0c */ /* 0x000fe200057a1270 */
[----:B------:R-:W-:Y:S01]  /*86a00*/  IMAD.WIDE R16, R3, 0x2, R4 ;  /* 0x0000000203107825 */ /* 0x000fe200078e0204 */
[----:B0-----:R-:W-:-:S03]  /*86a10*/  PRMT R21, R22, 0x7632, R21 ;  /* 0x0000763216157816 */ /* 0x001fc60000000015 */
[----:B------:R-:W-:Y:S02]  /*86a20*/  IMAD.WIDE R18, R3, 0x2, R14 ;  /* 0x0000000203127825 */ /* 0x000fe400078e020e */
[----:B------:R0:W-:Y:S01]  /*86a30*/  @P4 STG.E.U16 [R8.64], R20 ;  /* 0x0000001408004986 */ /* 0x0001e2000c101506 */
[----:B------:R-:W-:-:S03]  /*86a40*/  ISETP.LT.AND P4, PT, R27, c[0x0][0x178], !P2 ;  /* 0x00005e001b007a0c */ /* 0x000fc60005781270 */
[----:B------:R1:W-:Y:S01]  /*86a50*/  @P3 STG.E.U16 [R10.64], R21 ;  /* 0x000000150a003986 */ /* 0x0003e2000c101506 */
[----:B------:R-:W-:Y:S01]  /*86a60*/  ISETP.LT.AND P3, PT, R29, c[0x0][0x178], !P2 ;  /* 0x00005e001d007a0c */ /* 0x000fe20005761270 */
[----:B0-----:R-:W-:-:S04]  /*86a70*/  IMAD.WIDE R8, R3, 0x2, R12 ;  /* 0x0000000203087825 */ /* 0x001fc800078e020c */
[----:B-1----:R-:W-:Y:S01]  /*86a80*/  IMAD.WIDE R10, R3, 0x2, R6 ;  /* 0x00000002030a7825 */ /* 0x002fe200078e0206 */
[----:B---3--:R-:W-:Y:S01]  /*86a90*/  PRMT R21, R23, 0x7632, R21 ;  /* 0x0000763217157816 */ /* 0x008fe20000000015 */
[----:B--2---:R0:W-:Y:S01]  /*86aa0*/  @P6 STG.E.U16 [R16.64], R0 ;  /* 0x0000000010006986 */ /* 0x0041e2000c101506 */
[----:B------:R-:W-:-:S03]  /*86ab0*/  ISETP.LT.AND P6, PT, R28, c[0x0][0x178], !P1 ;  /* 0x00005e001c007a0c */ /* 0x000fc60004fc1270 */
[----:B------:R1:W-:Y:S01]  /*86ac0*/  @P5 STG.E.U16 [R18.64], R23 ;  /* 0x0000001712005986 */ /* 0x0003e2000c101506 */
[----:B------:R-:W-:Y:S02]  /*86ad0*/  ISETP.LT.AND P5, PT, R26, c[0x0][0x178], !P1 ;  /* 0x00005e001a007a0c */ /* 0x000fe40004fa1270 */
[----:B------:R-:W-:Y:S02]  /*86ae0*/  PRMT R20, R0, 0x7632, R20 ;  /* 0x0000763200147816 */ /* 0x000fe40000000014 */
[----:B0-----:R-:W-:Y:S01]  /*86af0*/  IADD3 R0, R3, c[0x0][0x198], RZ ;  /* 0x0000660003007a10 */ /* 0x001fe20007ffe0ff */
[----:B------:R0:W-:Y:S04]  /*86b00*/  @P4 STG.E.U16 [R8.64], R25 ;  /* 0x0000001908004986 */ /* 0x0001e8000c101506 */
        /* <DEDUP_REMOVED lines=404> */
[C---:B------:R-:W-:Y:S01]  /*88450*/  IMAD.WIDE R18, R3.reuse, 0x2, R14 ;  /* 0x0000000203127825 */ /* 0x040fe200078e020e */
[----:B------:R-:W-:Y:S01]  /*88460*/  IADD3 R22, R24, 0xff, RZ ;  /* 0x000000ff18167810 */ /* 0x000fe20007ffe0ff */
[----:B------:R1:W-:Y:S01]  /*88470*/  @P0 STG.E.U16 [R10.64], R21 ;  /* 0x000000150a000986 */ /* 0x0003e2000c101506 */
[----:B------:R-:W-:-:S03]  /*88480*/  IADD3 R0, R3, c[0x0][0x198], RZ ;  /* 0x0000660003007a10 */ /* 0x000fc60007ffe0ff */
[----:B------:R2:W-:Y:S01]  /*88490*/  @P5 STG.E.U16 [R16.64], R25 ;  /* 0x0000001910005986 */ /* 0x0005e2000c101506 */
[----:B0-----:R-:W-:Y:S01]  /*884a0*/  PRMT R20, R25, 0x7632, R20 ;  /* 0x0000763219147816 */ /* 0x001fe20000000014 */
[----:B------:R-:W-:Y:S02]  /*884b0*/  IMAD.WIDE R8, R3, 0x2, R12 ;  /* 0x0000000203087825 */ /* 0x000fe400078e020c */
[----:B------:R-:W3:Y:S01]  /*884c0*/  LDL.LU R23, [R1+0x3d8] ;  /* 0x0003d80001177983 */ /* 0x000ee20000300800 */
[----:B------:R-:W-:-:S03]  /*884d0*/  ISETP.GE.AND P0, PT, R22, c[0x0][0x17c], PT ;  /* 0x00005f0016007a0c */ /* 0x000fc60003f06270 */
[----:B----4-:R0:W-:Y:S01]  /*884e0*/  @P6 STG.E.U16 [R18.64], R2 ;  /* 0x0000000212006986 */ /* 0x0101e2000c101506 */
[----:B-1----:R-:W-:Y:S01]  /*884f0*/  PRMT R21, R2, 0x7632, R21 ;  /* 0x0000763202157816 */ /* 0x002fe20000000015 */
[----:B------:R-:W-:Y:S02]  /*88500*/  IMAD.WIDE R10, R3, 0x2, R6 ;  /* 0x00000002030a7825 */ /* 0x000fe400078e0206 */
[----:B--2---:R-:W2:Y:S04]  /*88510*/  LDL.LU R25, [R1+0x3c8] ;  /* 0x0003c80001197983 */ /* 0x004ea80000300800 */
[----:B0-----:R-:W4:Y:S04]  /*88520*/  LDL.LU R2, [R1+0x3a8] ;  /* 0x0003a80001027983 */ /* 0x001f280000300800 */
[----:B------:R-:W5:Y:S04]  /*88530*/  LDL.LU R3, [R1+0x5c4] ;  /* 0x0005c40001037983 */ /* 0x000f680000300800 */
[----:B------:R-:W2:Y:S01]  /*88540*/  LDL.LU R22, [R1+0x5a4] ;  /* 0x0005a40001167983 */ /* 0x000ea20000300800 */
[----:B------:R-:W-:-:S02]  /*88550*/  ISETP.LT.AND P4, PT, R27, c[0x0][0x178], !P1 ;  /* 0x00005e001b007a0c */ /* 0x000fc40004f81270 */
[----:B------:R-:W-:Y:S02]  /*88560*/  ISETP.LT.AND P1, PT, R29, c[0x0][0x178], !P1 ;  /* 0x00005e001d007a0c */ /* 0x000fe40004f21270 */
[----:B------:R-:W-:Y:S01]  /*88570*/  ISETP.LT.AND P5, PT, R28, c[0x0][0x178], !P3 ;  /* 0x00005e001c007a0c */ /* 0x000fe20005fa1270 */
[----:B------:R-:W-:-:S04]  /*88580*/  IMAD.WIDE R16, R0, 0x2, R4 ;  /* 0x0000000200107825 */ /* 0x000fc800078e0204 */
[----:B------:R-:W-:Y:S01]  /*88590*/  IMAD.WIDE R18, R0, 0x2, R14 ;  /* 0x0000000200127825 */ /* 0x000fe200078e020e */
[----:B------:R-:W-:-:S03]  /*885a0*/  ISETP.LT.AND P6, PT, R26, c[0x0][0x178], !P3 ;  /* 0x00005e001a007a0c */ /* 0x000fc60005fc1270 */
        /* <DEDUP_REMOVED lines=13> */
[C---:B------:R-:W-:Y:S01]  /*88680*/  IMAD.WIDE R16, R3.reuse, 0x2, R4 ;  /* 0x0000000203107825 */ /* 0x040fe200078e0204 */
[----:B0-----:R-:W-:Y:S02]  /*88690*/  PRMT R21, R22, 0x7632, R21 ;  /* 0x0000763216157816 */ /* 0x001fe40000000015 */
[----:B------:R-:W-:Y:S01]  /*886a0*/  IADD3 R22, R24, 0xa1, RZ ;  /* 0x000000a118167810 */ /* 0x000fe20007ffe0ff */
[----:B------:R-:W-:Y:S02]  /*886b0*/  IMAD.WIDE R18, R3, 0x2, R14 ;  /* 0x0000000203127825 */ /* 0x000fe400078e020e */
[----:B------:R0:W-:Y:S01]  /*886c0*/  @P4 STG.E.U16 [R8.64], R20 ;  /* 0x0000001408004986 */ /* 0x0001e2000c101506 */
[----:B------:R-:W-:-:S03]  /*886d0*/  ISETP.GE.AND P1, PT, R22, c[0x0][0x17c], PT ;  /* 0x00005f0016007a0c */ /* 0x000fc60003f26270 */
[----:B------:R1:W-:Y:S01]  /*886e0*/  @P3 STG.E.U16 [R10.64], R21 ;  /* 0x000000150a003986 */ /* 0x0003e2000c101506 */
[----:B------:R-:W-:Y:S02]  /*886f0*/  ISETP.LT.AND P4, PT, R27, c[0x0][0x178], !P2 ;  /* 0x00005e001b007a0c */ /* 0x000fe40005781270 */
        /* <DEDUP_REMOVED lines=25> */
[----:B------:R-:W-:Y:S02]  /*88890*/  IADD3 R22, R24, 0xa2, RZ ;  /* 0x000000a218167810 */ /* 0x000fe40007ffe0ff */
[----:B------:R-:W-:Y:S02]  /*888a0*/  ISETP.LT.AND P4, PT, R27, c[0x0][0x178], !P1 ;  /* 0x00005e001b007a0c */ /* 0x000fe40004f81270 */
[----:B------:R-:W-:Y:S02]  /*888b0*/  ISETP.GE.AND P2, PT, R22, c[0x0][0x17c], PT ;  /* 0x00005f0016007a0c */ /* 0x000fe40003f46270 */
[----:B------:R-:W-:-:S02]  /*888c0*/  IADD3 R22, R24, 0xa3, RZ ;  /* 0x000000a318167810 */ /* 0x000fc40007ffe0ff */
[----:B------:R-:W-:Y:S02]  /*888d0*/  ISETP.LT.AND P3, PT, R29, c[0x0][0x178], !P1 ;  /* 0x00005e001d007a0c */ /* 0x000fe40004f61270 */
        /* <DEDUP_REMOVED lines=16> */
[----:B------:R-:W-:Y:S02]  /*889e0*/  ISETP.LT.AND P5, PT, R28, c[0x0][0x178], !P1 ;  /* 0x00005e001c007a0c */ /* 0x000fe40004fa1270 */
[----:B--2---:R-:W-:-:S05]  /*889f0*/  PRMT R21, R22, 0x7632, R21 ;  /* 0x0000763216157816 */ /* 0x004fca0000000015 */
[----:B------:R0:W-:Y:S01]  /*88a00*/  @P6 STG.E.U16 [R18.64], R22 ;  /* 0x0000001612006986 */ /* 0x0001e2000c101506 */
[----:B------:R-:W-:Y:S01]  /*88a10*/  ISETP.LT.AND P6, PT, R26, c[0x0][0x178], !P1 ;  /* 0x00005e001a007a0c */ /* 0x000fe20004fc1270 */
[----:B------:R-:W-:Y:S01]  /*88a20*/  IMAD.WIDE R16, R0, 0x2, R4 ;  /* 0x0000000200107825 */ /* 0x000fe200078e0204 */
[----:B0-----:R-:W-:-:S03]  /*88a30*/  IADD3 R22, R24, 0xa4, RZ ;  /* 0x000000a418167810 */ /* 0x001fc60007ffe0ff */
[----:B------:R-:W-:Y:S01]  /*88a40*/  IMAD.WIDE R18, R0, 0x2, R14 ;  /* 0x0000000200127825 */ /* 0x000fe200078e020e */
        /* <DEDUP_REMOVED lines=89> */
[----:B------:R-:W-:-:S02]  /*88fe0*/  ISETP.LT.AND P3, PT, R29, c[0x0][0x178], !P1 ;  /* 0x00005e001d007a0c */ /* 0x000fc40004f61270 */
[----:B------:R-:W-:Y:S02]  /*88ff0*/  IADD3 R22, R24, 0xa9, RZ ;  /* 0x000000a918167810 */ /* 0x000fe40007ffe0ff */
        /* <DEDUP_REMOVED lines=23> */
[----:B------:R-:W-:Y:S01]  /*89170*/  ISETP.GE.AND P4, PT, R22, c[0x0][0x17c], PT ;  /* 0x00005f0016007a0c */ /* 0x000fe20003f86270 */
[----:B-----5:R0:W-:Y:S01]  /*89180*/  @P3 STG.E.U16 [R8.64], R3 ;  /* 0x0000000308003986 */ /* 0x0201e2000c101506 */
[----:B------:R-:W-:Y:S02]  /*89190*/  ISETP.LT.AND P3, PT, R27, c[0x0][0x178], !P1 ;  /* 0x00005e001b007a0c */ /* 0x000fe40004f61270 */
[----:B------:R-:W-:Y:S01]  /*891a0*/  ISETP.LT.AND P1, PT, R29, c[0x0][0x178], !P1 ;  /* 0x00005e001d007a0c */ /* 0x000fe20004f21270 */
[----:B---3--:R-:W-:Y:S04]  /*891b0*/  @P2 STG.E.U16 [R10.64], R23 ;  /* 0x000000170a002986 */ /* 0x008fe8000c101506 */
        /* <DEDUP_REMOVED lines=8> */
[----:B--2---:R-:W-:-:S03]  /*89240*/  PRMT R21, R23, 0x7632, R21 ;  /* 0x0000763217157816 */ /* 0x004fc60000000015 */
[C---:B------:R-:W-:Y:S01]  /*89250*/  IMAD.WIDE R16, R3.reuse, 0x2, R4 ;  /* 0x0000000203107825 */ /* 0x040fe200078e0204 */
[----:B------:R0:W-:Y:S03]  /*89260*/  @P3 STG.E.U16 [R8.64], R20 ;  /* 0x0000001408003986 */ /* 0x0001e6000c101506 */
[C---:B------:R-:W-:Y:S01]  /*89270*/  IMAD.WIDE R18, R3.reuse, 0x2, R14 ;  /* 0x0000000203127825 */ /* 0x040fe200078e020e */
[----:B------:R1:W-:Y:S01]  /*89280*/  @P1 STG.E.U16 [R10.64], R21 ;  /* 0x000000150a001986 */ /* 0x0003e2000c101506 */
[----:B------:R-:W-:-:S03]  /*89290*/  IADD3 R0, R3, c[0x0][0x198], RZ ;  /* 0x0000660003007a10 */ /* 0x000fc60007ffe0ff */
[----:B------:R2:W-:Y:S01]  /*892a0*/  @P5 STG.E.U16 [R16.64], R25 ;  /* 0x0000001910005986 */ /* 0x0005e2000c101506 */
[----:B0-----:R-:W-:-:S03]  /*892b0*/  PRMT R20, R25, 0x7632, R20 ;  /* 0x0000763219147816 */ /* 0x001fc60000000014 */
[----:B----4-:R0:W-:Y:S01]  /*892c0*/  @P6 STG.E.U16 [R18.64], R2 ;  /* 0x0000000212006986 */ /* 0x0101e2000c101506 */
[----:B------:R-:W-:Y:S01]  /*892d0*/  IMAD.WIDE R8, R3, 0x2, R12 ;  /* 0x0000000203087825 */ /* 0x000fe200078e020c */
[----:B-1----:R-:W-:-:S03]  /*892e0*/  PRMT R21, R2, 0x7632, R21 ;  /* 0x0000763202157816 */ /* 0x002fc60000000015 */
[----:B------:R-:W-:Y:S01]  /*892f0*/  IMAD.WIDE R10, R3, 0x2, R6 ;  /* 0x00000002030a7825 */ /* 0x000fe200078e0206 */
[----:B--2---:R-:W2:Y:S04]  /*89300*/  LDL.LU R25, [R1+0x5b8] ;  /* 0x0005b80001197983 */ /* 0x004ea80000300800 */
[----:B------:R-:W3:Y:S04]  /*89310*/  LDL.LU R23, [R1+0x598] ;  /* 0x0005980001177983 */ /* 0x000ee80000300800 */
[----:B0-----:R-:W4:Y:S04]  /*89320*/  LDL.LU R2, [R1+0x578] ;  /* 0x0005780001027983 */ /* 0x001f280000300800 */
[----:B------:R-:W5:Y:S01]  /*89330*/  LDL.LU R3, [R1+0x4f8] ;  /* 0x0004f80001037983 */ /* 0x000f620000300800 */
[----:B------:R-:W-:-:S02]  /*89340*/  ISETP.LT.AND P1, PT, R27, c[0x0][0x178], !P4 ;  /* 0x00005e001b007a0c */ /* 0x000fc40006721270 */
[----:B------:R-:W-:-:S11]  /*89350*/  ISETP.LT.AND P4, PT, R29, c[0x0][0x178], !P4 ;  /* 0x00005e001d007a0c */ /* 0x000fd60006781270 */
[----:B-----5:R0:W-:Y:S04]  /*89360*/  @P1 STG.E.U16 [R8.64], R3 ;  /* 0x0000000308001986 */ /* 0x0201e8000c101506 */
[----:B0-----:R-:W5:Y:S01]  /*89370*/  LDL R9, [R1+0x468] ;  /* 0x0004680001097983 */ /* 0x001f620000100800 */
[----:B------:R-:W-:-:S04]  /*89380*/  IADD3 R22, R24, 0xab, RZ ;  /* 0x000000ab18167810 */ /* 0x000fc80007ffe0ff */
[----:B------:R-:W-:-:S04]  /*89390*/  ISETP.GE.AND P2, PT, R22, c[0x0][0x17c], PT ;  /* 0x00005f0016007a0c */ /* 0x000fc80003f46270 */
[----:B------:R-:W-:Y:S02]  /*893a0*/  ISETP.LT.AND P5, PT, R28, c[0x0][0x178], !P2 ;  /* 0x00005e001c007a0c */ /* 0x000fe400057a1270 */
[----:B------:R-:W-:Y:S02]  /*893b0*/  ISETP.LT.AND P6, PT, R26, c[0x0][0x178], !P2 ;  /* 0x00005e001a007a0c */ /* 0x000fe400057c1270 */
[----:B------:R-:W-:Y:S01]  /*893c0*/  IADD3 R22, R24, 0xac, RZ ;  /* 0x000000ac18167810 */ /* 0x000fe20007ffe0ff */
[----:B-----5:R0:W-:Y:S04]  /*893d0*/  @P4 STG.E.U16 [R10.64], R9 ;  /* 0x000000090a004986 */ /* 0x0201e8000c101506 */
[----:B0-----:R-:W5:Y:S01]  /*893e0*/  LDL.LU R11, [R1+0x468] ;  /* 0x00046800010b7983 */ /* 0x001f620000300800 */
[----:B------:R-:W-:Y:S01]  /*893f0*/  ISETP.LT.AND P3, PT, R27, c[0x0][0x178], !P2 ;  /* 0x00005e001b007a0c */ /* 0x000fe20005761270 */
[----:B------:R-:W-:Y:S01]  /*89400*/  IMAD.WIDE R16, R0, 0x2, R4 ;  /* 0x0000000200107825 */ /* 0x000fe200078e0204 */
[----:B------:R-:W-:-:S03]  /*89410*/  ISETP.GE.AND P1, PT, R22, c[0x0][0x17c], PT ;  /* 0x00005f0016007a0c */ /* 0x000fc60003f26270 */
[----:B------:R-:W-:Y:S01]  /*89420*/  IMAD.WIDE R18, R0, 0x2, R14 ;  /* 0x0000000200127825 */ /* 0x000fe200078e020e */
[----:B------:R-:W-:Y:S01]  /*89430*/  ISETP.LT.AND P2, PT, R29, c[0x0][0x178], !P2 ;  /* 0x00005e001d007a0c */ /* 0x000fe20005741270 */
[----:B------:R0:W-:Y:S01]  /*89440*/  @P5 STG.E.U16 [R16.64], R20 ;  /* 0x0000001410005986 */ /* 0x0001e2000c101506 */
[----:B------:R-:W-:Y:S01]  /*89450*/  ISETP.LT.AND P4, PT, R28, c[0x0][0x178], !P1 ;  /* 0x00005e001c007a0c */ /* 0x000fe20004f81270 */
[----:B------:R-:W-:Y:S01]  /*89460*/  IMAD.WIDE R8, R0, 0x2, R12 ;  /* 0x0000000200087825 */ /* 0x000fe200078e020c */
[----:B------:R-:W-:Y:S01]  /*89470*/  PRMT R10, R3, 0x7632, R10 ;  /* 0x00007632030a7816 */ /* 0x000fe2000000000a */
[----:B------:R1:W-:Y:S01]  /*89480*/  @P6 STG.E.U16 [R18.64], R21 ;  /* 0x0000001512006986 */ /* 0x0003e2000c101506 */
[----:B------:R-:W-:Y:S02]  /*89490*/  ISETP.LT.AND P5, PT, R26, c[0x0][0x178], !P1 ;  /* 0x00005e001a007a0c */ /* 0x000fe40004fa1270 */
[----:B------:R-:W-:Y:S02]  /*894a0*/  ISETP.LT.AND P6, PT, R27, c[0x0][0x178], !P1 ;  /* 0x00005e001b007a0c */ /* 0x000fe40004fc1270 */
[----:B------:R-:W-:Y:S01]  /*894b0*/  IADD3 R3, R0, c[0x0][0x198], RZ ;  /* 0x0000660000037a10 */ /* 0x000fe20007ffe0ff */
[----:B------:R2:W-:Y:S04]  /*894c0*/  @P3 STG.E.U16 [R8.64], R10 ;  /* 0x0000000a08003986 */ /* 0x0005e8000c101506 */
[----:B0-----:R-:W-:-:S04]  /*894d0*/  IMAD.WIDE R16, R3, 0x2, R14 ;  /* 0x0000000203107825 */ /* 0x001fc800078e020e */
[----:B-1----:R-:W-:-:S04]  /*894e0*/  IMAD.WIDE R18, R3, 0x2, R12 ;  /* 0x0000000203127825 */ /* 0x002fc800078e020c */
[----:B--2---:R-:W-:Y:S01]  /*894f0*/  IMAD.WIDE R8, R0, 0x2, R6 ;  /* 0x0000000200087825 */ /* 0x004fe200078e0206 */
[----:B----4-:R-:W-:Y:S02]  /*89500*/  PRMT R22, R2, 0x7632, R22 ;  /* 0x0000763202167816 */ /* 0x010fe40000000016 */
[----:B------:R-:W-:Y:S02]  /*89510*/  IADD3 R0, R3, c[0x0][0x198], RZ ;  /* 0x0000660003007a10 */ /* 0x000fe40007ffe0ff */
[----:B-----5:R-:W-:Y:S01]  /*89520*/  PRMT R20, R11, 0x7632, R20 ;  /* 0x000076320b147816 */ /* 0x020fe20000000014 */
[----:B------:R-:W-:-:S04]  /*89530*/  IMAD.WIDE R10, R3, 0x2, R4 ;  /* 0x00000002030a7825 */ /* 0x000fc800078e0204 */
[----:B------:R0:W-:Y:S04]  /*89540*/  @P2 STG.E.U16 [R8.64], R20 ;  /* 0x0000001408002986 */ /* 0x0001e8000c101506 */
[----:B------:R1:W-:Y:S04]  /*89550*/  @P4 STG.E.U16 [R10.64], R25 ;  /* 0x000000190a004986 */ /* 0x0003e8000c101506 */
[----:B---3--:R-:W-:Y:S01]  /*89560*/  @P5 STG.E.U16 [R16.64], R23 ;  /* 0x0000001710005986 */ /* 0x008fe2000c101506 */
[----:B0-----:R-:W-:-:S03]  /*89570*/  PRMT R20, R25, 0x7632, R20 ;  /* 0x0000763219147816 */ /* 0x001fc60000000014 */
[----:B------:R0:W-:Y:S01]  /*89580*/  @P6 STG.E.U16 [R18.64], R2 ;  /* 0x0000000212006986 */ /* 0x0001e2000c101506 */
[----:B------:R-:W-:-:S03]  /*89590*/  IMAD.WIDE R8, R3, 0x2, R6 ;  /* 0x0000000203087825 */ /* 0x000fc600078e0206 */
[----:B-1----:R-:W2:Y:S04]  /*895a0*/  LDL.LU R25, [R1+0x5c8] ;  /* 0x0005c80001197983 */ /* 0x002ea80000300800 */
[----:B0-----:R-:W3:Y:S04]  /*895b0*/  LDL.LU R2, [R1+0x5a8] ;  /* 0x0005a80001027983 */ /* 0x001ee80000300800 */
[----:B------:R-:W4:Y:S01]  /*895c0*/  LDL R3, [R1+0x568] ;  /* 0x0005680001037983 */ /* 0x000f220000100800 */
[----:B------:R-:W-:Y:S02]  /*895d0*/  IADD3 R21, R24, 0xad, RZ ;  /* 0x000000ad18157810 */ /* 0x000fe40007ffe0ff */
[----:B------:R-:W-:-:S02]  /*895e0*/  ISETP.LT.AND P2, PT, R29, c[0x0][0x178], !P1 ;  /* 0x00005e001d007a0c */ /* 0x000fc40004f41270 */
[----:B------:R-:W-:Y:S02]  /*895f0*/  ISETP.GE.AND P3, PT, R21, c[0x0][0x17c], PT ;  /* 0x00005f0015007a0c */ /* 0x000fe40003f66270 */
[----:B------:R-:W-:Y:S02]  /*89600*/  PRMT R21, R23, 0x7632, R21 ;  /* 0x0000763217157816 */ /* 0x000fe40000000015 */
[----:B------:R-:W-:Y:S02]  /*89610*/  ISETP.LT.AND P4, PT, R28, c[0x0][0x178], !P3 ;  /* 0x00005e001c007a0c */ /* 0x000fe40005f81270 */
[----:B------:R-:W-:Y:S02]  /*89620*/  ISETP.LT.AND P5, PT, R26, c[0x0][0x178], !P3 ;  /* 0x00005e001a007a0c */ /* 0x000fe40005fa1270 */
[----:B------:R-:W-:Y:S01]  /*89630*/  IADD3 R23, R24, 0xae, RZ ;  /* 0x000000ae18177810 */ /* 0x000fe20007ffe0ff */
[----:B------:R-:W-:-:S03]  /*89640*/  IMAD.WIDE R10, R0, 0x2, R4 ;  /* 0x00000002000a7825 */ /* 0x000fc600078e0204 */
[----:B------:R-:W-:Y:S02]  /*89650*/  ISETP.GE.AND P1, PT, R23, c[0x0][0x17c], PT ;  /* 0x00005f0017007a0c */ /* 0x000fe40003f26270 */
[----:B------:R-:W5:Y:S01]  /*89660*/  LDL.LU R23, [R1+0x5d8] ;  /* 0x0005d80001177983 */ /* 0x000f620000300800 */
[----:B------:R-:W-:-:S03]  /*89670*/  IMAD.WIDE R16, R0, 0x2, R14 ;  /* 0x0000000200107825 */ /* 0x000fc600078e020e */
[----:B----4-:R0:W-:Y:S04]  /*89680*/  @P2 STG.E.U16 [R8.64], R3 ;  /* 0x0000000308002986 */ /* 0x0101e8000c101506 */
[----:B------:R-:W-:Y:S04]  /*89690*/  @P4 STG.E.U16 [R10.64], R20 ;  /* 0x000000140a004986 */ /* 0x000fe8000c101506 */
[----:B0-----:R-:W4:Y:S04]  /*896a0*/  LDL.LU R9, [R1+0x568] ;  /* 0x0005680001097983 */ /* 0x001f280000300800 */
[----:B------:R0:W-:Y:S04]  /*896b0*/  @P5 STG.E.U16 [R16.64], R21 ;  /* 0x0000001510005986 */ /* 0x0001e8000c101506 */
[----:B0-----:R-:W2:Y:S01]  /*896c0*/  LDL.LU R21, [R1+0x5e8] ;  /* 0x0005e80001157983 */ /* 0x001ea20000300800 */
[----:B------:R-:W-:Y:S01]  /*896d0*/  ISETP.LT.AND P6, PT, R27, c[0x0][0x178], !P3 ;  /* 0x00005e001b007a0c */ /* 0x000fe20005fc1270 */
[----:B------:R-:W-:Y:S01]  /*896e0*/  IMAD.WIDE R18, R0, 0x2, R12 ;  /* 0x0000000200127825 */ /* 0x000fe200078e020c */
[----:B------:R-:W-:-:S02]  /*896f0*/  ISETP.LT.AND P2, PT, R29, c[0x0][0x178], !P3 ;  /* 0x00005e001d007a0c */ /* 0x000fc40005f41270 */
[----:B------:R-:W-:Y:S02]  /*89700*/  ISETP.LT.AND P3, PT, R28, c[0x0][0x178], !P1 ;  /* 0x00005e001c007a0c */ /* 0x000fe40004f61270 */
[----:B------:R-:W-:Y:S02]  /*89710*/  ISETP.LT.AND P5, PT, R26, c[0x0][0x178], !P1 ;  /* 0x00005e001a007a0c */ /* 0x000fe40004fa1270 */
[----:B------:R-:W-:Y:S02]  /*89720*/  IADD3 R8, R24, 0xaf, RZ ;  /* 0x000000af18087810 */ /* 0x000fe40007ffe0ff */
[----:B------:R-:W-:-:S03]  /*89730*/  IADD3 R3, R0, c[0x0][0x198], RZ ;  /* 0x0000660000037a10 */ /* 0x000fc60007ffe0ff */
[----:B------:R0:W-:Y:S01]  /*89740*/  @P6 STG.E.U16 [R18.64], R22 ;  /* 0x0000001612006986 */ /* 0x0001e2000c101506 */
[----:B------:R-:W-:Y:S02]  /*89750*/  ISETP.LT.AND P6, PT, R27, c[0x0][0x178], !P1 ;  /* 0x00005e001b007a0c */ /* 0x000fe40004fc1270 */
[----:B------:R-:W-:Y:S01]  /*89760*/  ISETP.GE.AND P4, PT, R8, c[0x0][0x17c], PT ;  /* 0x00005f0008007a0c */ /* 0x000fe20003f86270 */
[----:B------:R-:W-:-:S04]  /*89770*/  IMAD.WIDE R10, R3, 0x2, R4 ;  /* 0x00000002030a7825 */ /* 0x000fc800078e0204 */
[----:B------:R-:W-:-:S04]  /*89780*/  IMAD.WIDE R16, R3, 0x2, R14 ;  /* 0x0000000203107825 */ /* 0x000fc800078e020e */
[----:B0-----:R-:W-:Y:S01]  /*89790*/  IMAD.WIDE R18, R3, 0x2, R12 ;  /* 0x0000000203127825 */ /* 0x001fe200078e020c */
[----:B----4-:R-:W-:-:S03]  /*897a0*/  PRMT R20, R9, 0x7632, R20 ;  /* 0x0000763209147816 */ /* 0x010fc60000000014 */
[----:B------:R-:W-:-:S05]  /*897b0*/  IMAD.WIDE R8, R0, 0x2, R6 ;  /* 0x0000000200087825 */ /* 0x000fca00078e0206 */
[----:B------:R-:W-:Y:S04]  /*897c0*/  @P2 STG.E.U16 [R8.64], R20 ;  /* 0x0000001408002986 */ /* 0x000fe8000c101506 */
[----:B--2---:R0:W-:Y:S01]  /*897d0*/  @P3 STG.E.U16 [R10.64], R21 ;  /* 0x000000150a003986 */ /* 0x0041e2000c101506 */
[----:B------:R-:W-:-:S03]  /*897e0*/  ISETP.LT.AND P3, PT, R29, c[0x0][0x178], !P1 ;  /* 0x00005e001d007a0c */ /* 0x000fc60004f61270 */
[----:B-----5:R-:W-:Y:S01]  /*897f0*/  @P5 STG.E.U16 [R16.64], R23 ;  /* 0x0000001710005986 */ /* 0x020fe2000c101506 */
[----:B------:R-:W-:Y:S02]  /*89800*/  ISETP.LT.AND P1, PT, R28, c[0x0][0x178], !P4 ;  /* 0x00005e001c007a0c */ /* 0x000fe40006721270 */
[----:B------:R-:W-:Y:S01]  /*89810*/  ISETP.LT.AND P5, PT, R26, c[0x0][0x178], !P4 ;  /* 0x00005e001a007a0c */ /* 0x000fe200067a1270 */
[----:B------:R-:W-:Y:S01]  /*89820*/  @P6 STG.E.U16 [R18.64], R25 ;  /* 0x0000001912006986 */ /* 0x000fe2000c101506 */
[----:B------:R-:W-:Y:S02]  /*89830*/  ISETP.LT.AND P6, PT, R27, c[0x0][0x178], !P4 ;  /* 0x00005e001b007a0c */ /* 0x000fe400067c1270 */
[----:B------:R-:W-:Y:S02]  /*89840*/  ISETP.LT.AND P4, PT, R29, c[0x0][0x178], !P4 ;  /* 0x00005e001d007a0c */ /* 0x000fe40006781270 */
[----:B------:R-:W2:Y:S01]  /*89850*/  LDL.LU R29, [R1+0x3dc] ;  /* 0x0003dc00011d7983 */ /* 0x000ea20000300800 */
[----:B------:R-:W-:-:S04]  /*89860*/  IADD3 R0, R24, 0xb0, RZ ;  /* 0x000000b018007810 */ /* 0x000fc80007ffe0ff */
[----:B------:R-:W-:Y:S02]  /*89870*/  ISETP.GE.AND P2, PT, R0, c[0x0][0x17c], PT ;  /* 0x00005f0000007a0c */ /* 0x000fe40003f46270 */
[----:B------:R-:W-:Y:S02]  /*89880*/  PRMT R0, R21, 0x7632, R0 ;  /* 0x0000763215007816 */ /* 0x000fe40000000000 */
[C---:B0-----:R-:W-:Y:S01]  /*89890*/  IADD3 R21, R3.reuse, c[0x0][0x198], RZ ;  /* 0x0000660003157a10 */ /* 0x041fe20007ffe0ff */
[----:B------:R-:W-:-:S04]  /*898a0*/  IMAD.WIDE R8, R3, 0x2, R6 ;  /* 0x0000000203087825 */ /* 0x000fc800078e0206 */
[----:B------:R-:W-:Y:S01]  /*898b0*/  IMAD.WIDE R10, R21, 0x2, R4 ;  /* 0x00000002150a7825 */ /* 0x000fe200078e0204 */
[----:B--2---:R0:W-:Y:S04]  /*898c0*/  STL [R1+0x23d8], R29 ;  /* 0x0023d81d01007387 */ /* 0x0041e80000100800 */
[----:B0-----:R-:W2:Y:S04]  /*898d0*/  LDL R29, [R1+0x3fc] ;  /* 0x0003fc00011d7983 */ /* 0x001ea80000100800 */
[----:B---3--:R-:W-:Y:S01]  /*898e0*/  @P3 STG.E.U16 [R8.64], R2 ;  /* 0x0000000208003986 */ /* 0x008fe2000c101506 */
[----:B------:R-:W-:-:S03]  /*898f0*/  PRMT R20, R23, 0x7632, R20 ;  /* 0x0000763217147816 */ /* 0x000fc60000000014 */
[----:B------:R0:W-:Y:S01]  /*89900*/  @P1 STG.E.U16 [R10.64], R0 ;  /* 0x000000000a001986 */ /* 0x0001e2000c101506 */
[----:B------:R-:W-:Y:S01]  /*89910*/  ISETP.LT.AND P1, PT, R28, c[0x0][0x178], !P2 ;  /* 0x00005e001c007a0c */ /* 0x000fe20005721270 */
[----:B------:R-:W-:Y:S01]  /*89920*/  IMAD.WIDE R16, R21, 0x2, R14 ;  /* 0x0000000215107825 */ /* 0x000fe200078e020e */
[----:B------:R-:W-:Y:S02]  /*89930*/  PRMT R22, R25, 0x7632, R22 ;  /* 0x0000763219167816 */ /* 0x000fe40000000016 */
[----:B------:R-:W-:Y:S01]  /*89940*/  IADD3 R23, R24, 0xb1, RZ ;  /* 0x000000b118177810 */ /* 0x000fe20007ffe0ff */
[C---:B------:R-:W-:Y:S01]  /*89950*/  IMAD.WIDE R18, R21.reuse, 0x2, R12 ;  /* 0x0000000215127825 */ /* 0x040fe200078e020c */
[----:B------:R1:W-:Y:S01]  /*89960*/  @P5 STG.E.U16 [R16.64], R20 ;  /* 0x0000001410005986 */ /* 0x0003e2000c101506 */
[C---:B0-----:R-:W-:Y:S02]  /*89970*/  IADD3 R0, R21.reuse, c[0x0][0x198], RZ ;  /* 0x0000660015007a10 */ /* 0x041fe40007ffe0ff */
[----:B------:R-:W-:Y:S01]  /*89980*/  IMAD.WIDE R8, R21, 0x2, R6 ;  /* 0x0000000215087825 */ /* 0x000fe200078e0206 */
[----:B------:R-:W-:Y:S01]  /*89990*/  PRMT R10, R2, 0x7632, R10 ;  /* 0x00007632020a7816 */ /* 0x000fe2000000000a */
[----:B------:R-:W3:Y:S01]  /*899a0*/  LDL.LU R25, [R1+0x3ac] ;  /* 0x0003ac0001197983 */ /* 0x000ee20000300800 */
[----:B------:R-:W-:Y:S01]  /*899b0*/  ISETP.GE.AND P3, PT, R23, c[0x0][0x17c], PT ;  /* 0x00005f0017007a0c */ /* 0x000fe20003f66270 */
[----:B-1----:R-:W-:-:S02]  /*899c0*/  IMAD.WIDE R16, R0, 0x2, R4 ;  /* 0x0000000200107825 */ /* 0x002fc400078e0204 */
[----:B------:R0:W-:Y:S04]  /*899d0*/  STL [R1+0x239c], R23 ;  /* 0x00239c1701007387 */ /* 0x0001e80000100800 */
[----:B------:R1:W-:Y:S04]  /*899e0*/  @P6 STG.E.U16 [R18.64], R22 ;  /* 0x0000001612006986 */ /* 0x0003e8000c101506 */
[----:B------:R-:W-:Y:S04]  /*899f0*/  @P4 STG.E.U16 [R8.64], R10 ;  /* 0x0000000a08004986 */ /* 0x000fe8000c101506 */
[----:B0-----:R-:W4:Y:S04]  /*89a00*/  LDL R23, [R1+0x1770] ;  /* 0x0017700001177983 */ /* 0x001f280000100800 */
[----:B-1----:R-:W5:Y:S04]  /*89a10*/  LDL R22, [R1+0x1740] ;  /* 0x0017400001167983 */ /* 0x002f680000100800 */
[----:B------:R-:W3:Y:S04]  /*89a20*/  LDL.LU R24, [R1+0x43c] ;  /* 0x00043c0001187983 */ /* 0x000ee80000300800 */
[----:B------:R-:W3:Y:S04]  /*89a30*/  LDL.LU R2, [R1+0x40c] ;  /* 0x00040c0001027983 */ /* 0x000ee80000300800 */
[----:B------:R-:W3:Y:S04]  /*89a40*/  LDL.LU R21, [R1+0x3cc] ;  /* 0x0003cc0001157983 */ /* 0x000ee80000300800 */
[----:B--2---:R0:W-:Y:S04]  /*89a50*/  @P1 STG.E.U16 [R16.64], R29 ;  /* 0x0000001d10001986 */ /* 0x0041e8000c101506 */
[----:B0-----:R-:W2:Y:S01]  /*89a60*/  LDL.LU R29, [R1+0x23d8] ;  /* 0x0023d800011d7983 */ /* 0x001ea20000300800 */
[----:B------:R-:W-:Y:S01]  /*89a70*/  ISETP.LT.AND P5, PT, R26, c[0x0][0x178], !P2 ;  /* 0x00005e001a007a0c */ /* 0x000fe200057a1270 */
[----:B------:R-:W-:Y:S01]  /*89a80*/  IMAD.WIDE R10, R0, 0x2, R14 ;  /* 0x00000002000a7825 */ /* 0x000fe200078e020e */
[----:B------:R-:W-:-:S03]  /*89a90*/  ISETP.LT.AND P6, PT, R27, c[0x0][0x178], !P2 ;  /* 0x00005e001b007a0c */ /* 0x000fc600057c1270 */
[----:B------:R-:W-:-:S08]  /*89aa0*/  IMAD.WIDE R8, R0, 0x2, R12 ;  /* 0x0000000200087825 */ /* 0x000fd000078e020c */
[----:B--2---:R0:W-:Y:S04]  /*89ab0*/  @P5 STG.E.U16 [R10.64], R29 ;  /* 0x0000001d0a005986 */ /* 0x0041e8000c101506 */
[----:B0-----:R-:W2:Y:S01]  /*89ac0*/  LDL.LU R11, [R1+0x3fc] ;  /* 0x0003fc00010b7983 */ /* 0x001ea20000300800 */
[----:B----4-:R-:W-:Y:S01]  /*89ad0*/  ISETP.LT.AND P2, PT, R23, c[0x0][0x178], !P2 ;  /* 0x00005e0017007a0c */ /* 0x010fe20005741270 */
[----:B------:R-:W-:Y:S01]  /*89ae0*/  IMAD.WIDE R16, R0, 0x2, R6 ;  /* 0x0000000200107825 */ /* 0x000fe200078e0206 */
[----:B------:R-:W-:Y:S01]  /*89af0*/  ISETP.LT.AND P5, PT, R28, c[0x0][0x178], !P3 ;  /* 0x00005e001c007a0c */ /* 0x000fe20005fa1270 */
[----:B---3--:R0:W-:Y:S01]  /*89b00*/  @P6 STG.E.U16 [R8.64], R21 ;  /* 0x0000001508006986 */ /* 0x0081e2000c101506 */
[----:B------:R-:W-:Y:S02]  /*89b10*/  ISETP.LT.AND P6, PT, R26, c[0x0][0x178], !P3 ;  /* 0x00005e001a007a0c */ /* 0x000fe40005fc1270 */
[----:B------:R-:W-:-:S02]  /*89b20*/  IADD3 R0, R0, c[0x0][0x198], RZ ;  /* 0x0000660000007a10 */ /* 0x000fc40007ffe0ff */
[----:B------:R-:W-:Y:S02]  /*89b30*/  PRMT R20, R29, 0x7632, R20 ;  /* 0x000076321d147816 */ /* 0x000fe40000000014 */
[----:B-----5:R-:W-:Y:S01]  /*89b40*/  IADD3 R3, R22, 0xb2, RZ ;  /* 0x000000b216037810 */ /* 0x020fe20007ffe0ff */
[----:B------:R-:W3:Y:S04]  /*89b50*/  LDL.LU R29, [R1+0x3ec] ;  /* 0x0003ec00011d7983 */ /* 0x000ee80000300800 */
[----:B------:R1:W-:Y:S01]  /*89b60*/  @P2 STG.E.U16 [R16.64], R25 ;  /* 0x0000001910002986 */ /* 0x0003e2000c101506 */
[----:B------:R-:W-:Y:S02]  /*89b70*/  ISETP.LT.AND P2, PT, R27, c[0x0][0x178], !P3 ;  /* 0x00005e001b007a0c */ /* 0x000fe40005f41270 */
[----:B------:R-:W-:-:S02]  /*89b80*/  PRMT R18, R21, 0x7632, R18 ;  /* 0x0000763215127816 */ /* 0x000fc40000000012 */
[----:B0-----:R-:W4:Y:S01]  /*89b90*/  LDL.LU R21, [R1+0x3bc] ;  /* 0x0003bc0001157983 */ /* 0x001f220000300800 */
[----:B------:R-:W-:Y:S01]  /*89ba0*/  ISETP.LT.AND P3, PT, R23, c[0x0][0x178], !P3 ;  /* 0x00005e0017007a0c */ /* 0x000fe20005f61270 */
[----:B------:R-:W-:Y:S01]  /*89bb0*/  IMAD.WIDE R8, R0, 0x2, R14 ;  /* 0x0000000200087825 */ /* 0x000fe200078e020e */
[----:B------:R-:W-:Y:S02]  /*89bc0*/  ISETP.GE.AND P4, PT, R3, c[0x0][0x17c], PT ;  /* 0x00005f0003007a0c */ /* 0x000fe40003f86270 */
[----:B------:R-:W-:Y:S01]  /*89bd0*/  IADD3 R3, R22, 0xb3, RZ ;  /* 0x000000b316037810 */ /* 0x000fe20007ffe0ff */
[----:B-1----:R-:W-:-:S03]  /*89be0*/  IMAD.WIDE R16, R0, 0x2, R12 ;  /* 0x0000000200107825 */ /* 0x002fc600078e020c */
[----:B------:R-:W-:Y:S02]  /*89bf0*/  ISETP.GE.AND P1, PT, R3, c[0x0][0x17c], PT ;  /* 0x00005f0003007a0c */ /* 0x000fe40003f26270 */
[----:B------:R-:W-:Y:S02]  /*89c00*/  PRMT R3, R25, 0x7632, R3 ;  /* 0x0000763219037816 */ /* 0x000fe40000000003 */
[----:B------:R-:W5:Y:S01]  /*89c10*/  LDL.LU R25, [R1+0x48c] ;  /* 0x00048c0001197983 */ /* 0x000f620000300800 */
[----:B--2---:R-:W-:Y:S01]  /*89c20*/  PRMT R19, R11, 0x7632, R19 ;  /* 0x000076320b137816 */ /* 0x004fe20000000013 */
[----:B------:R-:W-:-:S05]  /*89c30*/  IMAD.WIDE R10, R0, 0x2, R4 ;  /* 0x00000002000a7825 */ /* 0x000fca00078e0204 */
[----:B------:R-:W-:Y:S01]  /*89c40*/  @P5 STG.E.U16 [R10.64], R19 ;  /* 0x000000130a005986 */ /* 0x000fe2000c101506 */
[----:B------:R-:W-:-:S03]  /*89c50*/  ISETP.LT.AND P5, PT, R28, c[0x0][0x178], !P4 ;  /* 0x00005e001c007a0c */ /* 0x000fc600067a1270 */
[----:B------:R0:W-:Y:S04]  /*89c60*/  @P6 STG.E.U16 [R8.64], R20 ;  /* 0x0000001408006986 */ /* 0x0001e8000c101506 */
[----:B------:R1:W-:Y:S01]  /*89c70*/  @P2 STG.E.U16 [R16.64], R18 ;  /* 0x0000001210002986 */ /* 0x0003e2000c101506 */
[C---:B0-----:R-:W-:Y:S01]  /*89c80*/  IMAD.WIDE R8, R0.reuse, 0x2, R6 ;  /* 0x0000000200087825 */ /* 0x041fe200078e0206 */
[----:B-1----:R-:W-:-:S04]  /*89c90*/  IADD3 R16, R0, c[0x0][0x198], RZ ;  /* 0x0000660000107a10 */ /* 0x002fc80007ffe0ff */
[----:B------:R0:W-:Y:S01]  /*89ca0*/  @P3 STG.E.U16 [R8.64], R3 ;  /* 0x0000000308003986 */ /* 0x0001e2000c101506 */
[----:B------:R-:W-:-:S04]  /*89cb0*/  IADD3 R0, R22, 0xb4, RZ ;  /* 0x000000b416007810 */ /* 0x000fc80007ffe0ff */
[----:B------:R-:W-:Y:S02]  /*89cc0*/  ISETP.GE.AND P6, PT, R0, c[0x0][0x17c], PT ;  /* 0x00005f0000007a0c */ /* 0x000fe40003fc6270 */
[----:B------:R-:W-:Y:S01]  /*89cd0*/  PRMT R0, R24, 0x7632, R0 ;  /* 0x0000763218007816 */ /* 0x000fe20000000000 */
[----:B0-----:R-:W-:-:S05]  /*89ce0*/  IMAD.WIDE R8, R16, 0x2, R4 ;  /* 0x0000000210087825 */ /* 0x001fca00078e0204 */
[----:B------:R0:W-:Y:S04]  /*89cf0*/  @P5 STG.E.U16 [R8.64], R24 ;  /* 0x0000001808005986 */ /* 0x0001e8000c101506 */
[----:B0-----:R-:W2:Y:S01]  /*89d00*/  LDL.LU R24, [R1+0x44c] ;  /* 0x00044c0001187983 */ /* 0x001ea20000300800 */
[----:B------:R-:W-:Y:S01]  /*89d10*/  ISETP.LT.AND P2, PT, R26, c[0x0][0x178], !P4 ;  /* 0x00005e001a007a0c */ /* 0x000fe20006741270 */
[----:B------:R-:W-:Y:S01]  /*89d20*/  IMAD.WIDE R10, R16, 0x2, R14 ;  /* 0x00000002100a7825 */ /* 0x000fe200078e020e */
[----:B------:R-:W-:Y:S02]  /*89d30*/  ISETP.LT.AND P3, PT, R27, c[0x0][0x178], !P4 ;  /* 0x00005e001b007a0c */ /* 0x000fe40006761270 */
[----:B------:R-:W-:Y:S02]  /*89d40*/  ISETP.LT.AND P4, PT, R23, c[0x0][0x178], !P4 ;  /* 0x00005e0017007a0c */ /* 0x000fe40006781270 */
[----:B------:R-:W-:Y:S01]  /*89d50*/  ISETP.LT.AND P5, PT, R28, c[0x0][0x178], !P1 ;  /* 0x00005e001c007a0c */ /* 0x000fe20004fa1270 */
[C---:B------:R-:W-:Y:S01]  /*89d60*/  IMAD.WIDE R8, R16.reuse, 0x2, R12 ;  /* 0x0000000210087825 */ /* 0x040fe200078e020c */
[----:B------:R-:W-:-:S05]  /*89d70*/  IADD3 R17, R16, c[0x0][0x198], RZ ;  /* 0x0000660010117a10 */ /* 0x000fca0007ffe0ff */
[----:B------:R0:W-:Y:S01]  /*89d80*/  @P2 STG.E.U16 [R10.64], R2 ;  /* 0x000000020a002986 */ /* 0x0001e2000c101506 */
[----:B------:R-:W-:Y:S02]  /*89d90*/  ISETP.LT.AND P2, PT, R26, c[0x0][0x178], !P1 ;  /* 0x00005e001a007a0c */ /* 0x000fe40004f41270 */
[----:B------:R-:W-:Y:S01]  /*89da0*/  PRMT R3, R2, 0x7632, R3 ;  /* 0x0000763202037816 */ /* 0x000fe20000000003 */
[----:B---3--:R1:W-:Y:S01]  /*89db0*/  @P3 STG.E.U16 [R8.64], R29 ;  /* 0x0000001d08003986 */ /* 0x0083e2000c101506 */
[----:B------:R-:W-:Y:S01]  /*89dc0*/  ISETP.LT.AND P3, PT, R27, c[0x0][0x178], !P1 ;  /* 0x00005e001b007a0c */ /* 0x000fe20004f61270 */
[----:B0-----:R-:W-:Y:S02]  /*89dd0*/  IMAD.WIDE R10, R16, 0x2, R6 ;  /* 0x00000002100a7825 */ /* 0x001fe400078e0206 */
[----:B------:R-:W3:Y:S01]  /*89de0*/  LDL.LU R2, [R1+0x41c] ;  /* 0x00041c0001027983 */ /* 0x000ee20000300800 */
[----:B------:R-:W-:Y:S01]  /*89df0*/  IADD3 R16, R22, 0xb5, RZ ;  /* 0x000000b516107810 */ /* 0x000fe20007ffe0ff */
[----:B-1----:R-:W-:-:S02]  /*89e00*/  IMAD.WIDE R8, R17, 0x2, R4 ;  /* 0x0000000211087825 */ /* 0x002fc400078e0204 */
[----:B----4-:R0:W-:Y:S01]  /*89e10*/  @P4 STG.E.U16 [R10.64], R21 ;  /* 0x000000150a004986 */ /* 0x0101e2000c101506 */
[----:B------:R-:W-:Y:S02]  /*89e20*/  ISETP.GE.AND P4, PT, R16, c[0x0][0x17c], PT ;  /* 0x00005f0010007a0c */ /* 0x000fe40003f86270 */
[----:B------:R-:W-:Y:S01]  /*89e30*/  PRMT R16, R29, 0x7632, R16 ;  /* 0x000076321d107816 */ /* 0x000fe20000000010 */
[----:B------:R1:W-:Y:S01]  /*89e40*/  @P5 STG.E.U16 [R8.64], R0 ;  /* 0x0000000008005986 */ /* 0x0003e2000c101506 */
[----:B------:R-:W-:-:S03]  /*89e50*/  ISETP.LT.AND P1, PT, R23, c[0x0][0x178], !P1 ;  /* 0x00005e0017007a0c */ /* 0x000fc60004f21270 */
[----:B------:R-:W4:Y:S01]  /*89e60*/  LDL.LU R29, [R1+0x39c] ;  /* 0x00039c00011d7983 */ /* 0x000f220000300800 */
[----:B0-----:R-:W-:Y:S01]  /*89e70*/  IMAD.WIDE R10, R17, 0x2, R14 ;  /* 0x00000002110a7825 */ /* 0x001fe200078e020e */
[----:B------:R-:W-:-:S04]  /*89e80*/  ISETP.LT.AND P5, PT, R26, c[0x0][0x178], !P6 ;  /* 0x00005e001a007a0c */ /* 0x000fc800077a1270 */
[----:B------:R0:W-:Y:S01]  /*89e90*/  @P2 STG.E.U16 [R10.64], R3 ;  /* 0x000000030a002986 */ /* 0x0001e2000c101506 */
[----:B------:R-:W-:Y:S01]  /*89ea0*/  ISETP.LT.AND P2, PT, R28, c[0x0][0x178], !P6 ;  /* 0x00005e001c007a0c */ /* 0x000fe20007741270 */
[----:B-1----:R-:W-:Y:S01]  /*89eb0*/  IMAD.WIDE R8, R17, 0x2, R12 ;  /* 0x0000000211087825 */ /* 0x002fe200078e020c */
[----:B------:R-:W-:-:S04]  /*89ec0*/  PRMT R0, R21, 0x7632, R0 ;  /* 0x0000763215007816 */ /* 0x000fc80000000000 */
[----:B------:R1:W-:Y:S01]  /*89ed0*/  @P3 STG.E.U16 [R8.64], R16 ;  /* 0x0000001008003986 */ /* 0x0003e2000c101506 */
[----:B0-----:R-:W-:-:S05]  /*89ee0*/  IADD3 R3, R17, c[0x0][0x198], RZ ;  /* 0x0000660011037a10 */ /* 0x001fca0007ffe0ff */
[----:B------:R-:W-:-:S04]  /*89ef0*/  IMAD.WIDE R10, R3, 0x2, R14 ;  /* 0x00000002030a7825 */ /* 0x000fc800078e020e */
[----:B-1----:R-:W-:-:S04]  /*89f00*/  IMAD.WIDE R16, R17, 0x2, R6 ;  /* 0x0000000211107825 */ /* 0x002fc800078e0206 */
[----:B------:R-:W-:Y:S01]  /*89f10*/  IMAD.WIDE R8, R3, 0x2, R4 ;  /* 0x0000000203087825 */ /* 0x000fe200078e0204 */
[----:B------:R0:W-:Y:S04]  /*89f20*/  @P1 STG.E.U16 [R16.64], R0 ;  /* 0x0000000010001986 */ /* 0x0001e8000c101506 */
[----:B-----5:R1:W-:Y:S01]  /*89f30*/  @P2 STG.E.U16 [R8.64], R25 ;  /* 0x0000001908002986 */ /* 0x0203e2000c101506 */
[----:B0-----:R-:W-:-:S03]  /*89f40*/  PRMT R0, R25, 0x7632, R0 ;  /* 0x0000763219007816 */ /* 0x001fc60000000000 */
[----:B-1----:R-:W5:Y:S04]  /*89f50*/  LDL.LU R25, [R1+0x4ec] ;  /* 0x0004ec0001197983 */ /* 0x002f680000300800 */
[----:B--2---:R0:W-:Y:S01]  /*89f60*/  @P5 STG.E.U16 [R10.64], R24 ;  /* 0x000000180a005986 */ /* 0x0041e2000c101506 */
[----:B------:R-:W-:-:S03]  /*89f70*/  PRMT R20, R24, 0x7632, R20 ;  /* 0x0000763218147816 */ /* 0x000fc60000000014 */
[----:B0-----:R-:W2:Y:S01]  /*89f80*/  LDL.LU R24, [R1+0x4cc] ;  /* 0x0004cc0001187983 */ /* 0x001ea20000300800 */
[----:B------:R-:W-:Y:S01]  /*89f90*/  ISETP.LT.AND P3, PT, R27, c[0x0][0x178], !P6 ;  /* 0x00005e001b007a0c */ /* 0x000fe20007761270 */
[----:B------:R-:W-:Y:S01]  /*89fa0*/  IMAD.WIDE R8, R3, 0x2, R12 ;  /* 0x0000000203087825 */ /* 0x000fe200078e020c */
[----:B------:R-:W-:Y:S02]  /*89fb0*/  ISETP.LT.AND P6, PT, R23, c[0x0][0x178], !P6 ;  /* 0x00005e0017007a0c */ /* 0x000fe400077c1270 */
[----:B------:R-:W-:Y:S02]  /*89fc0*/  ISETP.LT.AND P2, PT, R28, c[0x0][0x178], !P4 ;  /* 0x00005e001c007a0c */ /* 0x000fe40006741270 */
[----:B------:R-:W-:Y:S02]  /*89fd0*/  ISETP.LT.AND P5, PT, R26, c[0x0][0x178], !P4 ;  /* 0x00005e001a007a0c */ /* 0x000fe400067a1270 */
[----:B------:R-:W-:Y:S02]  /*89fe0*/  IADD3 R19, R3, c[0x0][0x198], RZ ;  /* 0x0000660003137a10 */ /* 0x000fe40007ffe0ff */
[----:B------:R-:W-:-:S03]  /*89ff0*/  IADD3 R18, R22, 0xb6, RZ ;  /* 0x000000b616127810 */ /* 0x000fc60007ffe0ff */
[----:B---3--:R0:W-:Y:S01]  /*8a000*/  @P3 STG.E.U16 [R8.64], R2 ;  /* 0x0000000208003986 */ /* 0x0081e2000c101506 */
[----:B------:R-:W-:Y:S01]  /*8a010*/  ISETP.LT.AND P3, PT, R27, c[0x0][0x178], !P4 ;  /* 0x00005e001b007a0c */ /* 0x000fe20006761270 */
[----:B------:R-:W-:Y:S01]  /*8a020*/  IMAD.WIDE R10, R19, 0x2, R4 ;  /* 0x00000002130a7825 */ /* 0x000fe200078e0204 */
[----:B------:R-:W-:Y:S02]  /*8a030*/  ISETP.LT.AND P4, PT, R23, c[0x0][0x178], !P4 ;  /* 0x00005e0017007a0c */ /* 0x000fe40006781270 */
[----:B------:R-:W-:Y:S01]  /*8a040*/  ISETP.GE.AND P1, PT, R18, c[0x0][0x17c], PT ;  /* 0x00005f0012007a0c */ /* 0x000fe20003f26270 */
[----:B------:R-:W-:-:S04]  /*8a050*/  IMAD.WIDE R16, R19, 0x2, R14 ;  /* 0x0000000213107825 */ /* 0x000fc800078e020e */
[----:B0-----:R-:W-:Y:S01]  /*8a060*/  IMAD.WIDE R8, R3, 0x2, R6 ;  /* 0x0000000203087825 */ /* 0x001fe200078e0206 */
[----:B------:R-:W-:Y:S02]  /*8a070*/  PRMT R18, R2, 0x7632, R18 ;  /* 0x0000763202127816 */ /* 0x000fe40000000012 */
[----:B----4-:R-:W-:Y:S01]  /*8a080*/  PRMT R3, R29, 0x7632, R3 ;  /* 0x000076321d037816 */ /* 0x010fe20000000003 */
[----:B------:R-:W3:Y:S04]  /*8a090*/  LDL.LU R2, [R1+0x49c] ;  /* 0x00049c0001027983 */ /* 0x000ee80000300800 */
[----:B------:R0:W-:Y:S04]  /*8a0a0*/  @P6 STG.E.U16 [R8.64], R29 ;  /* 0x0000001d08006986 */ /* 0x0001e8000c101506 */
[----:B------:R1:W-:Y:S01]  /*8a0b0*/  @P2 STG.E.U16 [R10.64], R0 ;  /* 0x000000000a002986 */ /* 0x0003e2000c101506 */
[----:B------:R-:W-:-:S03]  /*8a0c0*/  ISETP.LT.AND P2, PT, R28, c[0x0][0x178], !P1 ;  /* 0x00005e001c007a0c */ /* 0x000fc60004f41270 */
[----:B------:R4:W-:Y:S01]  /*8a0d0*/  @P5 STG.E.U16 [R16.64], R20 ;  /* 0x0000001410005986 */ /* 0x0009e2000c101506 */
[----:B------:R-:W-:Y:S01]  /*8a0e0*/  ISETP.LT.AND P5, PT, R26, c[0x0][0x178], !P1 ;  /* 0x00005e001a007a0c */ /* 0x000fe20004fa1270 */
[C---:B0-----:R-:W-:Y:S02]  /*8a0f0*/  IMAD.WIDE R8, R19.reuse, 0x2, R12 ;  /* 0x0000000213087825 */ /* 0x041fe400078e020c */
[----:B------:R-:W3:Y:S02]  /*8a100*/  LDL.LU R29, [R1+0x45c] ;  /* 0x00045c00011d7983 */ /* 0x000ee40000300800 */
[C---:B-1----:R-:W-:Y:S01]  /*8a110*/  IMAD.WIDE R10, R19.reuse, 0x2, R6 ;  /* 0x00000002130a7825 */ /* 0x042fe200078e0206 */
[----:B------:R-:W-:Y:S01]  /*8a120*/  IADD3 R0, R19, c[0x0][0x198], RZ ;  /* 0x0000660013007a10 */ /* 0x000fe20007ffe0ff */
[----:B------:R0:W-:Y:S01]  /*8a130*/  @P3 STG.E.U16 [R8.64], R18 ;  /* 0x0000001208003986 */ /* 0x0001e2000c101506 */
[C---:B----4-:R-:W-:Y:S02]  /*8a140*/  IADD3 R16, R22.reuse, 0xb7, RZ ;  /* 0x000000b716107810 */ /* 0x050fe40007ffe0ff */
[----:B------:R-:W-:Y:S01]  /*8a150*/  IADD3 R17, R22, 0xb8, RZ ;  /* 0x000000b816117810 */ /* 0x000fe20007ffe0ff */
[----:B------:R-:W-:Y:S01]  /*8a160*/  @P4 STG.E.U16 [R10.64], R3 ;  /* 0x000000030a004986 */ /* 0x000fe2000c101506 */
[----:B------:R-:W-:-:S02]  /*8a170*/  ISETP.GE.AND P3, PT, R16, c[0x0][0x17c], PT ;  /* 0x00005f0010007a0c */ /* 0x000fc40003f66270 */
[----:B------:R-:W-:Y:S01]  /*8a180*/  ISETP.GE.AND P4, PT, R17, c[0x0][0x17c], PT ;  /* 0x00005f0011007a0c */ /* 0x000fe20003f86270 */
[----:B------:R-:W-:-:S04]  /*8a190*/  IMAD.WIDE R16, R0, 0x2, R4 ;  /* 0x0000000200107825 */ /* 0x000fc800078e0204 */
[----:B0-----:R-:W-:Y:S01]  /*8a1a0*/  IMAD.WIDE R8, R0, 0x2, R14 ;  /* 0x0000000200087825 */ /* 0x001fe200078e020e */
[----:B-----5:R-:W-:Y:S01]  /*8a1b0*/  @P2 STG.E.U16 [R16.64], R25 ;  /* 0x0000001910002986 */ /* 0x020fe2000c101506 */
[----:B--2---:R-:W-:-:S03]  /*8a1c0*/  PRMT R18, R24, 0x7632, R18 ;  /* 0x0000763218127816 */ /* 0x004fc60000000012 */
[----:B------:R0:W-:Y:S04]  /*8a1d0*/  @P5 STG.E.U16 [R8.64], R24 ;  /* 0x0000001808005986 */ /* 0x0001e8000c101506 */
[----:B0-----:R-:W2:Y:S01]  /*8a1e0*/  LDL.LU R24, [R1+0x50c] ;  /* 0x00050c0001187983 */ /* 0x001ea20000300800 */
[----:B------:R-:W-:Y:S02]  /*8a1f0*/  ISETP.LT.AND P6, PT, R27, c[0x0][0x178], !P1 ;  /* 0x00005e001b007a0c */ /* 0x000fe40004fc1270 */
[----:B------:R-:W-:Y:S01]  /*8a200*/  ISETP.LT.AND P1, PT, R23, c[0x0][0x178], !P1 ;  /* 0x00005e0017007a0c */ /* 0x000fe20004f21270 */
[----:B------:R-:W-:Y:S01]  /*8a210*/  IMAD.WIDE R10, R0, 0x2, R12 ;  /* 0x00000002000a7825 */ /* 0x000fe200078e020c */
[----:B------:R-:W-:-:S03]  /*8a220*/  ISETP.LT.AND P2, PT, R28, c[0x0][0x178], !P3 ;  /* 0x00005e001c007a0c */ /* 0x000fc60005f41270 */
[C---:B------:R-:W-:Y:S01]  /*8a230*/  IMAD.WIDE R8, R0.reuse, 0x2, R6 ;  /* 0x0000000200087825 */ /* 0x040fe200078e0206 */
[----:B------:R-:W-:Y:S02]  /*8a240*/  IADD3 R0, R0, c[0x0][0x198], RZ ;  /* 0x0000660000007a10 */ /* 0x000fe40007ffe0ff */
[----:B------:R-:W-:Y:S02]  /*8a250*/  ISETP.LT.AND P5, PT, R26, c[0x0][0x178], !P3 ;  /* 0x00005e001a007a0c */ /* 0x000fe40005fa1270 */
[----:B------:R-:W-:Y:S01]  /*8a260*/  PRMT R3, R25, 0x7632, R3 ;  /* 0x0000763219037816 */ /* 0x000fe20000000003 */
[----:B---3--:R-:W-:Y:S04]  /*8a270*/  @P6 STG.E.U16 [R10.64], R2 ;  /* 0x000000020a006986 */ /* 0x008fe8000c101506 */
[----:B--2---:R0:W-:Y:S04]  /*8a280*/  STL [R1+0x23d4], R24 ;  /* 0x0023d41801007387 */ /* 0x0041e80000100800 */
[----:B0-----:R-:W2:Y:S01]  /*8a290*/  LDL R24, [R1+0x52c] ;  /* 0x00052c0001187983 */ /* 0x001ea20000100800 */
[----:B------:R-:W-:-:S03]  /*8a2a0*/  ISETP.LT.AND P6, PT, R27, c[0x0][0x178], !P3 ;  /* 0x00005e001b007a0c */ /* 0x000fc60005fc1270 */
[----:B------:R0:W-:Y:S01]  /*8a2b0*/  @P1 STG.E.U16 [R8.64], R29 ;  /* 0x0000001d08001986 */ /* 0x0001e2000c101506 */
[----:B------:R-:W-:Y:S01]  /*8a2c0*/  ISETP.LT.AND P3, PT, R23, c[0x0][0x178], !P3 ;  /* 0x00005e0017007a0c */ /* 0x000fe20005f61270 */
[----:B------:R-:W-:Y:S01]  /*8a2d0*/  IMAD.WIDE R10, R0, 0x2, R14 ;  /* 0x00000002000a7825 */ /* 0x000fe200078e020e */
[----:B------:R-:W-:Y:S02]  /*8a2e0*/  PRMT R19, R2, 0x7632, R19 ;  /* 0x0000763202137816 */ /* 0x000fe40000000013 */
[----:B------:R-:W-:Y:S01]  /*8a2f0*/  IADD3 R20, R22, 0xb9, RZ ;  /* 0x000000b916147810 */ /* 0x000fe20007ffe0ff */
[C---:B------:R-:W-:Y:S01]  /*8a300*/  IMAD.WIDE R16, R0.reuse, 0x2, R12 ;  /* 0x0000000200107825 */ /* 0x040fe200078e020c */
[----:B------:R-:W3:Y:S03]  /*8a310*/  LDL.LU R2, [R1+0x4dc] ;  /* 0x0004dc0001027983 */ /* 0x000ee60000300800 */
[----:B0-----:R-:W-:Y:S01]  /*8a320*/  IMAD.WIDE R8, R0, 0x2, R4 ;  /* 0x0000000200087825 */ /* 0x001fe200078e0204 */
[----:B------:R-:W-:Y:S01]  /*8a330*/  ISETP.GE.AND P1, PT, R20, c[0x0][0x17c], PT ;  /* 0x00005f0014007a0c */ /* 0x000fe20003f26270 */
[----:B------:R-:W4:Y:S04]  /*8a340*/  LDL.LU R21, [R1+0x47c] ;  /* 0x00047c0001157983 */ /* 0x000f280000300800 */
[----:B------:R0:W-:Y:S01]  /*8a350*/  @P2 STG.E.U16 [R8.64], R3 ;  /* 0x0000000308002986 */ /* 0x0001e2000c101506 */
[----:B------:R-:W-:-:S02]  /*8a360*/  ISETP.LT.AND P2, PT, R28, c[0x0][0x178], !P4 ;  /* 0x00005e001c007a0c */ /* 0x000fc40006741270 */
[----:B------:R-:W-:Y:S01]  /*8a370*/  PRMT R20, R29, 0x7632, R20 ;  /* 0x000076321d147816 */ /* 0x000fe20000000014 */
[----:B------:R-:W-:Y:S04]  /*8a380*/  @P5 STG.E.U16 [R10.64], R18 ;  /* 0x000000120a005986 */ /* 0x000fe8000c101506 */
[----:B------:R-:W5:Y:S01]  /*8a390*/  LDL.LU R25, [R1+0x58c] ;  /* 0x00058c0001197983 */ /* 0x000f620000300800 */
[C---:B0-----:R-:W-:Y:S01]  /*8a3a0*/  IMAD.WIDE R8, R0.reuse, 0x2, R6 ;  /* 0x0000000200087825 */ /* 0x041fe200078e0206 */
[----:B------:R-:W-:Y:S02]  /*8a3b0*/  IADD3 R0, R0, c[0x0][0x198], RZ ;  /* 0x0000660000007a10 */ /* 0x000fe40007ffe0ff */
[----:B------:R0:W-:Y:S04]  /*8a3c0*/  @P6 STG.E.U16 [R16.64], R19 ;  /* 0x0000001310006986 */ /* 0x0001e8000c101506 */
[----:B------:R-:W-:Y:S04]  /*8a3d0*/  @P3 STG.E.U16 [R8.64], R20 ;  /* 0x0000001408003986 */ /* 0x000fe8000c101506 */
[----:B------:R-:W3:Y:S01]  /*8a3e0*/  LDL.LU R29, [R1+0x51c] ;  /* 0x00051c00011d7983 */ /* 0x000ee20000300800 */
[----:B0-----:R-:W-:-:S05]  /*8a3f0*/  IMAD.WIDE R16, R0, 0x2, R4 ;  /* 0x0000000200107825 */ /* 0x001fca00078e0204 */
[----:B--2---:R0:W-:Y:S04]  /*8a400*/  @P2 STG.E.U16 [R16.64], R24 ;  /* 0x0000001810002986 */ /* 0x0041e8000c101506 */
[----:B0-----:R-:W2:Y:S01]  /*8a410*/  LDL.LU R24, [R1+0x23d4] ;  /* 0x0023d40001187983 */ /* 0x001ea20000300800 */
[----:B------:R-:W-:Y:S01]  /*8a420*/  ISETP.LT.AND P5, PT, R26, c[0x0][0x178], !P4 ;  /* 0x00005e001a007a0c */ /* 0x000fe200067a1270 */
[----:B------:R-:W-:Y:S01]  /*8a430*/  IMAD.WIDE R10, R0, 0x2, R14 ;  /* 0x00000002000a7825 */ /* 0x000fe200078e020e */
[----:B------:R-:W-:Y:S02]  /*8a440*/  ISETP.LT.AND P6, PT, R27, c[0x0][0x178], !P4 ;  /* 0x00005e001b007a0c */ /* 0x000fe400067c1270 */
[----:B------:R-:W-:-:S09]  /*8a450*/  ISETP.LT.AND P4, PT, R23, c[0x0][0x178], !P4 ;  /* 0x00005e0017007a0c */ /* 0x000fd20006781270 */
[----:B--2---:R0:W-:Y:S04]  /*8a460*/  @P5 STG.E.U16 [R10.64], R24 ;  /* 0x000000180a005986 */ /* 0x0041e8000c101506 */
[----:B0-----:R-:W2:Y:S01]  /*8a470*/  LDL.LU R11, [R1+0x52c] ;  /* 0x00052c00010b7983 */ /* 0x001ea20000300800 */
[----:B------:R-:W-:Y:S01]  /*8a480*/  ISETP.LT.AND P5, PT, R28, c[0x0][0x178], !P1 ;  /* 0x00005e001c007a0c */ /* 0x000fe20004fa1270 */
[----:B------:R-:W-:-:S04]  /*8a490*/  IMAD.WIDE R8, R0, 0x2, R12 ;  /* 0x0000000200087825 */ /* 0x000fc800078e020c */
[C---:B------:R-:W-:Y:S01]  /*8a4a0*/  IMAD.WIDE R16, R0.reuse, 0x2, R6 ;  /* 0x0000000200107825 */ /* 0x040fe200078e0206 */
[----:B------:R-:W-:Y:S01]  /*8a4b0*/  IADD3 R0, R0, c[0x0][0x198], RZ ;  /* 0x0000660000007a10 */ /* 0x000fe20007ffe0ff */
[----:B---3--:R0:W-:Y:S01]  /*8a4c0*/  @P6 STG.E.U16 [R8.64], R2 ;  /* 0x0000000208006986 */ /* 0x0081e2000c101506 */
[----:B------:R-:W-:Y:S02]  /*8a4d0*/  PRMT R20, R24, 0x7632, R20 ;  /* 0x0000763218147816 */ /* 0x000fe40000000014 */
[----:B------:R-:W-:Y:S01]  /*8a4e0*/  PRMT R18, R2, 0x7632, R18 ;  /* 0x0000763202127816 */ /* 0x000fe20000000012 */
[----:B----4-:R-:W-:Y:S04]  /*8a4f0*/  @P4 STG.E.U16 [R16.64], R21 ;  /* 0x0000001510004986 */ /* 0x010fe8000c101506 */
[----:B------:R-:W3:Y:S01]  /*8a500*/  LDL.LU R24, [R1+0x4fc] ;  /* 0x0004fc0001187983 */ /* 0x000ee20000300800 */
[----:B0-----:R-:W-:-:S03]  /*8a510*/  IMAD.WIDE R8, R0, 0x2, R4 ;  /* 0x0000000200087825 */ /* 0x001fc600078e0204 */
[----:B------:R-:W4:Y:S01]  /*8a520*/  LDL.LU R2, [R1+0x23d0] ;  /* 0x0023d00001027983 */ /* 0x000f220000300800 */
[----:B------:R-:W-:Y:S02]  /*8a530*/  ISETP.LT.AND P6, PT, R26, c[0x0][0x178], !P1 ;  /* 0x00005e001a007a0c */ /* 0x000fe40004fc1270 */
[----:B------:R-:W-:Y:S02]  /*8a540*/  ISETP.LT.AND P4, PT, R27, c[0x0][0x178], !P1 ;  /* 0x00005e001b007a0c */ /* 0x000fe40004f81270 */
[----:B------:R-:W-:Y:S02]  /*8a550*/  IADD3 R3, R22, 0xba, RZ ;  /* 0x000000ba16037810 */ /* 0x000fe40007ffe0ff */
[----:B--2---:R-:W-:-:S05]  /*8a560*/  PRMT R19, R11, 0x7632, R19 ;  /* 0x000076320b137816 */ /* 0x004fca0000000013 */
[----:B------:R0:W-:Y:S04]  /*8a570*/  @P5 STG.E.U16 [R8.64], R19 ;  /* 0x0000001308005986 */ /* 0x0001e8000c101506 */
[----:B0-----:R-:W2:Y:S01]  /*8a580*/  LDL.LU R19, [R1+0x46c] ;  /* 0x00046c0001137983 */ /* 0x001ea20000300800 */
[----:B------:R-:W-:Y:S01]  /*8a590*/  ISETP.LT.AND P1, PT, R23, c[0x0][0x178], !P1 ;  /* 0x00005e0017007a0c */ /* 0x000fe20004f21270 */
[----:B------:R-:W-:Y:S01]  /*8a5a0*/  IMAD.WIDE R10, R0, 0x2, R14 ;  /* 0x00000002000a7825 */ /* 0x000fe200078e020e */
[----:B------:R-:W-:-:S03]  /*8a5b0*/  ISETP.GE.AND P3, PT, R3, c[0x0][0x17c], PT ;  /* 0x00005f0003007a0c */ /* 0x000fc60003f66270 */
[----:B------:R-:W-:Y:S01]  /*8a5c0*/  IMAD.WIDE R16, R0, 0x2, R12 ;  /* 0x0000000200107825 */ /* 0x000fe200078e020c */
[----:B------:R-:W-:Y:S01]  /*8a5d0*/  IADD3 R3, R22, 0xbb, RZ ;  /* 0x000000bb16037810 */ /* 0x000fe20007ffe0ff */
[----:B------:R-:W-:Y:S01]  /*8a5e0*/  @P6 STG.E.U16 [R10.64], R20 ;  /* 0x000000140a006986 */ /* 0x000fe2000c101506 */
[----:B------:R-:W-:Y:S01]  /*8a5f0*/  ISETP.LT.AND P5, PT, R28, c[0x0][0x178], !P3 ;  /* 0x00005e001c007a0c */ /* 0x000fe20005fa1270 */
[----:B------:R-:W-:Y:S01]  /*8a600*/  IMAD.WIDE R8, R0, 0x2, R6 ;  /* 0x0000000200087825 */ /* 0x000fe200078e0206 */
[----:B------:R-:W-:Y:S01]  /*8a610*/  ISETP.GE.AND P2, PT, R3, c[0x0][0x17c], PT ;  /* 0x00005f0003007a0c */ /* 0x000fe20003f46270 */
[----:B------:R0:W-:Y:S01]  /*8a620*/  @P4 STG.E.U16 [R16.64], R18 ;  /* 0x0000001210004986 */ /* 0x0001e2000c101506 */
[----:B------:R-:W-:Y:S02]  /*8a630*/  ISETP.LT.AND P4, PT, R26, c[0x0][0x178], !P3 ;  /* 0x00005e001a007a0c */ /* 0x000fe40005f81270 */
[----:B------:R-:W-:Y:S02]  /*8a640*/  PRMT R3, R21, 0x7632, R3 ;  /* 0x0000763215037816 */ /* 0x000fe40000000003 */
[----:B------:R-:W4:Y:S01]  /*8a650*/  LDL.LU R21, [R1+0x5bc] ;  /* 0x0005bc0001157983 */ /* 0x000f220000300800 */
[----:B0-----:R-:W-:-:S03]  /*8a660*/  IADD3 R16, R0, c[0x0][0x198], RZ ;  /* 0x0000660000107a10 */ /* 0x001fc60007ffe0ff */
[----:B------:R0:W-:Y:S01]  /*8a670*/  @P1 STG.E.U16 [R8.64], R3 ;  /* 0x0000000308001986 */ /* 0x0001e2000c101506 */
[----:B------:R-:W-:Y:S01]  /*8a680*/  ISETP.LT.AND P1, PT, R27, c[0x0][0x178], !P3 ;  /* 0x00005e001b007a0c */ /* 0x000fe20005f21270 */
[----:B------:R-:W-:Y:S01]  /*8a690*/  IMAD.WIDE R10, R16, 0x2, R14 ;  /* 0x00000002100a7825 */ /* 0x000fe200078e020e */
[----:B------:R-:W-:-:S03]  /*8a6a0*/  ISETP.LT.AND P3, PT, R23, c[0x0][0x178], !P3 ;  /* 0x00005e0017007a0c */ /* 0x000fc60005f61270 */
[----:B0-----:R-:W-:Y:S01]  /*8a6b0*/  IMAD.WIDE R8, R16, 0x2, R4 ;  /* 0x0000000210087825 */ /* 0x001fe200078e0204 */
[----:B------:R-:W-:-:S04]  /*8a6c0*/  PRMT R3, R29, 0x7632, R3 ;  /* 0x000076321d037816 */ /* 0x000fc80000000003 */
[----:B-----5:R0:W-:Y:S01]  /*8a6d0*/  @P5 STG.E.U16 [R8.64], R25 ;  /* 0x0000001908005986 */ /* 0x0201e2000c101506 */
[----:B------:R-:W-:-:S03]  /*8a6e0*/  IADD3 R0, R22, 0xbc, RZ ;  /* 0x000000bc16007810 */ /* 0x000fc60007ffe0ff */
[----:B------:R1:W-:Y:S01]  /*8a6f0*/  @P4 STG.E.U16 [R10.64], R29 ;  /* 0x0000001d0a004986 */ /* 0x0003e2000c101506 */
[----:B------:R-:W-:Y:S02]  /*8a700*/  IADD3 R17, R16, c[0x0][0x198], RZ ;  /* 0x0000660010117a10 */ /* 0x000fe40007ffe0ff */
[----:B------:R-:W-:Y:S01]  /*8a710*/  ISETP.GE.AND P6, PT, R0, c[0x0][0x17c], PT ;  /* 0x00005f0000007a0c */ /* 0x000fe20003fc6270 */
[C---:B0-----:R-:W-:Y:S01]  /*8a720*/  IMAD.WIDE R8, R16.reuse, 0x2, R12 ;  /* 0x0000000210087825 */ /* 0x041fe200078e020c */
[----:B-1----:R-:W5:Y:S03]  /*8a730*/  LDL.LU R29, [R1+0x59c] ;  /* 0x00059c00011d7983 */ /* 0x002f660000300800 */
[----:B------:R-:W-:Y:S01]  /*8a740*/  IMAD.WIDE R10, R16, 0x2, R6 ;  /* 0x00000002100a7825 */ /* 0x000fe200078e0206 */
[----:B------:R-:W-:Y:S02]  /*8a750*/  IADD3 R16, R22, 0xbd, RZ ;  /* 0x000000bd16107810 */ /* 0x000fe40007ffe0ff */
[----:B------:R-:W-:Y:S01]  /*8a760*/  PRMT R0, R25, 0x7632, R0 ;  /* 0x0000763219007816 */ /* 0x000fe20000000000 */
[----:B---3--:R0:W-:Y:S04]  /*8a770*/  @P1 STG.E.U16 [R8.64], R24 ;  /* 0x0000001808001986 */ /* 0x0081e8000c101506 */
[----:B------:R-:W3:Y:S04]  /*8a780*/  LDL.LU R25, [R1+0x57c] ;  /* 0x00057c0001197983 */ /* 0x000ee80000300800 */
[----:B--2---:R1:W-:Y:S01]  /*8a790*/  @P3 STG.E.U16 [R10.64], R19 ;  /* 0x000000130a003986 */ /* 0x0043e2000c101506 */
[----:B------:R-:W-:-:S02]  /*8a7a0*/  ISETP.GE.AND P3, PT, R16, c[0x0][0x17c], PT ;  /* 0x00005f0010007a0c */ /* 0x000fc40003f66270 */
[----:B------:R-:W-:Y:S02]  /*8a7b0*/  PRMT R16, R24, 0x7632, R16 ;  /* 0x0000763218107816 */ /* 0x000fe40000000010 */
[----:B0-----:R-:W2:Y:S01]  /*8a7c0*/  LDL.LU R24, [R1+0x56c] ;  /* 0x00056c0001187983 */ /* 0x001ea20000300800 */
[----:B------:R-:W-:Y:S02]  /*8a7d0*/  ISETP.LT.AND P5, PT, R28, c[0x0][0x178], !P2 ;  /* 0x00005e001c007a0c */ /* 0x000fe400057a1270 */
[----:B------:R-:W-:Y:S01]  /*8a7e0*/  ISETP.LT.AND P4, PT, R26, c[0x0][0x178], !P2 ;  /* 0x00005e001a007a0c */ /* 0x000fe20005781270 */
[----:B------:R-:W-:Y:S01]  /*8a7f0*/  IMAD.WIDE R8, R17, 0x2, R4 ;  /* 0x0000000211087825 */ /* 0x000fe200078e0204 */
[----:B------:R-:W-:-:S03]  /*8a800*/  ISETP.LT.AND P1, PT, R27, c[0x0][0x178], !P2 ;  /* 0x00005e001b007a0c */ /* 0x000fc60005721270 */
[----:B-1----:R-:W-:Y:S01]  /*8a810*/  IMAD.WIDE R10, R17, 0x2, R14 ;  /* 0x00000002110a7825 */ /* 0x002fe200078e020e */
[----:B------:R-:W-:-:S05]  /*8a820*/  ISETP.LT.AND P2, PT, R23, c[0x0][0x178], !P2 ;  /* 0x00005e0017007a0c */ /* 0x000fca0005741270 */
[----:B------:R0:W-:Y:S01]  /*8a830*/  @P5 STG.E.U16 [R8.64], R0 ;  /* 0x0000000008005986 */ /* 0x0001e2000c101506 */
[----:B------:R-:W-:-:S03]  /*8a840*/  ISETP.LT.AND P5, PT, R26, c[0x0][0x178], !P6 ;  /* 0x00005e001a007a0c */ /* 0x000fc600077a1270 */
[----:B------:R1:W-:Y:S01]  /*8a850*/  @P4 STG.E.U16 [R10.64], R3 ;  /* 0x000000030a004986 */ /* 0x0003e2000c101506 */
[----:B------:R-:W-:Y:S01]  /*8a860*/  ISETP.LT.AND P4, PT, R28, c[0x0][0x178], !P6 ;  /* 0x00005e001c007a0c */ /* 0x000fe20007781270 */
[C---:B0-----:R-:W-:Y:S01]  /*8a870*/  IMAD.WIDE R8, R17.reuse, 0x2, R12 ;  /* 0x0000000211087825 */ /* 0x041fe200078e020c */
[----:B-1----:R-:W-:-:S04]  /*8a880*/  IADD3 R3, R17, c[0x0][0x198], RZ ;  /* 0x0000660011037a10 */ /* 0x002fc80007ffe0ff */
[----:B------:R0:W-:Y:S01]  /*8a890*/  @P1 STG.E.U16 [R8.64], R16 ;  /* 0x0000001008001986 */ /* 0x0001e2000c101506 */
[----:B------:R-:W-:Y:S02]  /*8a8a0*/  PRMT R0, R19, 0x7632, R0 ;  /* 0x0000763213007816 */ /* 0x000fe40000000000 */
[----:B------:R-:W-:Y:S01]  /*8a8b0*/  ISETP.LT.AND P1, PT, R27, c[0x0][0x178], !P6 ;  /* 0x00005e001b007a0c */ /* 0x000fe20007721270 */
[----:B------:R-:W-:Y:S01]  /*8a8c0*/  IMAD.WIDE R10, R3, 0x2, R14 ;  /* 0x00000002030a7825 */ /* 0x000fe200078e020e */
[----:B------:R-:W-:-:S03]  /*8a8d0*/  ISETP.LT.AND P6, PT, R23, c[0x0][0x178], !P6 ;  /* 0x00005e0017007a0c */ /* 0x000fc600077c1270 */
[----:B0-----:R-:W-:-:S04]  /*8a8e0*/  IMAD.WIDE R16, R17, 0x2, R6 ;  /* 0x0000000211107825 */ /* 0x001fc800078e0206 */
[----:B------:R-:W-:Y:S01]  /*8a8f0*/  IMAD.WIDE R8, R3, 0x2, R4 ;  /* 0x0000000203087825 */ /* 0x000fe200078e0204 */
[----:B------:R-:W-:Y:S04]  /*8a900*/  @P2 STG.E.U16 [R16.64], R0 ;  /* 0x0000000010002986 */ /* 0x000fe8000c101506 */
[----:B----4-:R0:W-:Y:S01]  /*8a910*/  @P4 STG.E.U16 [R8.64], R21 ;  /* 0x0000001508004986 */ /* 0x0101e2000c101506 */
[----:B------:R-:W-:-:S03]  /*8a920*/  ISETP.LT.AND P4, PT, R28, c[0x0][0x178], !P3 ;  /* 0x00005e001c007a0c */ /* 0x000fc60005f81270 */
[----:B-----5:R1:W-:Y:S01]  /*8a930*/  @P5 STG.E.U16 [R10.64], R29 ;  /* 0x0000001d0a005986 */ /* 0x0203e2000c101506 */
[----:B------:R-:W-:Y:S02]  /*8a940*/  ISETP.LT.AND P5, PT, R26, c[0x0][0x178], !P3 ;  /* 0x00005e001a007a0c */ /* 0x000fe40005fa1270 */
[----:B------:R-:W-:Y:S02]  /*8a950*/  IADD3 R18, R22, 0xbe, RZ ;  /* 0x000000be16127810 */ /* 0x000fe40007ffe0ff */
[C---:B------:R-:W-:Y:S01]  /*8a960*/  IADD3 R19, R3.reuse, c[0x0][0x198], RZ ;  /* 0x0000660003137a10 */ /* 0x040fe20007ffe0ff */
[----:B0-----:R-:W-:Y:S01]  /*8a970*/  IMAD.WIDE R8, R3, 0x2, R12 ;  /* 0x0000000203087825 */ /* 0x001fe200078e020c */
[----:B------:R-:W-:Y:S02]  /*8a980*/  ISETP.GE.AND P2, PT, R18, c[0x0][0x17c], PT ;  /* 0x00005f0012007a0c */ /* 0x000fe40003f46270 */
[----:B------:R-:W-:Y:S01]  /*8a990*/  PRMT R18, R21, 0x7632, R18 ;  /* 0x0000763215127816 */ /* 0x000fe20000000012 */
[----:B------:R-:W-:Y:S01]  /*8a9a0*/  IMAD.WIDE R16, R3, 0x2, R6 ;  /* 0x0000000203107825 */ /* 0x000fe200078e0206 */
[----:B---3--:R0:W-:Y:S01]  /*8a9b0*/  @P1 STG.E.U16 [R8.64], R25 ;  /* 0x0000001908001986 */ /* 0x0081e2000c101506 */
[----:B------:R-:W-:-:S02]  /*8a9c0*/  PRMT R20, R29, 0x7632, R20 ;  /* 0x000076321d147816 */ /* 0x000fc40000000014 */
[----:B-1----:R-:W-:Y:S01]  /*8a9d0*/  IMAD.WIDE R10, R19, 0x2, R4 ;  /* 0x00000002130a7825 */ /* 0x002fe200078e0204 */
[----:B------:R-:W3:Y:S01]  /*8a9e0*/  LDL.LU R29, [R1+0x5ec] ;  /* 0x0005ec00011d7983 */ /* 0x000ee20000300800 */
[----:B------:R-:W-:-:S03]  /*8a9f0*/  PRMT R0, R25, 0x7632, R0 ;  /* 0x0000763219007816 */ /* 0x000fc60000000000 */
[----:B------:R-:W4:Y:S01]  /*8aa00*/  LDL.LU R21, [R1+0x5cc] ;  /* 0x0005cc0001157983 */ /* 0x000f220000300800 */
[----:B0-----:R-:W-:-:S03]  /*8aa10*/  IMAD.WIDE R8, R19, 0x2, R14 ;  /* 0x0000000213087825 */ /* 0x001fc600078e020e */
[----:B------:R-:W5:Y:S04]  /*8aa20*/  LDL.LU R25, [R1+0x5ac] ;  /* 0x0005ac0001197983 */ /* 0x000f680000300800 */
[----:B--2---:R-:W-:Y:S04]  /*8aa30*/  @P6 STG.E.U16 [R16.64], R24 ;  /* 0x0000001810006986 */ /* 0x004fe8000c101506 */
[----:B------:R-:W-:Y:S04]  /*8aa40*/  @P4 STG.E.U16 [R10.64], R18 ;  /* 0x000000120a004986 */ /* 0x000fe8000c101506 */
[----:B------:R0:W-:Y:S04]  /*8aa50*/  @P5 STG.E.U16 [R8.64], R20 ;  /* 0x0000001408005986 */ /* 0x0001e8000c101506 */
[----:B0-----:R-:W2:Y:S01]  /*8aa60*/  LDL.LU R20, [R1+0x5dc] ;  /* 0x0005dc0001147983 */ /* 0x001ea20000300800 */
[----:B------:R-:W-:-:S02]  /*8aa70*/  ISETP.LT.AND P1, PT, R27, c[0x0][0x178], !P3 ;  /* 0x00005e001b007a0c */ /* 0x000fc40005f21270 */
[----:B------:R-:W-:Y:S02]  /*8aa80*/  ISETP.LT.AND P3, PT, R23, c[0x0][0x178], !P3 ;  /* 0x00005e0017007a0c */ /* 0x000fe40005f61270 */
[----:B------:R-:W-:Y:S01]  /*8aa90*/  ISETP.LT.AND P5, PT, R28, c[0x0][0x178], !P2 ;  /* 0x00005e001c007a0c */ /* 0x000fe200057a1270 */
[C---:B------:R-:W-:Y:S01]  /*8aaa0*/  IMAD.WIDE R8, R19.reuse, 0x2, R12 ;  /* 0x0000000213087825 */ /* 0x040fe200078e020c */
[----:B------:R-:W-:Y:S02]  /*8aab0*/  ISETP.LT.AND P6, PT, R26, c[0x0][0x178], !P2 ;  /* 0x00005e001a007a0c */ /* 0x000fe400057c1270 */
[----:B------:R-:W-:Y:S01]  /*8aac0*/  PRMT R3, R24, 0x7632, R3 ;  /* 0x0000763218037816 */ /* 0x000fe20000000003 */
[C---:B------:R-:W-:Y:S01]  /*8aad0*/  IMAD.WIDE R10, R19.reuse, 0x2, R6 ;  /* 0x00000002130a7825 */ /* 0x040fe200078e0206 */
[----:B------:R-:W-:-:S03]  /*8aae0*/  IADD3 R19, R19, c[0x0][0x198], RZ ;  /* 0x0000660013137a10 */ /* 0x000fc60007ffe0ff */
[----:B------:R0:W-:Y:S04]  /*8aaf0*/  @P1 STG.E.U16 [R8.64], R0 ;  /* 0x0000000008001986 */ /* 0x0001e8000c101506 */
[----:B------:R1:W-:Y:S01]  /*8ab00*/  @P3 STG.E.U16 [R10.64], R3 ;  /* 0x000000030a003986 */ /* 0x0003e2000c101506 */
[----:B0-----:R-:W-:-:S04]  /*8ab10*/  IMAD.WIDE R8, R19, 0x2, R4 ;  /* 0x0000000213087825 */ /* 0x001fc800078e0204 */
[----:B-1----:R-:W-:Y:S01]  /*8ab20*/  IMAD.WIDE R10, R19, 0x2, R14 ;  /* 0x00000002130a7825 */ /* 0x002fe200078e020e */
[----:B---3--:R-:W-:Y:S04]  /*8ab30*/  @P5 STG.E.U16 [R8.64], R29 ;  /* 0x0000001d08005986 */ /* 0x008fe8000c101506 */
[----:B--2---:R-:W-:Y:S04]  /*8ab40*/  @P6 STG.E.U16 [R10.64], R20 ;  /* 0x000000140a006986 */ /* 0x004fe8000c101506 */
[----:B------:R-:W0:Y:S04]  /*8ab50*/  LDS.128 R8, [R2] ;  /* 0x0000000002087984 */ /* 0x000e280000000c00 */
[----:B0-----:R-:W-:Y:S04]  /*8ab60*/  STL [R1+0x54], R9 ;  /* 0x0000540901007387 */ /* 0x001fe80000100800 */
[----:B------:R-:W-:Y:S04]  /*8ab70*/  STL.64 [R1+0x58], R10 ;  /* 0x0000580a01007387 */ /* 0x000fe80000100a00 */
[----:B------:R-:W2:Y:S01]  /*8ab80*/  LDL R24, [R1+0x610] ;  /* 0x0006100001187983 */ /* 0x000ea20000100800 */
[----:B------:R-:W-:-:S02]  /*8ab90*/  ISETP.LT.AND P4, PT, R27, c[0x0][0x178], !P2 ;  /* 0x00005e001b007a0c */ /* 0x000fc40005781270 */
[----:B------:R-:W-:Y:S02]  /*8aba0*/  IADD3 R16, R22, 0xbf, RZ ;  /* 0x000000bf16107810 */ /* 0x000fe40007ffe0ff */
[----:B------:R-:W-:Y:S02]  /*8abb0*/  ISETP.LT.AND P2, PT, R23, c[0x0][0x178], !P2 ;  /* 0x00005e0017007a0c */ /* 0x000fe40005741270 */
[----:B------:R-:W-:Y:S01]  /*8abc0*/  ISETP.GE.AND P1, PT, R16, c[0x0][0x17c], PT ;  /* 0x00005f0010007a0c */ /* 0x000fe20003f26270 */
[----:B------:R-:W-:Y:S01]  /*8abd0*/  IMAD.WIDE R16, R19, 0x2, R12 ;  /* 0x0000000213107825 */ /* 0x000fe200078e020c */
[----:B------:R-:W-:Y:S02]  /*8abe0*/  IADD3 R0, R22, 0xc0, RZ ;  /* 0x000000c016007810 */ /* 0x000fe40007ffe0ff */
[----:B------:R-:W-:Y:S02]  /*8abf0*/  ISETP.LT.AND P5, PT, R28, c[0x0][0x178], !P1 ;  /* 0x00005e001c007a0c */ /* 0x000fe40004fa1270 */
[----:B------:R-:W-:Y:S01]  /*8ac00*/  ISETP.LT.AND P6, PT, R26, c[0x0][0x178], !P1 ;  /* 0x00005e001a007a0c */ /* 0x000fe20004fc1270 */
[----:B----4-:R0:W-:Y:S01]  /*8ac10*/  @P4 STG.E.U16 [R16.64], R21 ;  /* 0x0000001510004986 */ /* 0x0101e2000c101506 */
[----:B------:R-:W-:-:S02]  /*8ac20*/  ISETP.LT.AND P4, PT, R27, c[0x0][0x178], !P1 ;  /* 0x00005e001b007a0c */ /* 0x000fc40004f81270 */
[----:B------:R-:W-:Y:S02]  /*8ac30*/  IADD3 R3, R19, c[0x0][0x198], RZ ;  /* 0x0000660013037a10 */ /* 0x000fe40007ffe0ff */
[----:B------:R-:W-:Y:S02]  /*8ac40*/  ISETP.GE.AND P3, PT, R0, c[0x0][0x17c], PT ;  /* 0x00005f0000007a0c */ /* 0x000fe40003f66270 */
[----:B------:R-:W-:Y:S01]  /*8ac50*/  PRMT R0, R29, 0x7632, R0 ;  /* 0x000076321d007816 */ /* 0x000fe20000000000 */
[----:B------:R-:W-:Y:S02]  /*8ac60*/  IMAD.MOV.U32 R29, RZ, RZ, R8 ;  /* 0x000000ffff1d7224 */ /* 0x000fe400078e0008 */
[----:B0-----:R-:W-:Y:S01]  /*8ac70*/  IMAD.WIDE R16, R19, 0x2, R6 ;  /* 0x0000000213107825 */ /* 0x001fe200078e0206 */
[----:B------:R-:W-:-:S03]  /*8ac80*/  PRMT R18, R20, 0x7632, R18 ;  /* 0x0000763214127816 */ /* 0x000fc60000000012 */
[----:B------:R-:W-:Y:S01]  /*8ac90*/  IMAD.WIDE R10, R3, 0x2, R4 ;  /* 0x00000002030a7825 */ /* 0x000fe200078e0204 */
[----:B-----5:R0:W-:Y:S01]  /*8aca0*/  @P2 STG.E.U16 [R16.64], R25 ;  /* 0x0000001910002986 */ /* 0x0201e2000c101506 */
[----:B------:R-:W-:Y:S02]  /*8acb0*/  PRMT R19, R21, 0x7632, R19 ;  /* 0x0000763215137816 */ /* 0x000fe40000000013 */
[----:B------:R-:W-:Y:S01]  /*8acc0*/  IMAD.WIDE R8, R3, 0x2, R14 ;  /* 0x0000000203087825 */ /* 0x000fe200078e020e */
[----:B------:R1:W-:Y:S01]  /*8acd0*/  @P5 STG.E.U16 [R10.64], R0 ;  /* 0x000000000a005986 */ /* 0x0003e2000c101506 */
[----:B------:R-:W-:-:S03]  /*8ace0*/  ISETP.LT.AND P1, PT, R23, c[0x0][0x178], !P1 ;  /* 0x00005e0017007a0c */ /* 0x000fc60004f21270 */
[----:B------:R3:W-:Y:S01]  /*8acf0*/  @P6 STG.E.U16 [R8.64], R18 ;  /* 0x0000001208006986 */ /* 0x0007e2000c101506 */
[----:B0-----:R-:W-:Y:S01]  /*8ad00*/  IMAD.WIDE R16, R3, 0x2, R12 ;  /* 0x0000000203107825 */ /* 0x001fe200078e020c */
[----:B------:R-:W-:-:S04]  /*8ad10*/  IADD3 R20, R22, 0xc1, RZ ;  /* 0x000000c116147810 */ /* 0x000fc80007ffe0ff */
[----:B------:R-:W-:Y:S01]  /*8ad20*/  @P4 STG.E.U16 [R16.64], R19 ;  /* 0x0000001310004986 */ /* 0x000fe2000c101506 */
[----:B------:R-:W-:Y:S02]  /*8ad30*/  ISETP.LT.AND P4, PT, R28, c[0x0][0x178], !P3 ;  /* 0x00005e001c007a0c */ /* 0x000fe40005f81270 */
[C---:B-1----:R-:W-:Y:S01]  /*8ad40*/  IADD3 R0, R3.reuse, c[0x0][0x198], RZ ;  /* 0x0000660003007a10 */ /* 0x042fe20007ffe0ff */
[----:B---3--:R-:W-:Y:S01]  /*8ad50*/  IMAD.WIDE R8, R3, 0x2, R6 ;  /* 0x0000000203087825 */ /* 0x008fe200078e0206 */
[----:B------:R-:W-:Y:S02]  /*8ad60*/  ISETP.GE.AND P2, PT, R20, c[0x0][0x17c], PT ;  /* 0x00005f0014007a0c */ /* 0x000fe40003f46270 */
[----:B------:R-:W-:Y:S01]  /*8ad70*/  PRMT R20, R25, 0x7632, R20 ;  /* 0x0000763219147816 */ /* 0x000fe20000000014 */
[----:B------:R-:W-:Y:S01]  /*8ad80*/  IMAD.WIDE R10, R0, 0x2, R4 ;  /* 0x00000002000a7825 */ /* 0x000fe200078e0204 */
[----:B------:R0:W-:Y:S04]  /*8ad90*/  STL [R1+0x23b4], R2 ;  /* 0x0023b40201007387 */ /* 0x0001e80000100800 */
[----:B------:R-:W-:Y:S04]  /*8ada0*/  @P1 STG.E.U16 [R8.64], R20 ;  /* 0x0000001408001986 */ /* 0x000fe8000c101506 */
[----:B0-----:R-:W3:Y:S04]  /*8adb0*/  LDL.LU R2, [R1+0x5f0] ;  /* 0x0005f00001027983 */ /* 0x001ee80000300800 */
[----:B------:R-:W4:Y:S04]  /*8adc0*/  LDL.LU R28, [R1+0x23cc] ;  /* 0x0023cc00011c7983 */ /* 0x000f280000300800 */
[----:B--2---:R0:W-:Y:S04]  /*8add0*/  @P4 STG.E.U16 [R10.64], R24 ;  /* 0x000000180a004986 */ /* 0x0041e8000c101506 */
[----:B0-----:R-:W2:Y:S04]  /*8ade0*/  LDL.LU R10, [R1+0x610] ;  /* 0x00061000010a7983 */ /* 0x001ea80000300800 */
[----:B------:R-:W5:Y:S01]  /*8adf0*/  LDL.LU R11, [R1+0x600] ;  /* 0x00060000010b7983 */ /* 0x000f620000300800 */
[----:B------:R-:W-:-:S02]  /*8ae00*/  ISETP.LT.AND P5, PT, R26, c[0x0][0x178], !P3 ;  /* 0x00005e001a007a0c */ /* 0x000fc40005fa1270 */
[----:B------:R-:W-:Y:S01]  /*8ae10*/  ISETP.LT.AND P6, PT, R27, c[0x0][0x178], !P3 ;  /* 0x00005e001b007a0c */ /* 0x000fe20005fc1270 */
[----:B------:R-:W-:-:S04]  /*8ae20*/  IMAD.WIDE R16, R0, 0x2, R14 ;  /* 0x0000000200107825 */ /* 0x000fc800078e020e */
[----:B------:R-:W-:-:S06]  /*8ae30*/  IMAD.WIDE R18, R0, 0x2, R12 ;  /* 0x0000000200127825 */ /* 0x000fcc00078e020c */
[----:B-----5:R-:W-:Y:S04]  /*8ae40*/  @P5 STG.E.U16 [R16.64], R11 ;  /* 0x0000000b10005986 */ /* 0x020fe8000c101506 */
[----:B---3--:R-:W-:Y:S04]  /*8ae50*/  @P6 STG.E.U16 [R18.64], R2 ;  /* 0x0000000212006986 */ /* 0x008fe8000c101506 */
[----:B----4-:R-:W0:Y:S04]  /*8ae60*/  LDS.128 R16, [R28] ;  /* 0x000000001c107984 */ /* 0x010e280000000c00 */
[----:B0-----:R-:W-:Y:S04]  /*8ae70*/  STL [R1+0x4], R17 ;  /* 0x0000041101007387 */ /* 0x001fe80000100800 */
[----:B------:R-:W-:Y:S04]  /*8ae80*/  STL.64 [R1+0x8], R18 ;  /* 0x0000081201007387 */ /* 0x000fe80000100a00 */
[----:B------:R-:W3:Y:S04]  /*8ae90*/  LDL R25, [R1+0x650] ;  /* 0x0006500001197983 */ /* 0x000ee80000100800 */
[----:B------:R-:W4:Y:S04]  /*8aea0*/  LDL.LU R24, [R1+0x620] ;  /* 0x0006200001187983 */ /* 0x000f280000300800 */
[----:B------:R0:W-:Y:S04]  /*8aeb0*/  STL [R1+0x23a8], R28 ;  /* 0x0023a81c01007387 */ /* 0x0001e80000100800 */
[----:B0-----:R-:W5:Y:S01]  /*8aec0*/  LDL R28, [R1+0x1760] ;  /* 0x00176000011c7983 */ /* 0x001f620000100800 */
[----:B------:R-:W-:Y:S01]  /*8aed0*/  ISETP.LT.AND P3, PT, R23, c[0x0][0x178], !P3 ;  /* 0x00005e0017007a0c */ /* 0x000fe20005f61270 */
[----:B------:R-:W-:Y:S01]  /*8aee0*/  IMAD.WIDE R8, R0, 0x2, R6 ;  /* 0x0000000200087825 */ /* 0x000fe200078e0206 */
[----:B------:R-:W-:-:S02]  /*8aef0*/  ISETP.LT.AND P6, PT, R26, c[0x0][0x178], !P2 ;  /* 0x00005e001a007a0c */ /* 0x000fc400057c1270 */
[----:B------:R-:W-:Y:S02]  /*8af00*/  IADD3 R18, R0, c[0x0][0x198], RZ ;  /* 0x0000660000127a10 */ /* 0x000fe40007ffe0ff */
[----:B--2---:R-:W-:Y:S02]  /*8af10*/  PRMT R0, R10, 0x7632, R0 ;  /* 0x000076320a007816 */ /* 0x004fe40000000000 */
[----:B------:R-:W-:Y:S01]  /*8af20*/  PRMT R3, R11, 0x7632, R3 ;  /* 0x000076320b037816 */ /* 0x000fe20000000003 */
[----:B------:R-:W-:-:S04]  /*8af30*/  IMAD.WIDE R10, R18, 0x2, R14 ;  /* 0x00000002120a7825 */ /* 0x000fc800078e020e */
[----:B------:R0:W-:Y:S02]  /*8af40*/  @P3 STG.E.U16 [R8.64], R29 ;  /* 0x0000001d08003986 */ /* 0x0001e4000c101506 */
[----:B0-----:R-:W-:Y:S01]  /*8af50*/  IMAD.WIDE R8, R18, 0x2, R4 ;  /* 0x0000000212087825 */ /* 0x001fe200078e0204 */
[----:B-----5:R-:W-:-:S13]  /*8af60*/  ISETP.LT.AND P5, PT, R28, c[0x0][0x178], !P2 ;  /* 0x00005e001c007a0c */ /* 0x020fda00057a1270 */
[----:B------:R-:W-:Y:S04]  /*8af70*/  @P5 STG.E.U16 [R8.64], R0 ;  /* 0x0000000008005986 */ /* 0x000fe8000c101506 */
[----:B------:R0:W-:Y:S02]  /*8af80*/  @P6 STG.E.U16 [R10.64], R3 ;  /* 0x000000030a006986 */ /* 0x0001e4000c101506 */
[----:B0-----:R-:W-:Y:S02]  /*8af90*/  PRMT R3, R29, 0x7632, R3 ;  /* 0x000076321d037816 */ /* 0x001fe40000000003 */
[----:B------:R-:W2:Y:S01]  /*8afa0*/  LDL.LU R29, [R1+0x23c8] ;  /* 0x0023c800011d7983 */ /* 0x000ea20000300800 */
[C---:B------:R-:W-:Y:S01]  /*8afb0*/  IADD3 R0, R18.reuse, c[0x0][0x198], RZ ;  /* 0x0000660012007a10 */ /* 0x040fe20007ffe0ff */
[----:B------:R-:W-:-:S02]  /*8afc0*/  IMAD.WIDE R8, R18, 0x2, R6 ;  /* 0x0000000212087825 */ /* 0x000fc400078e0206 */
[----:B------:R-:W-:Y:S01]  /*8afd0*/  STL.64 [R1+0x23c0], R6 ;  /* 0x0023c00601007387 */ /* 0x000fe20000100a00 */
[----:B------:R-:W-:Y:S01]  /*8afe0*/  ISETP.LT.AND P4, PT, R27, c[0x0][0x178], !P2 ;  /* 0x00005e001b007a0c */ /* 0x000fe20005781270 */
[----:B------:R-:W-:Y:S02]  /*8aff0*/  IMAD.WIDE R10, R0, 0x2, R4 ;  /* 0x00000002000a7825 */ /* 0x000fe400078e0204 */
[----:B------:R-:W-:Y:S01]  /*8b000*/  STL.64 [R1+0x23b8], R4 ;  /* 0x0023b80401007387 */ /* 0x000fe20000100a00 */
[----:B------:R-:W-:Y:S02]  /*8b010*/  IADD3 R21, R22, 0xc2, RZ ;  /* 0x000000c216157810 */ /* 0x000fe40007ffe0ff */
[----:B------:R-:W-:Y:S02]  /*8b020*/  PRMT R20, R2, 0x7632, R20 ;  /* 0x0000763202147816 */ /* 0x000fe40000000014 */
[----:B------:R-:W-:Y:S01]  /*8b030*/  ISETP.GE.AND P1, PT, R21, c[0x0][0x17c], PT ;  /* 0x00005f0015007a0c */ /* 0x000fe20003f26270 */
[----:B------:R-:W-:-:S02]  /*8b040*/  IMAD.MOV.U32 R21, RZ, RZ, R16 ;  /* 0x000000ffff157224 */ /* 0x000fc400078e0010 */
[----:B------:R-:W-:Y:S01]  /*8b050*/  IMAD.WIDE R16, R18, 0x2, R12 ;  /* 0x0000000212107825 */ /* 0x000fe200078e020c */
[----:B------:R-:W-:-:S04]  /*8b060*/  ISETP.LT.AND P2, PT, R23, c[0x0][0x178], !P2 ;  /* 0x00005e0017007a0c */ /* 0x000fc80005741270 */
[----:B------:R-:W-:Y:S01]  /*8b070*/  @P4 STG.E.U16 [R16.64], R20 ;  /* 0x0000001410004986 */ /* 0x000fe2000c101506 */
[----:B------:R-:W-:-:S08]  /*8b080*/  ISETP.LT.AND P4, PT, R28, c[0x0][0x178], !P1 ;  /* 0x00005e001c007a0c */ /* 0x000fd00004f81270 */
[----:B------:R-:W-:Y:S05]  /*8b090*/  @P2 STG.E.U16 [R8.64], R3 ;  /* 0x0000000308002986 */ /* 0x000fea000c101506 */
[----:B---3--:R0:W-:Y:S04]  /*8b0a0*/  @P4 STG.E.U16 [R10.64], R25 ;  /* 0x000000190a004986 */ /* 0x0081e8000c101506 */
[----:B0-----:R-:W3:Y:S04]  /*8b0b0*/  LDL.LU R10, [R1+0x650] ;  /* 0x00065000010a7983 */ /* 0x001ee80000300800 */
[----:B------:R-:W5:Y:S04]  /*8b0c0*/  LDL.LU R11, [R1+0x630] ;  /* 0x00063000010b7983 */ /* 0x000f680000300800 */
[----:B--2---:R-:W0:Y:S04]  /*8b0d0*/  LDS.128 R4, [R29] ;  /* 0x000000001d047984 */ /* 0x004e280000000c00 */
[----:B0-----:R-:W-:Y:S04]  /*8b0e0*/  STL [R1+0x44], R5 ;  /* 0x0000440501007387 */ /* 0x001fe80000100800 */
[----:B------:R0:W-:Y:S01]  /*8b0f0*/  STL.64 [R1+0x48], R6 ;  /* 0x0000480601007387 */ /* 0x0001e20000100a00 */
[----:B------:R-:W-:-:S03]  /*8b100*/  IMAD.MOV.U32 R25, RZ, RZ, R4 ;  /* 0x000000ffff197224 */ /* 0x000fc600078e0004 */
[----:B0-----:R-:W2:Y:S04]  /*8b110*/  LDL.LU.64 R6, [R1+0x23c0] ;  /* 0x0023c00001067983 */ /* 0x001ea80000300a00 */
[----:B------:R-:W2:Y:S04]  /*8b120*/  LDL.LU.64 R4, [R1+0x23b8] ;  /* 0x0023b80001047983 */ /* 0x000ea80000300a00 */
[----:B------:R-:W2:Y:S01]  /*8b130*/  LDL.LU R2, [R1+0x680] ;  /* 0x0006800001027983 */ /* 0x000ea20000300800 */
[----:B------:R-:W-:Y:S02]  /*8b140*/  ISETP.LT.AND P5, PT, R26, c[0x0][0x178], !P1 ;  /* 0x00005e001a007a0c */ /* 0x000fe40004fa1270 */
[----:B------:R-:W-:-:S02]  /*8b150*/  ISETP.LT.AND P6, PT, R27, c[0x0][0x178], !P1 ;  /* 0x00005e001b007a0c */ /* 0x000fc40004fc1270 */
[----:B------:R-:W-:Y:S01]  /*8b160*/  IADD3 R19, R22, 0xc3, RZ ;  /* 0x000000c316137810 */ /* 0x000fe20007ffe0ff */
[----:B------:R-:W-:Y:S01]  /*8b170*/  IMAD.WIDE R16, R0, 0x2, R14 ;  /* 0x0000000200107825 */ /* 0x000fe200078e020e */
[----:B------:R-:W-:Y:S02]  /*8b180*/  IADD3 R20, R22, 0xc4, RZ ;  /* 0x000000c416147810 */ /* 0x000fe40007ffe0ff */
[----:B------:R-:W-:Y:S01]  /*8b190*/  ISETP.GE.AND P3, PT, R19, c[0x0][0x17c], PT ;  /* 0x00005f0013007a0c */ /* 0x000fe20003f66270 */
[----:B------:R-:W-:Y:S01]  /*8b1a0*/  IMAD.WIDE R18, R0, 0x2, R12 ;  /* 0x0000000200127825 */ /* 0x000fe200078e020c */
[----:B------:R-:W-:Y:S02]  /*8b1b0*/  ISETP.GE.AND P2, PT, R20, c[0x0][0x17c], PT ;  /* 0x00005f0014007a0c */ /* 0x000fe40003f46270 */
[----:B----4-:R-:W-:Y:S01]  /*8b1c0*/  PRMT R20, R24, 0x7632, R20 ;  /* 0x0000763218147816 */ /* 0x010fe20000000014 */
[----:B-----5:R-:W-:Y:S04]  /*8b1d0*/  @P5 STG.E.U16 [R16.64], R11 ;  /* 0x0000000b10005986 */ /* 0x020fe8000c101506 */
[----:B------:R0:W-:Y:S01]  /*8b1e0*/  @P6 STG.E.U16 [R18.64], R24 ;  /* 0x0000001812006986 */ /* 0x0001e2000c101506 */
[----:B------:R-:W-:-:S02]  /*8b1f0*/  ISETP.LT.AND P1, PT, R23, c[0x0][0x178], !P1 ;  /* 0x00005e0017007a0c */ /* 0x000fc40004f21270 */
[----:B------:R-:W-:Y:S01]  /*8b200*/  ISETP.LT.AND P5, PT, R28, c[0x0][0x178], !P3 ;  /* 0x00005e001c007a0c */ /* 0x000fe20005fa1270 */
[----:B0-----:R-:W0:Y:S01]  /*8b210*/  S2R R24, SR_TID.X ;  /* 0x0000000000187919 */ /* 0x001e220000002100 */
[----:B------:R-:W-:Y:S02]  /*8b220*/  IADD3 R3, R0, c[0x0][0x198], RZ ;  /* 0x0000660000037a10 */ /* 0x000fe40007ffe0ff */
[----:B------:R-:W-:Y:S02]  /*8b230*/  ISETP.LT.AND P6, PT, R26, c[0x0][0x178], !P3 ;  /* 0x00005e001a007a0c */ /* 0x000fe40005fc1270 */
[----:B------:R-:W-:Y:S02]  /*8b240*/  ISETP.LT.AND P4, PT, R27, c[0x0][0x178], !P3 ;  /* 0x00005e001b007a0c */ /* 0x000fe40005f81270 */
[----:B---3--:R-:W-:Y:S01]  /*8b250*/  PRMT R18, R10, 0x7632, R18 ;  /* 0x000076320a127816 */ /* 0x008fe20000000012 */
[----:B------:R-:W-:Y:S01]  /*8b260*/  IMAD.WIDE R16, R3, 0x2, R12 ;  /* 0x0000000203107825 */ /* 0x000fe200078e020c */
[----:B------:R-:W-:-:S03]  /*8b270*/  PRMT R19, R11, 0x7632, R19 ;  /* 0x000076320b137816 */ /* 0x000fc60000000013 */
[----:B------:R-:W-:Y:S01]  /*8b280*/  IMAD.WIDE R10, R3, 0x2, R14 ;  /* 0x00000002030a7825 */ /* 0x000fe200078e020e */
[----:B------:R-:W-:Y:S01]  /*8b290*/  ISETP.LT.AND P3, PT, R23, c[0x0][0x178], !P3 ;  /* 0x00005e0017007a0c */ /* 0x000fe20005f61270 */
[----:B------:R1:W-:Y:S04]  /*8b2a0*/  STL [R1+0x23a4], R29 ;  /* 0x0023a41d01007387 */ /* 0x0003e80000100800 */
[----:B-1----:R-:W3:Y:S01]  /*8b2b0*/  LDL.LU R29, [R1+0x640] ;  /* 0x00064000011d7983 */ /* 0x002ee20000300800 */
[----:B--2---:R-:W-:Y:S01]  /*8b2c0*/  IMAD.WIDE R8, R0, 0x2, R6 ;  /* 0x0000000200087825 */ /* 0x004fe200078e0206 */
[----:B------:R-:W-:-:S04]  /*8b2d0*/  IADD3 R0, R22, 0xc5, RZ ;  /* 0x000000c516007810 */ /* 0x000fc80007ffe0ff */
[----:B------:R1:W-:Y:S01]  /*8b2e0*/  @P1 STG.E.U16 [R8.64], R21 ;  /* 0x0000001508001986 */ /* 0x0003e2000c101506 */
[----:B------:R-:W-:Y:S02]  /*8b2f0*/  ISETP.GE.AND P1, PT, R0, c[0x0][0x17c], PT ;  /* 0x00005f0000007a0c */ /* 0x000fe40003f26270 */
[C---:B------:R-:W-:Y:S01]  /*8b300*/  IADD3 R0, R3.reuse, c[0x0][0x198], RZ ;  /* 0x0000660003007a10 */ /* 0x040fe20007ffe0ff */
[----:B-1----:R-:W-:-:S05]  /*8b310*/  IMAD.WIDE R8, R3, 0x2, R4 ;  /* 0x0000000203087825 */ /* 0x002fca00078e0204 */
[----:B------:R1:W-:Y:S04]  /*8b320*/  @P5 STG.E.U16 [R8.64], R18 ;  /* 0x0000001208005986 */ /* 0x0003e8000c101506 */
[----:B------:R2:W-:Y:S01]  /*8b330*/  @P6 STG.E.U16 [R10.64], R19 ;  /* 0x000000130a006986 */ /* 0x0005e2000c101506 */
[----:B-1----:R-:W-:Y:S01]  /*8b340*/  IMAD.WIDE R8, R3, 0x2, R6 ;  /* 0x0000000203087825 */ /* 0x002fe200078e0206 */
[----:B0-----:R-:W-:-:S03]  /*8b350*/  LOP3.LUT R3, R24, 0x7f, RZ, 0xc0, !PT ;  /* 0x0000007f18037812 */ /* 0x001fc600078ec0ff */
[----:B------:R-:W-:Y:S01]  /*8b360*/  IMAD.SHL.U32 R24, R24, 0x800, RZ ;  /* 0x0000080018187824 */ /* 0x000fe200078e00ff */
[----:B------:R0:W-:Y:S01]  /*8b370*/  @P4 STG.E.U16 [R16.64], R20 ;  /* 0x0000001410004986 */ /* 0x0001e2000c101506 */
[----:B------:R-:W-:-:S03]  /*8b380*/  ISETP.LT.AND P4, PT, R28, c[0x0][0x178], !P2 ;  /* 0x00005e001c007a0c */ /* 0x000fc60005781270 */
[----:B------:R-:W-:Y:S01]  /*8b390*/  LOP3.LUT R24, R24, 0x3000, RZ, 0xc0, !PT ;  /* 0x0000300018187812 */ /* 0x000fe200078ec0ff */
[----:B--2---:R-:W-:-:S04]  /*8b3a0*/  IMAD.WIDE R10, R0, 0x2, R4 ;  /* 0x00000002000a7825 */ /* 0x004fc800078e0204 */
[----:B------:R-:W-:Y:S01]  /*8b3b0*/  IMAD R24, R3, 0x10, R24 ;  /* 0x0000001003187824 */ /* 0x000fe200078e0218 */
[----:B0-----:R-:W-:-:S04]  /*8b3c0*/  PRMT R20, R21, 0x7632, R20 ;  /* 0x0000763215147816 */ /* 0x001fc80000000014 */
[----:B------:R-:W-:Y:S01]  /*8b3d0*/  LOP3.LUT R24, R24, 0x60, RZ, 0x3c, !PT ;  /* 0x0000006018187812 */ /* 0x000fe200078e3cff */
[----:B------:R-:W-:Y:S04]  /*8b3e0*/  @P3 STG.E.U16 [R8.64], R20 ;  /* 0x0000001408003986 */ /* 0x000fe8000c101506 */
[----:B------:R-:W-:Y:S04]  /*8b3f0*/  @P4 STG.E.U16 [R10.64], R2 ;  /* 0x000000020a004986 */ /* 0x000fe8000c101506 */
[----:B------:R-:W0:Y:S01]  /*8b400*/  LDS.128 R8, [R24] ;  /* 0x0000000018087984 */ /* 0x000e220000000c00 */
[----:B------:R-:W-:-:S04]  /*8b410*/  IADD3 R21, R22, 0xc6, RZ ;  /* 0x000000c616157810 */ /* 0x000fc80007ffe0ff */
[----:B------:R-:W-:Y:S02]  /*8b420*/  ISETP.GE.AND P3, PT, R21, c[0x0][0x17c], PT ;  /* 0x00005f0015007a0c */ /* 0x000fe40003f66270 */
[----:B------:R-:W2:Y:S01]  /*8b430*/  LDL.LU R21, [R1+0x660] ;  /* 0x0006600001157983 */ /* 0x000ea20000300800 */
[C---:B------:R-:W-:Y:S01]  /*8b440*/  IMAD.WIDE R16, R0.reuse, 0x2, R14 ;  /* 0x0000000200107825 */ /* 0x040fe200078e020e */
[----:B------:R-:W-:-:S03]  /*8b450*/  IADD3 R3, R0, c[0x0][0x198], RZ ;  /* 0x0000660000037a10 */ /* 0x000fc60007ffe0ff */
[C---:B------:R-:W-:Y:S01]  /*8b460*/  IMAD.WIDE R18, R0.reuse, 0x2, R12 ;  /* 0x0000000200127825 */ /* 0x040fe200078e020c */
[----:B0-----:R0:W-:Y:S03]  /*8b470*/  STL [R1+0x34], R9 ;  /* 0x0000340901007387 */ /* 0x0011e60000100800 */
[----:B------:R-:W-:Y:S01]  /*8b480*/  IMAD.MOV.U32 R24, RZ, RZ, R8 ;  /* 0x000000ffff187224 */ /* 0x000fe200078e0008 */
[----:B------:R1:W-:Y:S01]  /*8b490*/  STL.64 [R1+0x38], R10 ;  /* 0x0000380a01007387 */ /* 0x0003e20000100a00 */
[----:B0-----:R-:W-:Y:S01]  /*8b4a0*/  IMAD.WIDE R8, R0, 0x2, R6 ;  /* 0x0000000200087825 */ /* 0x001fe200078e0206 */
[----:B------:R-:W-:Y:S02]  /*8b4b0*/  PRMT R0, R2, 0x7632, R0 ;  /* 0x0000763202007816 */ /* 0x000fe40000000000 */
[----:B------:R-:W4:Y:S01]  /*8b4c0*/  LDL.LU R2, [R1+0x23b4] ;  /* 0x0023b40001027983 */ /* 0x000f220000300800 */
[----:B------:R-:W-:-:S02]  /*8b4d0*/  ISETP.LT.AND P5, PT, R26, c[0x0][0x178], !P2 ;  /* 0x00005e001a007a0c */ /* 0x000fc400057a1270 */
[----:B------:R-:W-:Y:S02]  /*8b4e0*/  ISETP.LT.AND P6, PT, R27, c[0x0][0x178], !P2 ;  /* 0x00005e001b007a0c */ /* 0x000fe400057c1270 */
[----:B------:R-:W-:Y:S02]  /*8b4f0*/  ISETP.LT.AND P2, PT, R23, c[0x0][0x178], !P2 ;  /* 0x00005e0017007a0c */ /* 0x000fe40005741270 */
[----:B------:R-:W-:Y:S01]  /*8b500*/  ISETP.LT.AND P4, PT, R27, c[0x0][0x178], !P1 ;  /* 0x00005e001b007a0c */ /* 0x000fe20004f81270 */
[----:B-1----:R-:W-:Y:S01]  /*8b510*/  IMAD.WIDE R10, R3, 0x2, R14 ;  /* 0x00000002030a7825 */ /* 0x002fe200078e020e */
[----:B---3--:R-:W-:Y:S01]  /*8b520*/  PRMT R20, R29, 0x7632, R20 ;  /* 0x000076321d147816 */ /* 0x008fe20000000014 */
[----:B------:R-:W-:Y:S04]  /*8b530*/  STL [R1+0x23b0], R26 ;  /* 0x0023b01a01007387 */ /* 0x000fe80000100800 */
[----:B------:R-:W-:Y:S04]  /*8b540*/  STL [R1+0x23ac], R24 ;  /* 0x0023ac1801007387 */ /* 0x000fe80000100800 */
[----:B--2---:R0:W-:Y:S01]  /*8b550*/  @P5 STG.E.U16 [R16.64], R21 ;  /* 0x0000001510005986 */ /* 0x0041e2000c101506 */
[----:B------:R-:W-:-:S03]  /*8b560*/  ISETP.LT.AND P5, PT, R28, c[0x0][0x178], !P1 ;  /* 0x00005e001c007a0c */ /* 0x000fc60004fa1270 */
[----:B------:R1:W-:Y:S01]  /*8b570*/  @P6 STG.E.U16 [R18.64], R29 ;  /* 0x0000001d12006986 */ /* 0x0003e2000c101506 */
[----:B------:R-:W-:-:S03]  /*8b580*/  ISETP.LT.AND P6, PT, R26, c[0x0][0x178], !P1 ;  /* 0x00005e001a007a0c */ /* 0x000fc60004fc1270 */
[----:B------:R2:W-:Y:S01]  /*8b590*/  @P2 STG.E.U16 [R8.64], R25 ;  /* 0x0000001908002986 */ /* 0x0005e2000c101506 */
[----:B0-----:R-:W-:Y:S01]  /*8b5a0*/  IMAD.WIDE R16, R3, 0x2, R12 ;  /* 0x0000000203107825 */ /* 0x001fe200078e020c */
[----:B-1----:R-:W-:-:S03]  /*8b5b0*/  PRMT R18, R21, 0x7632, R18 ;  /* 0x0000763215127816 */ /* 0x002fc60000000012 */
[----:B--2---:R-:W-:-:S05]  /*8b5c0*/  IMAD.WIDE R8, R3, 0x2, R4 ;  /* 0x0000000203087825 */ /* 0x004fca00078e0204 */
[----:B------:R-:W-:Y:S01]  /*8b5d0*/  @P5 STG.E.U16 [R8.64], R0 ;  /* 0x0000000008005986 */ /* 0x000fe2000c101506 */
[----:B------:R-:W-:-:S03]  /*8b5e0*/  ISETP.LT.AND P5, PT, R26, c[0x0][0x178], !P3 ;  /* 0x00005e001a007a0c */ /* 0x000fc60005fa1270 */
[----:B------:R-:W-:Y:S01]  /*8b5f0*/  @P6 STG.E.U16 [R10.64], R18 ;  /* 0x000000120a006986 */ /* 0x000fe2000c101506 */
[----:B------:R-:W-:-:S03]  /*8b600*/  ISETP.LT.AND P6, PT, R27, c[0x0][0x178], !P3 ;  /* 0x00005e001b007a0c */ /* 0x000fc60005fc1270 */
[----:B------:R0:W-:Y:S02]  /*8b610*/  @P4 STG.E.U16 [R16.64], R20 ;  /* 0x0000001410004986 */ /* 0x0001e4000c101506 */
[----:B0-----:R-:W-:Y:S02]  /*8b620*/  PRMT R20, R25, 0x7632, R20 ;  /* 0x0000763219147816 */ /* 0x001fe40000000014 */
[----:B----4-:R-:W0:Y:S01]  /*8b630*/  LDS.128 R24, [R2+0x800] ;  /* 0x0008000002187984 */ /* 0x010e220000000c00 */
[----:B------:R-:W-:Y:S01]  /*8b640*/  ISETP.LT.AND P1, PT, R23, c[0x0][0x178], !P1 ;  /* 0x00005e0017007a0c */ /* 0x000fe20004f21270 */
[----:B------:R-:W-:Y:S01]  /*8b650*/  IMAD.WIDE R8, R3, 0x2, R6 ;  /* 0x0000000203087825 */ /* 0x000fe200078e0206 */
[----:B------:R-:W-:-:S11]  /*8b660*/  IADD3 R21, R22, 0xc8, RZ ;  /* 0x000000c816157810 */ /* 0x000fd60007ffe0ff */
[----:B------:R1:W-:Y:S01]  /*8b670*/  @P1 STG.E.U16 [R8.64], R20 ;  /* 0x0000001408001986 */ /* 0x0003e2000c101506 */
[----:B------:R-:W-:-:S03]  /*8b680*/  ISETP.GE.AND P1, PT, R21, c[0x0][0x17c], PT ;  /* 0x00005f0015007a0c */ /* 0x000fc60003f26270 */
[----:B-1----:R-:W2:Y:S04]  /*8b690*/  LDL.LU R8, [R1+0x6b0] ;  /* 0x0006b00001087983 */ /* 0x002ea80000300800 */
[----:B------:R-:W3:Y:S04]  /*8b6a0*/  LDL.LU R9, [R1+0x690] ;  /* 0x0006900001097983 */ /* 0x000ee80000300800 */
[----:B------:R-:W4:Y:S04]  /*8b6b0*/  LDL R20, [R1+0x176c] ;  /* 0x00176c0001147983 */ /* 0x000f280000100800 */
[----:B------:R1:W-:Y:S04]  /*8b6c0*/  STL [R1+0x23a0], R21 ;  /* 0x0023a01501007387 */ /* 0x0003e80000100800 */
[----:B-1----:R-:W5:Y:S04]  /*8b6d0*/  LDL.LU R21, [R1+0x670] ;  /* 0x0006700001157983 */ /* 0x002f680000300800 */
[----:B0-----:R0:W-:Y:S04]  /*8b6e0*/  STL [R1+0x24], R25 ;  /* 0x0000241901007387 */ /* 0x0011e80000100800 */
[----:B------:R1:W-:Y:S01]  /*8b6f0*/  STL.64 [R1+0x28], R26 ;  /* 0x0000281a01007387 */ /* 0x0003e20000100a00 */
[----:B0-----:R-:W-:-:S03]  /*8b700*/  IMAD.MOV.U32 R25, RZ, RZ, R24 ;  /* 0x000000ffff197224 */ /* 0x001fc600078e0018 */
[----:B-1----:R-:W5:Y:S04]  /*8b710*/  LDL.LU R26, [R1+0x23b0] ;  /* 0x0023b000011a7983 */ /* 0x002f680000300800 */
[----:B------:R-:W5:Y:S01]  /*8b720*/  LDL.LU R24, [R1+0x23ac] ;  /* 0x0023ac0001187983 */ /* 0x000f620000300800 */
[----:B------:R-:W-:Y:S02]  /*8b730*/  ISETP.LT.AND P4, PT, R28, c[0x0][0x178], !P3 ;  /* 0x00005e001c007a0c */ /* 0x000fe40005f81270 */
[----:B------:R-:W-:Y:S01]  /*8b740*/  IADD3 R0, R3, c[0x0][0x198], RZ ;  /* 0x0000660003007a10 */ /* 0x000fe20007ffe0ff */
[----:B------:R-:W5:Y:S01]  /*8b750*/  LDL.LU R29, [R1+0x6e0] ;  /* 0x0006e000011d7983 */ /* 0x000f620000300800 */
[----:B------:R-:W-:Y:S02]  /*8b760*/  IADD3 R19, R22, 0xc7, RZ ;  /* 0x000000c716137810 */ /* 0x000fe40007ffe0ff */
[----:B------:R-:W-:Y:S01]  /*8b770*/  ISETP.LT.AND P3, PT, R23, c[0x0][0x178], !P3 ;  /* 0x00005e0017007a0c */ /* 0x000fe20005f61270 */
[C---:B------:R-:W-:Y:S01]  /*8b780*/  IMAD.WIDE R10, R0.reuse, 0x2, R4 ;  /* 0x00000002000a7825 */ /* 0x040fe200078e0204 */
[----:B------:R-:W-:Y:S01]  /*8b790*/  ISETP.GE.AND P2, PT, R19, c[0x0][0x17c], PT ;  /* 0x00005f0013007a0c */ /* 0x000fe20003f46270 */
[----:B------:R-:W5:Y:S02]  /*8b7a0*/  LDL.LU R27, [R1+0x6a0] ;  /* 0x0006a000011b7983 */ /* 0x000f640000300800 */
[----:B------:R-:W-:-:S04]  /*8b7b0*/  IMAD.WIDE R16, R0, 0x2, R14 ;  /* 0x0000000200107825 */ /* 0x000fc800078e020e */
[----:B------:R-:W-:-:S04]  /*8b7c0*/  IMAD.WIDE R18, R0, 0x2, R12 ;  /* 0x0000000200127825 */ /* 0x000fc800078e020c */
[----:B------:R-:W-:Y:S01]  /*8b7d0*/  IMAD.WIDE R2, R0, 0x2, R6 ;  /* 0x0000000200027825 */ /* 0x000fe200078e0206 */
[----:B--2---:R-:W-:Y:S04]  /*8b7e0*/  @P4 STG.E.U16 [R10.64], R8 ;  /* 0x000000080a004986 */ /* 0x004fe8000c101506 */
[----:B---3--:R0:W-:Y:S01]  /*8b7f0*/  @P5 STG.E.U16 [R16.64], R9 ;  /* 0x0000000910005986 */ /* 0x0081e2000c101506 */
[----:B------:R-:W-:Y:S02]  /*8b800*/  ISETP.LT.AND P5, PT, R28, c[0x0][0x178], !P2 ;  /* 0x00005e001c007a0c */ /* 0x000fe400057a1270 */
[----:B----4-:R-:W-:Y:S02]  /*8b810*/  ISETP.LT.AND P4, PT, R20, c[0x0][0x178], !P2 ;  /* 0x00005e0014007a0c */ /* 0x010fe40005781270 */
[----:B0-----:R-:W-:Y:S01]  /*8b820*/  IADD3 R16, R0, c[0x0][0x198], RZ ;  /* 0x0000660000107a10 */ /* 0x001fe20007ffe0ff */
[----:B-----5:R0:W-:Y:S01]  /*8b830*/  @P6 STG.E.U16 [R18.64], R21 ;  /* 0x0000001512006986 */ /* 0x0201e2000c101506 */
[----:B------:R-:W-:-:S02]  /*8b840*/  PRMT R0, R8, 0x7632, R0 ;  /* 0x0000763208007816 */ /* 0x000fc40000000000 */
[----:B------:R-:W-:Y:S01]  /*8b850*/  PRMT R17, R9, 0x7632, R17 ;  /* 0x0000763209117816 */ /* 0x000fe20000000011 */
[----:B------:R-:W-:-:S04]  /*8b860*/  IMAD.WIDE R8, R16, 0x2, R14 ;  /* 0x0000000210087825 */ /* 0x000fc800078e020e */
[----:B------:R-:W-:Y:S01]  /*8b870*/  IMAD.WIDE R10, R16, 0x2, R12 ;  /* 0x00000002100a7825 */ /* 0x000fe200078e020c */
[----:B0-----:R-:W-:Y:S02]  /*8b880*/  IADD3 R18, R22, 0xc9, RZ ;  /* 0x000000c916127810 */ /* 0x001fe40007ffe0ff */
[----:B------:R-:W-:Y:S02]  /*8b890*/  ISETP.LT.AND P6, PT, R26, c[0x0][0x178], !P2 ;  /* 0x00005e001a007a0c */ /* 0x000fe400057c1270 */
[----:B------:R-:W-:Y:S01]  /*8b8a0*/  ISETP.LT.AND P2, PT, R23, c[0x0][0x178], !P2 ;  /* 0x00005e0017007a0c */ /* 0x000fe20005741270 */
[----:B------:R0:W-:Y:S01]  /*8b8b0*/  @P3 STG.E.U16 [R2.64], R24 ;  /* 0x0000001802003986 */ /* 0x0001e2000c101506 */
[----:B------:R-:W-:Y:S02]  /*8b8c0*/  PRMT R19, R21, 0x7632, R19 ;  /* 0x0000763215137816 */ /* 0x000fe40000000013 */
[----:B------:R-:W-:Y:S02]  /*8b8d0*/  ISETP.GE.AND P3, PT, R18, c[0x0][0x17c], PT ;  /* 0x00005f0012007a0c */ /* 0x000fe40003f66270 */
[----:B------:R-:W-:Y:S01]  /*8b8e0*/  PRMT R18, R24, 0x7632, R18 ;  /* 0x0000763218127816 */ /* 0x000fe20000000012 */
[----:B0-----:R-:W-:-:S05]  /*8b8f0*/  IMAD.WIDE R2, R16, 0x2, R4 ;  /* 0x0000000210027825 */ /* 0x001fca00078e0204 */
[----:B------:R0:W-:Y:S04]  /*8b900*/  @P5 STG.E.U16 [R2.64], R0 ;  /* 0x0000000002005986 */ /* 0x0001e8000c101506 */
[----:B------:R-:W-:Y:S04]  /*8b910*/  @P6 STG.E.U16 [R8.64], R17 ;  /* 0x0000001108006986 */ /* 0x000fe8000c101506 */
[----:B------:R-:W-:Y:S01]  /*8b920*/  @P4 STG.E.U16 [R10.64], R19 ;  /* 0x000000130a004986 */ /* 0x000fe2000c101506 */
[----:B0-----:R-:W-:Y:S01]  /*8b930*/  IMAD.WIDE R2, R16, 0x2, R6 ;  /* 0x0000000210027825 */ /* 0x001fe200078e0206 */
[----:B------:R-:W-:-:S02]  /*8b940*/  ISETP.LT.AND P4, PT, R28, c[0x0][0x178], !P1 ;  /* 0x00005e001c007a0c */ /* 0x000fc40004f81270 */
[----:B------:R-:W2:Y:S04]  /*8b950*/  LDL.LU R28, [R1+0x23a8] ;  /* 0x0023a800011c7983 */ /* 0x000ea80000300800 */
[----:B------:R0:W-:Y:S04]  /*8b960*/  @P2 STG.E.U16 [R2.64], R18 ;  /* 0x0000001202002986 */ /* 0x0001e8000c101506 */
[----:B0-----:R-:W3:Y:S01]  /*8b970*/  LDL.LU R18, [R1+0x6c0] ;  /* 0x0006c00001127983 */ /* 0x001ee20000300800 */
[----:B------:R-:W-:Y:S02]  /*8b980*/  ISETP.LT.AND P5, PT, R26, c[0x0][0x178], !P1 ;  /* 0x00005e001a007a0c */ /* 0x000fe40004fa1270 */
[----:B------:R-:W-:-:S05]  /*8b990*/  IADD3 R0, R16, c[0x0][0x198], RZ ;  /* 0x0000660010007a10 */ /* 0x000fca0007ffe0ff */
[----:B------:R-:W-:-:S04]  /*8b9a0*/  IMAD.WIDE R8, R0, 0x2, R4 ;  /* 0x0000000200087825 */ /* 0x000fc800078e0204 */
[----:B------:R-:W-:Y:S01]  /*8b9b0*/  IMAD.WIDE R10, R0, 0x2, R14 ;  /* 0x00000002000a7825 */ /* 0x000fe200078e020e */
[----:B------:R-:W-:Y:S04]  /*8b9c0*/  @P4 STG.E.U16 [R8.64], R29 ;  /* 0x0000001d08004986 */ /* 0x000fe8000c101506 */
[----:B---3--:R-:W-:Y:S04]  /*8b9d0*/  @P5 STG.E.U16 [R10.64], R18 ;  /* 0x000000120a005986 */ /* 0x008fe8000c101506 */
[----:B--2---:R-:W0:Y:S04]  /*8b9e0*/  LDS.128 R8, [R28+0x800] ;  /* 0x000800001c087984 */ /* 0x004e280000000c00 */
[----:B0-----:R-:W-:Y:S04]  /*8b9f0*/  STL [R1+0x14], R9 ;  /* 0x0000140901007387 */ /* 0x001fe80000100800 */
[----:B------:R-:W-:Y:S04]  /*8ba00*/  STL.64 [R1+0x18], R10 ;  /* 0x0000180a01007387 */ /* 0x000fe80000100a00 */
[----:B------:R-:W2:Y:S04]  /*8ba10*/  LDL R24, [R1+0x710] ;  /* 0x0007100001187983 */ /* 0x000ea80000100800 */
[----:B------:R-:W3:Y:S01]  /*8ba20*/  LDL.LU R28, [R1+0x1760] ;  /* 0x00176000011c7983 */ /* 0x000ee20000300800 */
[----:B------:R-:W-:Y:S01]  /*8ba30*/  ISETP.LT.AND P6, PT, R20, c[0x0][0x178], !P1 ;  /* 0x00005e0014007a0c */ /* 0x000fe20004fc1270 */
[----:B------:R-:W-:-:S04]  /*8ba40*/  IMAD.WIDE R16, R0, 0x2, R12 ;  /* 0x0000000200107825 */ /* 0x000fc800078e020c */
[----:B------:R-:W-:-:S08]  /*8ba50*/  IMAD.WIDE R2, R0, 0x2, R6 ;  /* 0x0000000200027825 */ /* 0x000fd000078e0206 */
[----:B------:R0:W-:Y:S02]  /*8ba60*/  @P6 STG.E.U16 [R16.64], R27 ;  /* 0x0000001b10006986 */ /* 0x0001e4000c101506 */
[----:B0-----:R-:W-:Y:S02]  /*8ba70*/  IADD3 R16, R0, c[0x0][0x198], RZ ;  /* 0x0000660000107a10 */ /* 0x001fe40007ffe0ff */
[----:B------:R-:W-:Y:S02]  /*8ba80*/  PRMT R0, R29, 0x7632, R0 ;  /* 0x000076321d007816 */ /* 0x000fe40000000000 */
[----:B------:R-:W4:Y:S01]  /*8ba90*/  LDL.LU R29, [R1+0x23a4] ;  /* 0x0023a400011d7983 */ /* 0x000f220000300800 */
[----:B------:R-:W-:Y:S02]  /*8baa0*/  ISETP.LT.AND P1, PT, R23, c[0x0][0x178], !P1 ;  /* 0x00005e0017007a0c */ /* 0x000fe40004f21270 */
[----:B------:R-:W-:Y:S02]  /*8bab0*/  ISETP.LT.AND P6, PT, R26, c[0x0][0x178], !P3 ;  /* 0x00005e001a007a0c */ /* 0x000fe40005fc1270 */
[----:B------:R-:W-:-:S02]  /*8bac0*/  ISETP.LT.AND P4, PT, R20, c[0x0][0x178], !P3 ;  /* 0x00005e0014007a0c */ /* 0x000fc40005f81270 */
[----:B------:R-:W-:Y:S02]  /*8bad0*/  IADD3 R19, R22, 0xca, RZ ;  /* 0x000000ca16137810 */ /* 0x000fe40007ffe0ff */
[----:B------:R-:W-:Y:S02]  /*8bae0*/  PRMT R17, R18, 0x7632, R17 ;  /* 0x0000763212117816 */ /* 0x000fe40000000011 */
[----:B------:R-:W-:-:S03]  /*8baf0*/  IADD3 R18, R22, 0xcb, RZ ;  /* 0x000000cb16127810 */ /* 0x000fc60007ffe0ff */
[----:B------:R0:W-:Y:S01]  /*8bb00*/  @P1 STG.E.U16 [R2.64], R25 ;  /* 0x0000001902001986 */ /* 0x0001e2000c101506 */
[----:B------:R-:W-:Y:S01]  /*8bb10*/  IMAD.MOV.U32 R21, RZ, RZ, R8 ;  /* 0x000000ffff157224 */ /* 0x000fe200078e0008 */
[----:B------:R-:W-:Y:S01]  /*8bb20*/  ISETP.GE.AND P2, PT, R19, c[0x0][0x17c], PT ;  /* 0x00005f0013007a0c */ /* 0x000fe20003f46270 */
[----:B------:R-:W-:Y:S01]  /*8bb30*/  IMAD.WIDE R8, R16, 0x2, R14 ;  /* 0x0000000210087825 */ /* 0x000fe200078e020e */
[----:B------:R-:W-:Y:S02]  /*8bb40*/  PRMT R19, R27, 0x7632, R19 ;  /* 0x000076321b137816 */ /* 0x000fe40000000013 */
[----:B------:R-:W-:Y:S01]  /*8bb50*/  ISETP.GE.AND P1, PT, R18, c[0x0][0x17c], PT ;  /* 0x00005f0012007a0c */ /* 0x000fe20003f26270 */
[----:B------:R-:W-:-:S04]  /*8bb60*/  IMAD.WIDE R10, R16, 0x2, R12 ;  /* 0x00000002100a7825 */ /* 0x000fc800078e020c */
[----:B0-----:R-:W-:Y:S01]  /*8bb70*/  IMAD.WIDE R2, R16, 0x2, R4 ;  /* 0x0000000210027825 */ /* 0x001fe200078e0204 */
[----:B------:R-:W-:Y:S02]  /*8bb80*/  PRMT R18, R25, 0x7632, R18 ;  /* 0x0000763219127816 */ /* 0x000fe40000000012 */
[----:B---3--:R-:W-:Y:S02]  /*8bb90*/  ISETP.LT.AND P5, PT, R28, c[0x0][0x178], !P3 ;  /* 0x00005e001c007a0c */ /* 0x008fe40005fa1270 */
[----:B------:R-:W-:-:S11]  /*8bba0*/  ISETP.LT.AND P3, PT, R23, c[0x0][0x178], !P3 ;  /* 0x00005e0017007a0c */ /* 0x000fd60005f61270 */
[----:B------:R0:W-:Y:S04]  /*8bbb0*/  @P5 STG.E.U16 [R2.64], R0 ;  /* 0x0000000002005986 */ /* 0x0001e8000c101506 */
[----:B------:R-:W-:Y:S04]  /*8bbc0*/  @P6 STG.E.U16 [R8.64], R17 ;  /* 0x0000001108006986 */ /* 0x000fe8000c101506 */
[----:B------:R-:W-:Y:S01]  /*8bbd0*/  @P4 STG.E.U16 [R10.64], R19 ;  /* 0x000000130a004986 */ /* 0x000fe2000c101506 */
[----:B0-----:R-:W-:-:S05]  /*8bbe0*/  IMAD.WIDE R2, R16, 0x2, R6 ;  /* 0x0000000210027825 */ /* 0x001fca00078e0206 */
[----:B------:R0:W-:Y:S04]  /*8bbf0*/  @P3 STG.E.U16 [R2.64], R18 ;  /* 0x0000001202003986 */ /* 0x0001e8000c101506 */
[----:B0-----:R-:W3:Y:S01]  /*8bc00*/  LDL.LU R18, [R1+0x6f0] ;  /* 0x0006f00001127983 */ /* 0x001ee20000300800 */
[----:B------:R-:W-:Y:S02]  /*8bc10*/  ISETP.LT.AND P4, PT, R28, c[0x0][0x178], !P2 ;  /* 0x00005e001c007a0c */ /* 0x000fe40005781270 */
[----:B------:R-:W-:-:S05]  /*8bc20*/  IADD3 R0, R16, c[0x0][0x198], RZ ;  /* 0x0000660010007a10 */ /* 0x000fca0007ffe0ff */
[----:B------:R-:W-:Y:S01]  /*8bc30*/  IMAD.WIDE R8, R0, 0x2, R4 ;  /* 0x0000000200087825 */ /* 0x000fe200078e0204 */
[----:B------:R-:W-:-:S05]  /*8bc40*/  ISETP.LT.AND P5, PT, R26, c[0x0][0x178], !P2 ;  /* 0x00005e001a007a0c */ /* 0x000fca00057a1270 */
[----:B--2---:R0:W-:Y:S04]  /*8bc50*/  @P4 STG.E.U16 [R8.64], R24 ;  /* 0x0000001808004986 */ /* 0x0041e8000c101506 */
[----:B----4-:R-:W1:Y:S01]  /*8bc60*/  LDS.128 R24, [R29+0x800] ;  /* 0x000800001d187984 */ /* 0x010e620000000c00 */
[----:B------:R-:W-:-:S03]  /*8bc70*/  IMAD.WIDE R10, R0, 0x2, R14 ;  /* 0x00000002000a7825 */ /* 0x000fc600078e020e */
[----:B0-----:R-:W2:Y:S04]  /*8bc80*/  LDL.LU R9, [R1+0x710] ;  /* 0x0007100001097983 */ /* 0x001ea80000300800 */
[----:B---3--:R0:W-:Y:S04]  /*8bc90*/  @P5 STG.E.U16 [R10.64], R18 ;  /* 0x000000120a005986 */ /* 0x0081e8000c101506 */
[----:B0-----:R-:W3:Y:S04]  /*8bca0*/  LDL.LU R11, [R1+0x6d0] ;  /* 0x0006d000010b7983 */ /* 0x001ee80000300800 */
[----:B-1----:R0:W-:Y:S04]  /*8bcb0*/  STL [R1+0x238c], R27 ;  /* 0x00238c1b01007387 */ /* 0x0021e80000100800 */
[----:B0-----:R-:W4:Y:S01]  /*8bcc0*/  LDL R27, [R1+0x1768] ;  /* 0x00176800011b7983 */ /* 0x001f220000100800 */
[----:B------:R-:W-:Y:S01]  /*8bcd0*/  ISETP.LT.AND P6, PT, R20, c[0x0][0x178], !P2 ;  /* 0x00005e0014007a0c */ /* 0x000fe200057c1270 */
[----:B------:R-:W-:Y:S01]  /*8bce0*/  IMAD.WIDE R16, R0, 0x2, R12 ;  /* 0x0000000200107825 */ /* 0x000fe200078e020c */
[----:B------:R-:W-:-:S02]  /*8bcf0*/  ISETP.LT.AND P2, PT, R23, c[0x0][0x178], !P2 ;  /* 0x00005e0017007a0c */ /* 0x000fc40005741270 */
[----:B------:R-:W-:Y:S01]  /*8bd00*/  ISETP.LT.AND P5, PT, R28, c[0x0][0x178], !P1 ;  /* 0x00005e001c007a0c */ /* 0x000fe20004fa1270 */
[----:B------:R-:W-:Y:S01]  /*8bd10*/  IMAD.WIDE R2, R0, 0x2, R6 ;  /* 0x0000000200027825 */ /* 0x000fe200078e0206 */
[----:B------:R-:W-:Y:S02]  /*8bd20*/  ISETP.LT.AND P4, PT, R20, c[0x0][0x178], !P1 ;  /* 0x00005e0014007a0c */ /* 0x000fe40004f81270 */
[----:B------:R-:W-:-:S04]  /*8bd30*/  IADD3 R19, R22, 0xcc, RZ ;  /* 0x000000cc16137810 */ /* 0x000fc80007ffe0ff */
[----:B------:R-:W-:Y:S01]  /*8bd40*/  ISETP.GE.AND P3, PT, R19, c[0x0][0x17c], PT ;  /* 0x00005f0013007a0c */ /* 0x000fe20003f66270 */
[----:B---3--:R0:W-:Y:S01]  /*8bd50*/  @P6 STG.E.U16 [R16.64], R11 ;  /* 0x0000000b10006986 */ /* 0x0081e2000c101506 */
[----:B------:R-:W-:-:S03]  /*8bd60*/  PRMT R19, R11, 0x7632, R19 ;  /* 0x000076320b137816 */ /* 0x000fc60000000013 */
[----:B------:R1:W-:Y:S01]  /*8bd70*/  @P2 STG.E.U16 [R2.64], R21 ;  /* 0x0000001502002986 */ /* 0x0003e2000c101506 */
[----:B0-----:R-:W-:Y:S02]  /*8bd80*/  IADD3 R16, R0, c[0x0][0x198], RZ ;  /* 0x0000660000107a10 */ /* 0x001fe40007ffe0ff */
[----:B----4-:R-:W-:Y:S02]  /*8bd90*/  ISETP.LT.AND P6, PT, R27, c[0x0][0x178], !P1 ;  /* 0x00005e001b007a0c */ /* 0x010fe40004fc1270 */
[----:B------:R-:W-:Y:S01]  /*8bda0*/  ISETP.LT.AND P1, PT, R23, c[0x0][0x178], !P1 ;  /* 0x00005e0017007a0c */ /* 0x000fe20004f21270 */
[----:B-1----:R-:W-:Y:S01]  /*8bdb0*/  IMAD.WIDE R2, R16, 0x2, R4 ;  /* 0x0000000210027825 */ /* 0x002fe200078e0204 */
[----:B--2---:R-:W-:Y:S02]  /*8bdc0*/  PRMT R0, R9, 0x7632, R0 ;  /* 0x0000763209007816 */ /* 0x004fe40000000000 */
[----:B------:R-:W-:Y:S01]  /*8bdd0*/  PRMT R17, R18, 0x7632, R17 ;  /* 0x0000763212117816 */ /* 0x000fe20000000011 */
[----:B------:R-:W-:Y:S01]  /*8bde0*/  IMAD.WIDE R8, R16, 0x2, R14 ;  /* 0x0000000210087825 */ /* 0x000fe200078e020e */
[----:B------:R-:W-:-:S03]  /*8bdf0*/  IADD3 R18, R22, 0xcd, RZ ;  /* 0x000000cd16127810 */ /* 0x000fc60007ffe0ff */
[----:B------:R-:W-:Y:S01]  /*8be00*/  IMAD.WIDE R10, R16, 0x2, R12 ;  /* 0x00000002100a7825 */ /* 0x000fe200078e020c */
[----:B------:R-:W-:Y:S01]  /*8be10*/  ISETP.GE.AND P2, PT, R18, c[0x0][0x17c], PT ;  /* 0x00005f0012007a0c */ /* 0x000fe20003f46270 */
[----:B------:R0:W-:Y:S01]  /*8be20*/  @P5 STG.E.U16 [R2.64], R0 ;  /* 0x0000000002005986 */ /* 0x0001e2000c101506 */
[----:B------:R-:W-:-:S03]  /*8be30*/  PRMT R18, R21, 0x7632, R18 ;  /* 0x0000763215127816 */ /* 0x000fc60000000012 */
[----:B------:R-:W-:Y:S01]  /*8be40*/  @P6 STG.E.U16 [R8.64], R17 ;  /* 0x0000001108006986 */ /* 0x000fe2000c101506 */
[----:B------:R-:W-:-:S03]  /*8be50*/  ISETP.LT.AND P5, PT, R27, c[0x0][0x178], !P3 ;  /* 0x00005e001b007a0c */ /* 0x000fc60005fa1270 */
[----:B------:R1:W-:Y:S01]  /*8be60*/  @P4 STG.E.U16 [R10.64], R19 ;  /* 0x000000130a004986 */ /* 0x0003e2000c101506 */
[----:B------:R-:W-:Y:S01]  /*8be70*/  ISETP.LT.AND P4, PT, R28, c[0x0][0x178], !P3 ;  /* 0x00005e001c007a0c */ /* 0x000fe20005f81270 */
[----:B0-----:R-:W-:Y:S01]  /*8be80*/  IMAD.WIDE R2, R16, 0x2, R6 ;  /* 0x0000000210027825 */ /* 0x001fe200078e0206 */
[----:B------:R-:W-:Y:S01]  /*8be90*/  ISETP.LT.AND P6, PT, R20, c[0x0][0x178], !P3 ;  /* 0x00005e0014007a0c */ /* 0x000fe20005fc1270 */
[----:B------:R-:W2:Y:S01]  /*8bea0*/  LDL.LU R21, [R1+0x23a0] ;  /* 0x0023a00001157983 */ /* 0x000ea20000300800 */
[----:B------:R-:W-:-:S03]  /*8beb0*/  ISETP.LT.AND P3, PT, R23, c[0x0][0x178], !P3 ;  /* 0x00005e0017007a0c */ /* 0x000fc60005f61270 */
[----:B------:R-:W3:Y:S01]  /*8bec0*/  LDL.LU R23, [R1+0x239c] ;  /* 0x00239c0001177983 */ /* 0x000ee20000300800 */
[----:B-1----:R-:W-:-:S03]  /*8bed0*/  IADD3 R19, R22, 0xce, RZ ;  /* 0x000000ce16137810 */ /* 0x002fc60007ffe0ff */
[----:B------:R0:W-:Y:S01]  /*8bee0*/  @P1 STG.E.U16 [R2.64], R18 ;  /* 0x0000001202001986 */ /* 0x0001e2000c101506 */
[----:B------:R-:W-:-:S03]  /*8bef0*/  ISETP.GE.AND P1, PT, R19, c[0x0][0x17c], PT ;  /* 0x00005f0013007a0c */ /* 0x000fc60003f26270 */
[----:B0-----:R-:W4:Y:S04]  /*8bf00*/  LDL R2, [R1+0x750] ;  /* 0x0007500001027983 */ /* 0x001f280000100800 */
[----:B------:R-:W5:Y:S04]  /*8bf10*/  LDL.LU R18, [R1+0x720] ;  /* 0x0007200001127983 */ /* 0x000f680000300800 */
[----:B------:R-:W2:Y:S01]  /*8bf20*/  LDL.LU R19, [R1+0x740] ;  /* 0x0007400001137983 */ /* 0x000ea20000300800 */
[----:B------:R-:W-:-:S05]  /*8bf30*/  IADD3 R0, R16, c[0x0][0x198], RZ ;  /* 0x0000660010007a10 */ /* 0x000fca0007ffe0ff */
[----:B------:R-:W-:-:S04]  /*8bf40*/  IMAD.WIDE R8, R0, 0x2, R4 ;  /* 0x0000000200087825 */ /* 0x000fc800078e0204 */
[----:B------:R-:W-:-:S04]  /*8bf50*/  IMAD.WIDE R10, R0, 0x2, R14 ;  /* 0x00000002000a7825 */ /* 0x000fc800078e020e */
[----:B------:R-:W-:Y:S01]  /*8bf60*/  IMAD.WIDE R16, R0, 0x2, R12 ;  /* 0x0000000200107825 */ /* 0x000fe200078e020c */
[----:B------:R-:W0:Y:S02]  /*8bf70*/  S2R R29, SR_TID.X ;  /* 0x00000000001d7919 */ /* 0x000e240000002100 */
[C---:B0-----:R-:W-:Y:S01]  /*8bf80*/  LOP3.LUT R3, R29.reuse, 0x7f, RZ, 0xc0, !PT ;  /* 0x0000007f1d037812 */ /* 0x041fe200078ec0ff */
[----:B------:R-:W-:-:S05]  /*8bf90*/  IMAD.SHL.U32 R29, R29, 0x800, RZ ;  /* 0x000008001d1d7824 */ /* 0x000fca00078e00ff */
[----:B------:R-:W-:Y:S01]  /*8bfa0*/  LOP3.LUT R29, R29, 0x3000, RZ, 0xc0, !PT ;  /* 0x000030001d1d7812 */ /* 0x000fe200078ec0ff */
[----:B----4-:R-:W-:Y:S04]  /*8bfb0*/  @P4 STG.E.U16 [R8.64], R2 ;  /* 0x0000000208004986 */ /* 0x010fe8000c101506 */
[----:B--2---:R-:W-:Y:S04]  /*8bfc0*/  @P5 STG.E.U16 [R10.64], R19 ;  /* 0x000000130a005986 */ /* 0x004fe8000c101506 */
[----:B-----5:R0:W-:Y:S04]  /*8bfd0*/  @P6 STG.E.U16 [R16.64], R18 ;  /* 0x0000001210006986 */ /* 0x0201e8000c101506 */
[----:B0-----:R-:W2:Y:S01]  /*8bfe0*/  LDL.LU R17, [R1+0x750] ;  /* 0x0007500001117983 */ /* 0x001ea20000300800 */
[----:B------:R-:W-:-:S05]  /*8bff0*/  IMAD R29, R3, 0x10, R29 ;  /* 0x00000010031d7824 */ /* 0x000fca00078e021d */
[----:B------:R-:W-:-:S05]  /*8c000*/  LOP3.LUT R29, R29, 0x60, RZ, 0x3c, !PT ;  /* 0x000000601d1d7812 */ /* 0x000fca00078e3cff */
[----:B------:R0:W1:Y:S01]  /*8c010*/  LDS.128 R8, [R29+0x800] ;  /* 0x000800001d087984 */ /* 0x0000620000000c00 */
[----:B------:R-:W-:Y:S01]  /*8c020*/  ISETP.LT.AND P5, PT, R28, c[0x0][0x178], !P2 ;  /* 0x00005e001c007a0c */ /* 0x000fe200057a1270 */
[----:B------:R-:W-:Y:S01]  /*8c030*/  IMAD.WIDE R2, R0, 0x2, R6 ;  /* 0x0000000200027825 */ /* 0x000fe200078e0206 */
[----:B------:R-:W-:Y:S02]  /*8c040*/  ISETP.LT.AND P4, PT, R20, c[0x0][0x178], !P2 ;  /* 0x00005e0014007a0c */ /* 0x000fe40005781270 */
[----:B------:R-:W-:Y:S01]  /*8c050*/  IADD3 R20, R0, c[0x0][0x198], RZ ;  /* 0x0000660000147a10 */ /* 0x000fe20007ffe0ff */
[----:B0-----:R-:W4:Y:S04]  /*8c060*/  LDL.LU R29, [R1+0x700] ;  /* 0x00070000011d7983 */ /* 0x001f280000300800 */
[----:B------:R0:W-:Y:S02]  /*8c070*/  @P3 STG.E.U16 [R2.64], R24 ;  /* 0x0000001802003986 */ /* 0x0001e4000c101506 */
[----:B0-----:R-:W-:-:S02]  /*8c080*/  IMAD.WIDE R2, R20, 0x2, R4 ;  /* 0x0000000214027825 */ /* 0x001fc400078e0204 */
[----:B-1----:R0:W-:Y:S04]  /*8c090*/  STL [R1+0x2398], R10 ;  /* 0x0023980a01007387 */ /* 0x0021e80000100800 */
[----:B0-----:R-:W5:Y:S04]  /*8c0a0*/  LDL.LU R10, [R1+0x730] ;  /* 0x00073000010a7983 */ /* 0x001f680000300800 */
[----:B------:R0:W-:Y:S04]  /*8c0b0*/  STL [R1+0x2390], R11 ;  /* 0x0023900b01007387 */ /* 0x0001e80000100800 */
[----:B0-----:R-:W4:Y:S01]  /*8c0c0*/  LDL R11, [R1+0x1770] ;  /* 0x00177000010b7983 */ /* 0x001f220000100800 */
[----:B--2---:R-:W-:-:S05]  /*8c0d0*/  PRMT R0, R17, 0x7632, R0 ;  /* 0x0000763211007816 */ /* 0x004fca0000000000 */
[----:B------:R0:W-:Y:S04]  /*8c0e0*/  @P5 STG.E.U16 [R2.64], R0 ;  /* 0x0000000002005986 */ /* 0x0001e8000c101506 */
[----:B0-----:R-:W2:Y:S01]  /*8c0f0*/  LDL R3, [R1+0x176c] ;  /* 0x00176c0001037983 */ /* 0x001ea20000100800 */
[----:B------:R-:W-:Y:S01]  /*8c100*/  ISETP.LT.AND P6, PT, R27, c[0x0][0x178], !P2 ;  /* 0x00005e001b007a0c */ /* 0x000fe200057c1270 */
[----:B------:R-:W-:Y:S01]  /*8c110*/  IMAD.WIDE R16, R20, 0x2, R14 ;  /* 0x0000000214107825 */ /* 0x000fe200078e020e */
[----:B------:R-:W-:Y:S02]  /*8c120*/  IADD3 R22, R22, 0xcf, RZ ;  /* 0x000000cf16167810 */ /* 0x000fe40007ffe0ff */
[----:B------:R-:W-:Y:S02]  /*8c130*/  PRMT R21, R19, 0x7632, R21 ;  /* 0x0000763213157816 */ /* 0x000fe40000000015 */
[----:B------:R-:W-:-:S02]  /*8c140*/  ISETP.GE.AND P3, PT, R22, c[0x0][0x17c], PT ;  /* 0x00005f0016007a0c */ /* 0x000fc40003f66270 */
[----:B------:R-:W-:Y:S02]  /*8c150*/  PRMT R22, R24, 0x7632, R22 ;  /* 0x0000763218167816 */ /* 0x000fe40000000016 */
[----:B---3--:R-:W-:Y:S01]  /*8c160*/  PRMT R23, R18, 0x7632, R23 ;  /* 0x0000763212177816 */ /* 0x008fe20000000017 */
[----:B------:R-:W3:Y:S01]  /*8c170*/  LDL.LU R24, [R1+0x1740] ;  /* 0x0017400001187983 */ /* 0x000ee20000300800 */
[----:B------:R-:W-:-:S03]  /*8c180*/  IMAD.WIDE R18, R20, 0x2, R12 ;  /* 0x0000000214127825 */ /* 0x000fc600078e020c */
[----:B------:R-:W-:Y:S04]  /*8c190*/  @P6 STG.E.U16 [R16.64], R21 ;  /* 0x0000001510006986 */ /* 0x000fe8000c101506 */
[----:B------:R-:W-:Y:S01]  /*8c1a0*/  @P4 STG.E.U16 [R18.64], R23 ;  /* 0x0000001712004986 */ /* 0x000fe2000c101506 */
[----:B----4-:R-:W-:Y:S02]  /*8c1b0*/  ISETP.LT.AND P2, PT, R11, c[0x0][0x178], !P2 ;  /* 0x00005e000b007a0c */ /* 0x010fe40005741270 */
[----:B--2---:R-:W-:Y:S01]  /*8c1c0*/  ISETP.LT.AND P6, PT, R3, c[0x0][0x178], !P1 ;  /* 0x00005e0003007a0c */ /* 0x004fe20004fc1270 */
[----:B------:R-:W-:-:S10]  /*8c1d0*/  IMAD.WIDE R2, R20, 0x2, R6 ;  /* 0x0000000214027825 */ /* 0x000fd400078e0206 */
[----:B------:R0:W-:Y:S04]  /*8c1e0*/  @P2 STG.E.U16 [R2.64], R22 ;  /* 0x0000001602002986 */ /* 0x0001e8000c101506 */
[----:B0-----:R-:W2:Y:S01]  /*8c1f0*/  LDL R3, [R1+0x760] ;  /* 0x0007600001037983 */ /* 0x001ea20000100800 */
[----:B------:R-:W-:Y:S02]  /*8c200*/  ISETP.LT.AND P4, PT, R28, c[0x0][0x178], !P1 ;  /* 0x00005e001c007a0c */ /* 0x000fe40004f81270 */
[----:B------:R-:W-:Y:S02]  /*8c210*/  IADD3 R0, R20, c[0x0][0x198], RZ ;  /* 0x0000660014007a10 */ /* 0x000fe40007ffe0ff */
[----:B---3--:R-:W-:-:S03]  /*8c220*/  IADD3 R23, R24, 0xd0, RZ ;  /* 0x000000d018177810 */ /* 0x008fc60007ffe0ff */
[----:B------:R-:W-:Y:S01]  /*8c230*/  IMAD.WIDE R16, R0, 0x2, R4 ;  /* 0x0000000200107825 */ /* 0x000fe200078e0204 */
[----:B------:R-:W-:Y:S01]  /*8c240*/  ISETP.GE.AND P2, PT, R23, c[0x0][0x17c], PT ;  /* 0x00005f0017007a0c */ /* 0x000fe20003f46270 */
[----:B------:R0:W-:Y:S04]  /*8c250*/  STL [R1+0x2394], R23 ;  /* 0x0023941701007387 */ /* 0x0001e80000100800 */
[----:B0-----:R-:W3:Y:S01]  /*8c260*/  LDL R23, [R1+0x176c] ;  /* 0x00176c0001177983 */ /* 0x001ee20000100800 */
[----:B------:R-:W-:-:S03]  /*8c270*/  ISETP.LT.AND P5, PT, R27, c[0x0][0x178], !P1 ;  /* 0x00005e001b007a0c */ /* 0x000fc60004fa1270 */
[----:B--2---:R0:W-:Y:S04]  /*8c280*/  @P4 STG.E.U16 [R16.64], R3 ;  /* 0x0000000310004986 */ /* 0x0041e8000c101506 */
[----:B0-----:R-:W2:Y:S01]  /*8c290*/  LDL.LU R17, [R1+0x760] ;  /* 0x0007600001117983 */ /* 0x001ea20000300800 */
[----:B------:R-:W-:Y:S01]  /*8c2a0*/  ISETP.LT.AND P1, PT, R11, c[0x0][0x178], !P1 ;  /* 0x00005e000b007a0c */ /* 0x000fe20004f21270 */
[----:B------:R-:W-:-:S04]  /*8c2b0*/  IMAD.WIDE R18, R0, 0x2, R14 ;  /* 0x0000000200127825 */ /* 0x000fc800078e020e */
[----:B------:R-:W-:Y:S01]  /*8c2c0*/  IMAD.WIDE R20, R0, 0x2, R12 ;  /* 0x0000000200147825 */ /* 0x000fe200078e020c */
[----:B-----5:R-:W-:Y:S01]  /*8c2d0*/  @P5 STG.E.U16 [R18.64], R10 ;  /* 0x0000000a12005986 */ /* 0x020fe2000c101506 */
[----:B------:R-:W-:Y:S02]  /*8c2e0*/  ISETP.LT.AND P5, PT, R28, c[0x0][0x178], !P3 ;  /* 0x00005e001c007a0c */ /* 0x000fe40005fa1270 */
[----:B------:R-:W-:Y:S01]  /*8c2f0*/  IMAD.WIDE R2, R0, 0x2, R6 ;  /* 0x0000000200027825 */ /* 0x000fe200078e0206 */
[----:B------:R0:W-:Y:S01]  /*8c300*/  @P6 STG.E.U16 [R20.64], R29 ;  /* 0x0000001d14006986 */ /* 0x0001e2000c101506 */
[----:B------:R-:W-:Y:S02]  /*8c310*/  ISETP.LT.AND P6, PT, R27, c[0x0][0x178], !P3 ;  /* 0x00005e001b007a0c */ /* 0x000fe40005fc1270 */
[----:B---3--:R-:W-:Y:S01]  /*8c320*/  ISETP.LT.AND P4, PT, R23, c[0x0][0x178], !P3 ;  /* 0x00005e0017007a0c */ /* 0x008fe20005f81270 */
[----:B------:R1:W-:Y:S01]  /*8c330*/  @P1 STG.E.U16 [R2.64], R8 ;  /* 0x0000000802001986 */ /* 0x0003e2000c101506 */
[----:B------:R-:W-:-:S02]  /*8c340*/  ISETP.LT.AND P3, PT, R11, c[0x0][0x178], !P3 ;  /* 0x00005e000b007a0c */ /* 0x000fc40005f61270 */
[----:B0-----:R-:W-:-:S05]  /*8c350*/  IADD3 R20, R0, c[0x0][0x198], RZ ;  /* 0x0000660000147a10 */ /* 0x001fca0007ffe0ff */
[----:B-1----:R-:W-:Y:S01]  /*8c360*/  IMAD.WIDE R2, R20, 0x2, R4 ;  /* 0x0000000214027825 */ /* 0x002fe200078e0204 */
[----:B------:R-:W-:Y:S02]  /*8c370*/  PRMT R21, R10, 0x7632, R21 ;  /* 0x000076320a157816 */ /* 0x000fe40000000015 */
[----:B------:R-:W-:Y:S01]  /*8c380*/  PRMT R22, R29, 0x7632, R22 ;  /* 0x000076321d167816 */ /* 0x000fe20000000016 */
[C---:B------:R-:W-:Y:S01]  /*8c390*/  IMAD.WIDE R18, R20.reuse, 0x2, R12 ;  /* 0x0000000214127825 */ /* 0x040fe200078e020c */
[----:B------:R-:W3:Y:S04]  /*8c3a0*/  LDL.LU R10, [R1+0x54] ;  /* 0x00005400010a7983 */ /* 0x000ee80000300800 */
[----:B------:R-:W4:Y:S01]  /*8c3b0*/  LDL.LU R29, [R1+0x634] ;  /* 0x00063400011d7983 */ /* 0x000f220000300800 */
[----:B--2---:R-:W-:Y:S01]  /*8c3c0*/  PRMT R8, R17, 0x7632, R8 ;  /* 0x0000763211087816 */ /* 0x004fe20000000008 */
[----:B------:R-:W-:-:S04]  /*8c3d0*/  IMAD.WIDE R16, R20, 0x2, R14 ;  /* 0x0000000214107825 */ /* 0x000fc800078e020e */
[----:B------:R0:W-:Y:S04]  /*8c3e0*/  @P5 STG.E.U16 [R2.64], R8 ;  /* 0x0000000802005986 */ /* 0x0001e8000c101506 */
[----:B------:R-:W-:Y:S04]  /*8c3f0*/  @P6 STG.E.U16 [R16.64], R21 ;  /* 0x0000001510006986 */ /* 0x000fe8000c101506 */
[----:B------:R-:W-:Y:S01]  /*8c400*/  @P4 STG.E.U16 [R18.64], R22 ;  /* 0x0000001612004986 */ /* 0x000fe2000c101506 */
[----:B0-----:R-:W-:Y:S01]  /*8c410*/  PRMT R8, R8, 0x7632, R8 ;  /* 0x0000763208087816 */ /* 0x001fe20000000008 */
[----:B------:R-:W-:-:S05]  /*8c420*/  IMAD.WIDE R2, R20, 0x2, R6 ;  /* 0x0000000214027825 */ /* 0x000fca00078e0206 */
[----:B------:R0:W-:Y:S04]  /*8c430*/  @P3 STG.E.U16 [R2.64], R8 ;  /* 0x0000000802003986 */ /* 0x0001e8000c101506 */
[----:B0-----:R-:W2:Y:S01]  /*8c440*/  LDL R3, [R1+0x614] ;  /* 0x0006140001037983 */ /* 0x001ea20000100800 */
[----:B------:R-:W-:Y:S02]  /*8c450*/  IADD3 R0, R24, 0xd1, RZ ;  /* 0x000000d118007810 */ /* 0x000fe40007ffe0ff */
[----:B------:R-:W-:Y:S02]  /*8c460*/  ISETP.LT.AND P4, PT, R28, c[0x0][0x178], !P2 ;  /* 0x00005e001c007a0c */ /* 0x000fe40005781270 */
[----:B------:R-:W-:Y:S02]  /*8c470*/  ISETP.GE.AND P1, PT, R0, c[0x0][0x17c], PT ;  /* 0x00005f0000007a0c */ /* 0x000fe40003f26270 */
[----:B------:R-:W-:-:S05]  /*8c480*/  IADD3 R0, R20, c[0x0][0x198], RZ ;  /* 0x0000660014007a10 */ /* 0x000fca0007ffe0ff */
[----:B------:R-:W-:-:S05]  /*8c490*/  IMAD.WIDE R16, R0, 0x2, R4 ;  /* 0x0000000200107825 */ /* 0x000fca00078e0204 */
[----:B--2---:R0:W-:Y:S04]  /*8c4a0*/  @P4 STG.E.U16 [R16.64], R3 ;  /* 0x0000000310004986 */ /* 0x0041e8000c101506 */
[----:B0-----:R-:W2:Y:S04]  /*8c4b0*/  LDL.LU R16, [R1+0x614] ;  /* 0x0006140001107983 */ /* 0x001ea80000300800 */
[----:B------:R-:W5:Y:S01]  /*8c4c0*/  LDL.LU R17, [R1+0x604] ;  /* 0x0006040001117983 */ /* 0x000f620000300800 */
[----:B------:R-:W-:Y:S01]  /*8c4d0*/  ISETP.LT.AND P5, PT, R27, c[0x0][0x178], !P2 ;  /* 0x00005e001b007a0c */ /* 0x000fe200057a1270 */
[----:B------:R-:W-:Y:S01]  /*8c4e0*/  IMAD.WIDE R18, R0, 0x2, R14 ;  /* 0x0000000200127825 */ /* 0x000fe200078e020e */
[----:B------:R-:W-:-:S02]  /*8c4f0*/  ISETP.LT.AND P6, PT, R23, c[0x0][0x178], !P2 ;  /* 0x00005e0017007a0c */ /* 0x000fc400057c1270 */
[----:B------:R-:W-:-:S09]  /*8c500*/  ISETP.LT.AND P2, PT, R11, c[0x0][0x178], !P2 ;  /* 0x00005e000b007a0c */ /* 0x000fd20005741270 */
[----:B-----5:R0:W-:Y:S04]  /*8c510*/  @P5 STG.E.U16 [R18.64], R17 ;  /* 0x0000001112005986 */ /* 0x0201e8000c101506 */
[----:B0-----:R-:W5:Y:S01]  /*8c520*/  LDL.LU R19, [R1+0x5f4] ;  /* 0x0005f40001137983 */ /* 0x001f620000300800 */
[----:B------:R-:W-:Y:S01]  /*8c530*/  IMAD.WIDE R20, R0, 0x2, R12 ;  /* 0x0000000200147825 */ /* 0x000fe200078e020c */
[----:B------:R-:W-:-:S03]  /*8c540*/  ISETP.LT.AND P5, PT, R28, c[0x0][0x178], !P1 ;  /* 0x00005e001c007a0c */ /* 0x000fc60004fa1270 */
[----:B------:R-:W-:Y:S01]  /*8c550*/  IMAD.WIDE R2, R0, 0x2, R6 ;  /* 0x0000000200027825 */ /* 0x000fe200078e0206 */
[----:B------:R-:W-:Y:S02]  /*8c560*/  ISETP.LT.AND P4, PT, R23, c[0x0][0x178], !P1 ;  /* 0x00005e0017007a0c */ /* 0x000fe40004f81270 */
[----:B------:R-:W-:Y:S02]  /*8c570*/  IADD3 R22, R24, 0xd2, RZ ;  /* 0x000000d218167810 */ /* 0x000fe40007ffe0ff */
[----:B------:R-:W-:Y:S02]  /*8c580*/  PRMT R8, R17, 0x7632, R8 ;  /* 0x0000763211087816 */ /* 0x000fe40000000008 */
[----:B------:R-:W-:Y:S01]  /*8c590*/  ISETP.GE.AND P3, PT, R22, c[0x0][0x17c], PT ;  /* 0x00005f0016007a0c */ /* 0x000fe20003f66270 */
[----:B-----5:R0:W-:Y:S01]  /*8c5a0*/  @P6 STG.E.U16 [R20.64], R19 ;  /* 0x0000001314006986 */ /* 0x0201e2000c101506 */
[----:B------:R-:W-:Y:S02]  /*8c5b0*/  ISETP.LT.AND P6, PT, R27, c[0x0][0x178], !P1 ;  /* 0x00005e001b007a0c */ /* 0x000fe40004fc1270 */
[----:B------:R-:W-:Y:S01]  /*8c5c0*/  ISETP.LT.AND P1, PT, R11, c[0x0][0x178], !P1 ;  /* 0x00005e000b007a0c */ /* 0x000fe20004f21270 */
[----:B---3--:R1:W-:Y:S01]  /*8c5d0*/  @P2 STG.E.U16 [R2.64], R10 ;  /* 0x0000000a02002986 */ /* 0x0083e2000c101506 */
[----:B0-----:R-:W-:-:S02]  /*8c5e0*/  IADD3 R20, R0, c[0x0][0x198], RZ ;  /* 0x0000660000147a10 */ /* 0x001fc40007ffe0ff */
[----:B--2---:R-:W-:-:S03]  /*8c5f0*/  PRMT R0, R16, 0x7632, R0 ;  /* 0x0000763210007816 */ /* 0x004fc60000000000 */
[----:B-1----:R-:W-:-:S04]  /*8c600*/  IMAD.WIDE R2, R20, 0x2, R4 ;  /* 0x0000000214027825 */ /* 0x002fc800078e0204 */
[C---:B------:R-:W-:Y:S01]  /*8c610*/  IMAD.WIDE R16, R20.reuse, 0x2, R14 ;  /* 0x0000000214107825 */ /* 0x040fe200078e020e */
[----:B------:R-:W-:Y:S01]  /*8c620*/  PRMT R22, R19, 0x7632, R22 ;  /* 0x0000763213167816 */ /* 0x000fe20000000016 */
[----:B------:R0:W-:Y:S02]  /*8c630*/  @P5 STG.E.U16 [R2.64], R0 ;  /* 0x0000000002005986 */ /* 0x0001e4000c101506 */
[C---:B------:R-:W-:Y:S02]  /*8c640*/  IMAD.WIDE R18, R20.reuse, 0x2, R12 ;  /* 0x0000000214127825 */ /* 0x040fe400078e020c */
[----:B------:R1:W-:Y:S04]  /*8c650*/  @P6 STG.E.U16 [R16.64], R8 ;  /* 0x0000000810006986 */ /* 0x0003e8000c101506 */
[----:B------:R-:W-:Y:S01]  /*8c660*/  @P4 STG.E.U16 [R18.64], R22 ;  /* 0x0000001612004986 */ /* 0x000fe2000c101506 */
[----:B0-----:R-:W-:Y:S01]  /*8c670*/  IMAD.WIDE R2, R20, 0x2, R6 ;  /* 0x0000000214027825 */ /* 0x001fe200078e0206 */
[----:B-1----:R-:W-:-:S02]  /*8c680*/  PRMT R8, R10, 0x7632, R8 ;  /* 0x000076320a087816 */ /* 0x002fc40000000008 */
[----:B------:R-:W2:Y:S04]  /*8c690*/  LDL.LU R10, [R1+0x664] ;  /* 0x00066400010a7983 */ /* 0x000ea80000300800 */
[----:B------:R0:W-:Y:S04]  /*8c6a0*/  @P1 STG.E.U16 [R2.64], R8 ;  /* 0x0000000802001986 */ /* 0x0001e8000c101506 */
[----:B0-----:R-:W3:Y:S01]  /*8c6b0*/  LDL R3, [R1+0x654] ;  /* 0x0006540001037983 */ /* 0x001ee20000100800 */
[----:B------:R-:W-:Y:S02]  /*8c6c0*/  ISETP.LT.AND P4, PT, R28, c[0x0][0x178], !P3 ;  /* 0x00005e001c007a0c */ /* 0x000fe40005f81270 */
[----:B------:R-:W-:-:S02]  /*8c6d0*/  ISETP.LT.AND P5, PT, R27, c[0x0][0x178], !P3 ;  /* 0x00005e001b007a0c */ /* 0x000fc40005fa1270 */
[----:B------:R-:W-:-:S05]  /*8c6e0*/  IADD3 R0, R20, c[0x0][0x198], RZ ;  /* 0x0000660014007a10 */ /* 0x000fca0007ffe0ff */
[----:B------:R-:W-:-:S04]  /*8c6f0*/  IMAD.WIDE R16, R0, 0x2, R4 ;  /* 0x0000000200107825 */ /* 0x000fc800078e0204 */
[----:B------:R-:W-:Y:S01]  /*8c700*/  IMAD.WIDE R18, R0, 0x2, R14 ;  /* 0x0000000200127825 */ /* 0x000fe200078e020e */
[----:B---3--:R0:W-:Y:S04]  /*8c710*/  @P4 STG.E.U16 [R16.64], R3 ;  /* 0x0000000310004986 */ /* 0x0081e8000c101506 */
[----:B----4-:R1:W-:Y:S04]  /*8c720*/  @P5 STG.E.U16 [R18.64], R29 ;  /* 0x0000001d12005986 */ /* 0x0103e8000c101506 */
[----:B0-----:R-:W3:Y:S04]  /*8c730*/  LDL R16, [R1+0x4] ;  /* 0x0000040001107983 */ /* 0x001ee80000100800 */
[----:B------:R-:W4:Y:S04]  /*8c740*/  LDL.LU R17, [R1+0x654] ;  /* 0x0006540001117983 */ /* 0x000f280000300800 */
[----:B-1----:R-:W5:Y:S01]  /*8c750*/  LDL.LU R19, [R1+0x624] ;  /* 0x0006240001137983 */ /* 0x002f620000300800 */
[----:B------:R-:W-:-:S02]  /*8c760*/  ISETP.LT.AND P6, PT, R23, c[0x0][0x178], !P3 ;  /* 0x00005e0017007a0c */ /* 0x000fc40005fc1270 */
[----:B------:R-:W-:Y:S02]  /*8c770*/  IADD3 R21, R24, 0xd3, RZ ;  /* 0x000000d318157810 */ /* 0x000fe40007ffe0ff */
[----:B------:R-:W-:Y:S02]  /*8c780*/  ISETP.LT.AND P3, PT, R11, c[0x0][0x178], !P3 ;  /* 0x00005e000b007a0c */ /* 0x000fe40005f61270 */
[----:B------:R-:W-:Y:S01]  /*8c790*/  ISETP.GE.AND P2, PT, R21, c[0x0][0x17c], PT ;  /* 0x00005f0015007a0c */ /* 0x000fe20003f46270 */
[----:B------:R-:W-:-:S04]  /*8c7a0*/  IMAD.WIDE R20, R0, 0x2, R12 ;  /* 0x0000000200147825 */ /* 0x000fc800078e020c */
[----:B------:R-:W-:Y:S01]  /*8c7b0*/  IMAD.WIDE R2, R0, 0x2, R6 ;  /* 0x0000000200027825 */ /* 0x000fe200078e0206 */
[----:B------:R-:W-:Y:S02]  /*8c7c0*/  PRMT R8, R29, 0x7632, R8 ;  /* 0x000076321d087816 */ /* 0x000fe40000000008 */
[----:B------:R-:W2:Y:S04]  /*8c7d0*/  LDL.LU R29, [R1+0x44] ;  /* 0x00004400011d7983 */ /* 0x000ea80000300800 */
[----:B-----5:R0:W-:Y:S04]  /*8c7e0*/  @P6 STG.E.U16 [R20.64], R19 ;  /* 0x0000001314006986 */ /* 0x0201e8000c101506 */
[----:B---3--:R1:W-:Y:S01]  /*8c7f0*/  @P3 STG.E.U16 [R2.64], R16 ;  /* 0x0000001002003986 */ /* 0x0083e2000c101506 */
[----:B0-----:R-:W-:-:S04]  /*8c800*/  IADD3 R21, R24, 0xd5, RZ ;  /* 0x000000d518157810 */ /* 0x001fc80007ffe0ff */
[----:B------:R-:W-:Y:S02]  /*8c810*/  ISETP.GE.AND P3, PT, R21, c[0x0][0x17c], PT ;  /* 0x00005f0015007a0c */ /* 0x000fe40003f66270 */
[----:B------:R-:W3:Y:S01]  /*8c820*/  LDL.LU R21, [R1+0x4] ;  /* 0x0000040001157983 */ /* 0x000ee20000300800 */
[----:B------:R-:W-:Y:S02]  /*8c830*/  ISETP.LT.AND P5, PT, R28, c[0x0][0x178], !P2 ;  /* 0x00005e001c007a0c */ /* 0x000fe400057a1270 */
[----:B------:R-:W-:Y:S02]  /*8c840*/  ISETP.LT.AND P6, PT, R27, c[0x0][0x178], !P2 ;  /* 0x00005e001b007a0c */ /* 0x000fe400057c1270 */
[----:B------:R-:W-:Y:S02]  /*8c850*/  IADD3 R20, R0, c[0x0][0x198], RZ ;  /* 0x0000660000147a10 */ /* 0x000fe40007ffe0ff */
[----:B------:R-:W-:Y:S02]  /*8c860*/  ISETP.LT.AND P4, PT, R23, c[0x0][0x178], !P2 ;  /* 0x00005e0017007a0c */ /* 0x000fe40005781270 */
[----:B------:R-:W-:Y:S01]  /*8c870*/  ISETP.LT.AND P2, PT, R11, c[0x0][0x178], !P2 ;  /* 0x00005e000b007a0c */ /* 0x000fe20005741270 */
[----:B-1----:R-:W-:Y:S01]  /*8c880*/  IMAD.WIDE R2, R20, 0x2, R4 ;  /* 0x0000000214027825 */ /* 0x002fe200078e0204 */
[----:B------:R-:W-:-:S02]  /*8c890*/  IADD3 R22, R24, 0xd4, RZ ;  /* 0x000000d418167810 */ /* 0x000fc40007ffe0ff */
[----:B----4-:R-:W-:Y:S01]  /*8c8a0*/  PRMT R0, R17, 0x7632, R0 ;  /* 0x0000763211007816 */ /* 0x010fe20000000000 */
[----:B------:R-:W-:Y:S01]  /*8c8b0*/  IMAD.WIDE R16, R20, 0x2, R14 ;  /* 0x0000000214107825 */ /* 0x000fe200078e020e */
[----:B------:R-:W-:Y:S02]  /*8c8c0*/  ISETP.GE.AND P1, PT, R22, c[0x0][0x17c], PT ;  /* 0x00005f0016007a0c */ /* 0x000fe40003f26270 */
[----:B------:R-:W-:Y:S01]  /*8c8d0*/  PRMT R22, R19, 0x7632, R22 ;  /* 0x0000763213167816 */ /* 0x000fe20000000016 */
[----:B------:R0:W-:Y:S01]  /*8c8e0*/  @P5 STG.E.U16 [R2.64], R0 ;  /* 0x0000000002005986 */ /* 0x0001e2000c101506 */
[----:B------:R-:W-:-:S03]  /*8c8f0*/  IMAD.WIDE R18, R20, 0x2, R12 ;  /* 0x0000000214127825 */ /* 0x000fc600078e020c */
[----:B------:R3:W-:Y:S04]  /*8c900*/  @P6 STG.E.U16 [R16.64], R8 ;  /* 0x0000000810006986 */ /* 0x0007e8000c101506 */
[----:B------:R-:W-:Y:S01]  /*8c910*/  @P4 STG.E.U16 [R18.64], R22 ;  /* 0x0000001612004986 */ /* 0x000fe2000c101506 */
[----:B0-----:R-:W-:Y:S01]  /*8c920*/  IMAD.WIDE R2, R20, 0x2, R6 ;  /* 0x0000000214027825 */ /* 0x001fe200078e0206 */
[----:B---3--:R-:W-:-:S05]  /*8c930*/  PRMT R8, R21, 0x7632, R8 ;  /* 0x0000763215087816 */ /* 0x008fca0000000008 */
[----:B------:R0:W-:Y:S04]  /*8c940*/  @P2 STG.E.U16 [R2.64], R8 ;  /* 0x0000000802002986 */ /* 0x0001e8000c101506 */
[----:B0-----:R-:W3:Y:S01]  /*8c950*/  LDL R3, [R1+0x684] ;  /* 0x0006840001037983 */ /* 0x001ee20000100800 */
[----:B------:R-:W-:Y:S02]  /*8c960*/  ISETP.LT.AND P4, PT, R28, c[0x0][0x178], !P1 ;  /* 0x00005e001c007a0c */ /* 0x000fe40004f81270 */
[----:B------:R-:W-:Y:S02]  /*8c970*/  ISETP.LT.AND P5, PT, R27, c[0x0][0x178], !P1 ;  /* 0x00005e001b007a0c */ /* 0x000fe40004fa1270 */
[----:B------:R-:W-:-:S05]  /*8c980*/  IADD3 R0, R20, c[0x0][0x198], RZ ;  /* 0x0000660014007a10 */ /* 0x000fca0007ffe0ff */
[----:B------:R-:W-:-:S04]  /*8c990*/  IMAD.WIDE R16, R0, 0x2, R4 ;  /* 0x0000000200107825 */ /* 0x000fc800078e0204 */
[C---:B------:R-:W-:Y:S01]  /*8c9a0*/  IMAD.WIDE R18, R0.reuse, 0x2, R14 ;  /* 0x0000000200127825 */ /* 0x040fe200078e020e */
[----:B---3--:R0:W-:Y:S04]  /*8c9b0*/  @P4 STG.E.U16 [R16.64], R3 ;  /* 0x0000000310004986 */ /* 0x0081e8000c101506 */
[----:B--2---:R1:W-:Y:S04]  /*8c9c0*/  @P5 STG.E.U16 [R18.64], R10 ;  /* 0x0000000a12005986 */ /* 0x0043e8000c101506 */
[----:B0-----:R-:W2:Y:S04]  /*8c9d0*/  LDL.LU R17, [R1+0x684] ;  /* 0x0006840001117983 */ /* 0x001ea80000300800 */
[----:B-1----:R-:W3:Y:S01]  /*8c9e0*/  LDL.LU R19, [R1+0x644] ;  /* 0x0006440001137983 */ /* 0x002ee20000300800 */
[----:B------:R-:W-:Y:S01]  /*8c9f0*/  ISETP.LT.AND P6, PT, R23, c[0x0][0x178], !P1 ;  /* 0x00005e0017007a0c */ /* 0x000fe20004fc1270 */
[----:B------:R-:W-:Y:S01]  /*8ca00*/  IMAD.WIDE R20, R0, 0x2, R12 ;  /* 0x0000000200147825 */ /* 0x000fe200078e020c */
[----:B------:R-:W-:-:S02]  /*8ca10*/  ISETP.LT.AND P1, PT, R11, c[0x0][0x178], !P1 ;  /* 0x00005e000b007a0c */ /* 0x000fc40004f21270 */
[----:B------:R-:W-:Y:S01]  /*8ca20*/  ISETP.LT.AND P5, PT, R28, c[0x0][0x178], !P3 ;  /* 0x00005e001c007a0c */ /* 0x000fe20005fa1270 */
[----:B------:R-:W-:Y:S01]  /*8ca30*/  IMAD.WIDE R2, R0, 0x2, R6 ;  /* 0x0000000200027825 */ /* 0x000fe200078e0206 */
[----:B------:R-:W-:Y:S02]  /*8ca40*/  ISETP.LT.AND P4, PT, R23, c[0x0][0x178], !P3 ;  /* 0x00005e0017007a0c */ /* 0x000fe40005f81270 */
[----:B------:R-:W-:Y:S02]  /*8ca50*/  IADD3 R22, R24, 0xd6, RZ ;  /* 0x000000d618167810 */ /* 0x000fe40007ffe0ff */
[----:B------:R-:W-:Y:S02]  /*8ca60*/  PRMT R8, R10, 0x7632, R8 ;  /* 0x000076320a087816 */ /* 0x000fe40000000008 */
[----:B------:R-:W-:Y:S01]  /*8ca70*/  ISETP.GE.AND P2, PT, R22, c[0x0][0x17c], PT ;  /* 0x00005f0016007a0c */ /* 0x000fe20003f46270 */
[----:B------:R-:W4:Y:S04]  /*8ca80*/  LDL.LU R10, [R1+0x34] ;  /* 0x00003400010a7983 */ /* 0x000f280000300800 */
[----:B---3--:R0:W-:Y:S01]  /*8ca90*/  @P6 STG.E.U16 [R20.64], R19 ;  /* 0x0000001314006986 */ /* 0x0081e2000c101506 */
[----:B------:R-:W-:-:S02]  /*8caa0*/  ISETP.LT.AND P6, PT, R27, c[0x0][0x178], !P3 ;  /* 0x00005e001b007a0c */ /* 0x000fc40005fc1270 */
[----:B------:R-:W-:Y:S01]  /*8cab0*/  ISETP.LT.AND P3, PT, R11, c[0x0][0x178], !P3 ;  /* 0x00005e000b007a0c */ /* 0x000fe20005f61270 */
[----:B------:R1:W-:Y:S01]  /*8cac0*/  @P1 STG.E.U16 [R2.64], R29 ;  /* 0x0000001d02001986 */ /* 0x0003e2000c101506 */
[----:B0-----:R-:W-:Y:S02]  /*8cad0*/  IADD3 R20, R0, c[0x0][0x198], RZ ;  /* 0x0000660000147a10 */ /* 0x001fe40007ffe0ff */
        /* <DEDUP_REMOVED lines=14> */
[----:B------:R-:W-:-:S05]  /*8cbc0*/  IADD3 R0, R20, c[0x0][0x198], RZ ;  /* 0x0000660014007a10 */ /* 0x000fca0007ffe0ff */
[----:B------:R-:W-:Y:S01]  /*8cbd0*/  IMAD.WIDE R16, R0, 0x2, R4 ;  /* 0x0000000200107825 */ /* 0x000fe200078e0204 */
[----:B------:R-:W-:-:S05]  /*8cbe0*/  ISETP.LT.AND P5, PT, R27, c[0x0][0x178], !P2 ;  /* 0x00005e001b007a0c */ /* 0x000fca00057a1270 */
[----:B---3--:R0:W-:Y:S04]  /*8cbf0*/  @P4 STG.E.U16 [R16.64], R3 ;  /* 0x0000000310004986 */ /* 0x0081e8000c101506 */
[----:B0-----:R-:W3:Y:S04]  /*8cc00*/  LDL.LU R16, [R1+0x6b4] ;  /* 0x0006b40001107983 */ /* 0x001ee80000300800 */
[----:B------:R-:W5:Y:S01]  /*8cc10*/  LDL.LU R17, [R1+0x694] ;  /* 0x0006940001117983 */ /* 0x000f620000300800 */
[----:B------:R-:W-:Y:S01]  /*8cc20*/  IMAD.WIDE R18, R0, 0x2, R14 ;  /* 0x0000000200127825 */ /* 0x000fe200078e020e */
[----:B------:R-:W-:-:S02]  /*8cc30*/  ISETP.LT.AND P6, PT, R23, c[0x0][0x178], !P2 ;  /* 0x00005e0017007a0c */ /* 0x000fc400057c1270 */
[----:B------:R-:W-:Y:S02]  /*8cc40*/  IADD3 R21, R24, 0xd7, RZ ;  /* 0x000000d718157810 */ /* 0x000fe40007ffe0ff */
[----:B-----5:R0:W-:Y:S04]  /*8cc50*/  @P5 STG.E.U16 [R18.64], R17 ;  /* 0x0000001112005986 */ /* 0x0201e8000c101506 */
[----:B0-----:R-:W5:Y:S01]  /*8cc60*/  LDL.LU R19, [R1+0x674] ;  /* 0x0006740001137983 */ /* 0x001f620000300800 */
[----:B------:R-:W-:Y:S01]  /*8cc70*/  ISETP.GE.AND P1, PT, R21, c[0x0][0x17c], PT ;  /* 0x00005f0015007a0c */ /* 0x000fe20003f26270 */
[C---:B------:R-:W-:Y:S01]  /*8cc80*/  IMAD.WIDE R20, R0.reuse, 0x2, R12 ;  /* 0x0000000200147825 */ /* 0x040fe200078e020c */
[----:B------:R-:W-:Y:S02]  /*8cc90*/  ISETP.LT.AND P2, PT, R11, c[0x0][0x178], !P2 ;  /* 0x00005e000b007a0c */ /* 0x000fe40005741270 */
[----:B------:R-:W-:Y:S01]  /*8cca0*/  ISETP.LT.AND P5, PT, R27, c[0x0][0x178], !P1 ;  /* 0x00005e001b007a0c */ /* 0x000fe20004fa1270 */
[----:B------:R-:W-:Y:S01]  /*8ccb0*/  IMAD.WIDE R2, R0, 0x2, R6 ;  /* 0x0000000200027825 */ /* 0x000fe200078e0206 */
[----:B------:R-:W-:-:S02]  /*8ccc0*/  ISETP.LT.AND P4, PT, R23, c[0x0][0x178], !P1 ;  /* 0x00005e0017007a0c */ /* 0x000fc40004f81270 */
[----:B------:R-:W-:Y:S02]  /*8ccd0*/  IADD3 R22, R24, 0xd8, RZ ;  /* 0x000000d818167810 */ /* 0x000fe40007ffe0ff */
[----:B------:R-:W-:Y:S02]  /*8cce0*/  PRMT R8, R17, 0x7632, R8 ;  /* 0x0000763211087816 */ /* 0x000fe40000000008 */
[----:B------:R-:W-:Y:S01]  /*8ccf0*/  ISETP.GE.AND P3, PT, R22, c[0x0][0x17c], PT ;  /* 0x00005f0016007a0c */ /* 0x000fe20003f66270 */
[----:B-----5:R0:W-:Y:S01]  /*8cd00*/  @P6 STG.E.U16 [R20.64], R19 ;  /* 0x0000001314006986 */ /* 0x0201e2000c101506 */
[----:B------:R-:W-:Y:S02]  /*8cd10*/  ISETP.LT.AND P6, PT, R28, c[0x0][0x178], !P1 ;  /* 0x00005e001c007a0c */ /* 0x000fe40004fc1270 */
[----:B------:R-:W-:Y:S01]  /*8cd20*/  ISETP.LT.AND P1, PT, R11, c[0x0][0x178], !P1 ;  /* 0x00005e000b007a0c */ /* 0x000fe20004f21270 */
[----:B----4-:R1:W-:Y:S01]  /*8cd30*/  @P2 STG.E.U16 [R2.64], R10 ;  /* 0x0000000a02002986 */ /* 0x0103e2000c101506 */
[----:B0-----:R-:W-:-:S02]  /*8cd40*/  IADD3 R20, R0, c[0x0][0x198], RZ ;  /* 0x0000660000147a10 */ /* 0x001fc40007ffe0ff */
[----:B---3--:R-:W-:-:S03]  /*8cd50*/  PRMT R0, R16, 0x7632, R0 ;  /* 0x0000763210007816 */ /* 0x008fc60000000000 */
        /* <DEDUP_REMOVED lines=9> */
[----:B------:R-:W3:Y:S04]  /*8cdf0*/  LDL.LU R10, [R1+0x6d4] ;  /* 0x0006d400010a7983 */ /* 0x000ee80000300800 */
[----:B------:R0:W-:Y:S04]  /*8ce00*/  @P1 STG.E.U16 [R2.64], R8 ;  /* 0x0000000802001986 */ /* 0x0001e8000c101506 */
[----:B0-----:R-:W4:Y:S01]  /*8ce10*/  LDL R3, [R1+0x6e4] ;  /* 0x0006e40001037983 */ /* 0x001f220000100800 */
[----:B------:R-:W-:Y:S02]  /*8ce20*/  ISETP.LT.AND P4, PT, R28, c[0x0][0x178], !P3 ;  /* 0x00005e001c007a0c */ /* 0x000fe40005f81270 */
[----:B------:R-:W-:-:S02]  /*8ce30*/  ISETP.LT.AND P6, PT, R27, c[0x0][0x178], !P3 ;  /* 0x00005e001b007a0c */ /* 0x000fc40005fc1270 */
[----:B------:R-:W-:-:S05]  /*8ce40*/  IADD3 R0, R20, c[0x0][0x198], RZ ;  /* 0x0000660014007a10 */ /* 0x000fca0007ffe0ff */
[----:B------:R-:W-:-:S04]  /*8ce50*/  IMAD.WIDE R16, R0, 0x2, R4 ;  /* 0x0000000200107825 */ /* 0x000fc800078e0204 */
[----:B------:R-:W-:Y:S01]  /*8ce60*/  IMAD.WIDE R18, R0, 0x2, R14 ;  /* 0x0000000200127825 */ /* 0x000fe200078e020e */
[----:B----4-:R0:W-:Y:S04]  /*8ce70*/  @P4 STG.E.U16 [R16.64], R3 ;  /* 0x0000000310004986 */ /* 0x0101e8000c101506 */
[----:B--2---:R1:W-:Y:S04]  /*8ce80*/  @P6 STG.E.U16 [R18.64], R29 ;  /* 0x0000001d12006986 */ /* 0x0043e8000c101506 */
[----:B0-----:R-:W2:Y:S04]  /*8ce90*/  LDL R16, [R1+0x24] ;  /* 0x0000240001107983 */ /* 0x001ea80000100800 */
        /* <DEDUP_REMOVED lines=9> */
[----:B------:R-:W3:Y:S04]  /*8cf30*/  LDL.LU R29, [R1+0x14] ;  /* 0x00001400011d7983 */ /* 0x000ee80000300800 */
[----:B-----5:R0:W-:Y:S04]  /*8cf40*/  @P5 STG.E.U16 [R20.64], R19 ;  /* 0x0000001314005986 */ /* 0x0201e8000c101506 */
[----:B--2---:R1:W-:Y:S01]  /*8cf50*/  @P3 STG.E.U16 [R2.64], R16 ;  /* 0x0000001002003986 */ /* 0x0043e2000c101506 */
[----:B0-----:R-:W-:-:S04]  /*8cf60*/  IADD3 R21, R24, 0xdb, RZ ;  /* 0x000000db18157810 */ /* 0x001fc80007ffe0ff */
[----:B------:R-:W-:Y:S02]  /*8cf70*/  ISETP.GE.AND P3, PT, R21, c[0x0][0x17c], PT ;  /* 0x00005f0015007a0c */ /* 0x000fe40003f66270 */
[----:B------:R-:W2:Y:S01]  /*8cf80*/  LDL.LU R21, [R1+0x24] ;  /* 0x0000240001157983 */ /* 0x000ea20000300800 */
        /* <DEDUP_REMOVED lines=16> */
[----:B--2---:R-:W-:-:S05]  /*8d090*/  PRMT R8, R21, 0x7632, R8 ;  /* 0x0000763215087816 */ /* 0x004fca0000000008 */
[----:B------:R0:W-:Y:S04]  /*8d0a0*/  @P2 STG.E.U16 [R2.64], R8 ;  /* 0x0000000802002986 */ /* 0x0001e8000c101506 */
[----:B0-----:R-:W2:Y:S01]  /*8d0b0*/  LDL R3, [R1+0x714] ;  /* 0x0007140001037983 */ /* 0x001ea20000100800 */
[----:B------:R-:W-:Y:S02]  /*8d0c0*/  ISETP.LT.AND P4, PT, R28, c[0x0][0x178], !P1 ;  /* 0x00005e001c007a0c */ /* 0x000fe40004f81270 */
[----:B------:R-:W-:-:S05]  /*8d0d0*/  IADD3 R0, R20, c[0x0][0x198], RZ ;  /* 0x0000660014007a10 */ /* 0x000fca0007ffe0ff */
[----:B------:R-:W-:Y:S01]  /*8d0e0*/  IMAD.WIDE R16, R0, 0x2, R4 ;  /* 0x0000000200107825 */ /* 0x000fe200078e0204 */
[----:B------:R-:W-:-:S05]  /*8d0f0*/  ISETP.LT.AND P6, PT, R27, c[0x0][0x178], !P1 ;  /* 0x00005e001b007a0c */ /* 0x000fca0004fc1270 */
[----:B--2---:R0:W-:Y:S04]  /*8d100*/  @P4 STG.E.U16 [R16.64], R3 ;  /* 0x0000000310004986 */ /* 0x0041e8000c101506 */
[----:B0-----:R-:W2:Y:S04]  /*8d110*/  LDL.LU R16, [R1+0x714] ;  /* 0x0007140001107983 */ /* 0x001ea80000300800 */
[----:B------:R-:W4:Y:S01]  /*8d120*/  LDL.LU R17, [R1+0x6f4] ;  /* 0x0006f40001117983 */ /* 0x000f220000300800 */
[----:B------:R-:W-:Y:S01]  /*8d130*/  ISETP.LT.AND P5, PT, R23, c[0x0][0x178], !P1 ;  /* 0x00005e0017007a0c */ /* 0x000fe20004fa1270 */
[----:B------:R-:W-:Y:S01]  /*8d140*/  IMAD.WIDE R18, R0, 0x2, R14 ;  /* 0x0000000200127825 */ /* 0x000fe200078e020e */
[----:B------:R-:W-:-:S03]  /*8d150*/  ISETP.LT.AND P1, PT, R11, c[0x0][0x178], !P1 ;  /* 0x00005e000b007a0c */ /* 0x000fc60004f21270 */
[----:B------:R-:W-:-:S04]  /*8d160*/  IMAD.WIDE R20, R0, 0x2, R12 ;  /* 0x0000000200147825 */ /* 0x000fc800078e020c */
[----:B------:R-:W-:Y:S01]  /*8d170*/  IMAD.WIDE R2, R0, 0x2, R6 ;  /* 0x0000000200027825 */ /* 0x000fe200078e0206 */
[----:B------:R-:W-:Y:S02]  /*8d180*/  ISETP.LT.AND P4, PT, R23, c[0x0][0x178], !P3 ;  /* 0x00005e0017007a0c */ /* 0x000fe40005f81270 */
[----:B------:R-:W-:-:S04]  /*8d190*/  IADD3 R22, R24, 0xdc, RZ ;  /* 0x000000dc18167810 */ /* 0x000fc80007ffe0ff */
[----:B------:R-:W-:Y:S02]  /*8d1a0*/  ISETP.GE.AND P2, PT, R22, c[0x0][0x17c], PT ;  /* 0x00005f0016007a0c */ /* 0x000fe40003f46270 */
[----:B---3--:R-:W-:Y:S01]  /*8d1b0*/  PRMT R22, R10, 0x7632, R22 ;  /* 0x000076320a167816 */ /* 0x008fe20000000016 */
[----:B----4-:R-:W-:Y:S01]  /*8d1c0*/  @P6 STG.E.U16 [R18.64], R17 ;  /* 0x0000001112006986 */ /* 0x010fe2000c101506 */
[----:B------:R-:W-:-:S03]  /*8d1d0*/  ISETP.LT.AND P6, PT, R28, c[0x0][0x178], !P3 ;  /* 0x00005e001c007a0c */ /* 0x000fc60005fc1270 */
[----:B------:R0:W-:Y:S01]  /*8d1e0*/  @P5 STG.E.U16 [R20.64], R10 ;  /* 0x0000000a14005986 */ /* 0x0001e2000c101506 */
[----:B------:R-:W-:Y:S02]  /*8d1f0*/  ISETP.LT.AND P5, PT, R27, c[0x0][0x178], !P3 ;  /* 0x00005e001b007a0c */ /* 0x000fe40005fa1270 */
[----:B------:R-:W-:Y:S01]  /*8d200*/  ISETP.LT.AND P3, PT, R11, c[0x0][0x178], !P3 ;  /* 0x00005e000b007a0c */ /* 0x000fe20005f61270 */
[----:B------:R1:W-:Y:S01]  /*8d210*/  @P1 STG.E.U16 [R2.64], R29 ;  /* 0x0000001d02001986 */ /* 0x0003e2000c101506 */
[----:B------:R-:W-:Y:S02]  /*8d220*/  PRMT R8, R17, 0x7632, R8 ;  /* 0x0000763211087816 */ /* 0x000fe40000000008 */
[----:B0-----:R-:W-:Y:S01]  /*8d230*/  IADD3 R20, R0, c[0x0][0x198], RZ ;  /* 0x0000660000147a10 */ /* 0x001fe20007ffe0ff */
[----:B------:R-:W3:Y:S01]  /*8d240*/  LDL.LU R10, [R1+0x734] ;  /* 0x00073400010a7983 */ /* 0x000ee20000300800 */
[----:B--2---:R-:W-:-:S03]  /*8d250*/  PRMT R0, R16, 0x7632, R0 ;  /* 0x0000763210007816 */ /* 0x004fc60000000000 */
[----:B-1----:R-:W-:-:S04]  /*8d260*/  IMAD.WIDE R2, R20, 0x2, R4 ;  /* 0x0000000214027825 */ /* 0x002fc800078e0204 */
[C---:B------:R-:W-:Y:S01]  /*8d270*/  IMAD.WIDE R16, R20.reuse, 0x2, R14 ;  /* 0x0000000214107825 */ /* 0x040fe200078e020e */
[----:B------:R0:W-:Y:S03]  /*8d280*/  @P6 STG.E.U16 [R2.64], R0 ;  /* 0x0000000002006986 */ /* 0x0001e6000c101506 */
[C---:B------:R-:W-:Y:S01]  /*8d290*/  IMAD.WIDE R18, R20.reuse, 0x2, R12 ;  /* 0x0000000214127825 */ /* 0x040fe200078e020c */
[----:B------:R1:W-:Y:S04]  /*8d2a0*/  @P5 STG.E.U16 [R16.64], R8 ;  /* 0x0000000810005986 */ /* 0x0003e8000c101506 */
[----:B------:R-:W-:Y:S01]  /*8d2b0*/  @P4 STG.E.U16 [R18.64], R22 ;  /* 0x0000001612004986 */ /* 0x000fe2000c101506 */
[----:B0-----:R-:W-:Y:S01]  /*8d2c0*/  IMAD.WIDE R2, R20, 0x2, R6 ;  /* 0x0000000214027825 */ /* 0x001fe200078e0206 */
[----:B-1----:R-:W-:-:S02]  /*8d2d0*/  PRMT R8, R29, 0x7632, R8 ;  /* 0x000076321d087816 */ /* 0x002fc40000000008 */
[----:B------:R-:W2:Y:S04]  /*8d2e0*/  LDL.LU R29, [R1+0x704] ;  /* 0x00070400011d7983 */ /* 0x000ea80000300800 */
[----:B------:R0:W-:Y:S04]  /*8d2f0*/  @P3 STG.E.U16 [R2.64], R8 ;  /* 0x0000000802003986 */ /* 0x0001e8000c101506 */
[----:B0-----:R-:W4:Y:S01]  /*8d300*/  LDL R3, [R1+0x754] ;  /* 0x0007540001037983 */ /* 0x001f220000100800 */
[----:B------:R-:W-:Y:S02]  /*8d310*/  ISETP.LT.AND P4, PT, R28, c[0x0][0x178], !P2 ;  /* 0x00005e001c007a0c */ /* 0x000fe40005781270 */
[----:B------:R-:W-:-:S05]  /*8d320*/  IADD3 R0, R20, c[0x0][0x198], RZ ;  /* 0x0000660014007a10 */ /* 0x000fca0007ffe0ff */
[----:B------:R-:W-:Y:S01]  /*8d330*/  IMAD.WIDE R16, R0, 0x2, R4 ;  /* 0x0000000200107825 */ /* 0x000fe200078e0204 */
[----:B------:R-:W-:-:S05]  /*8d340*/  ISETP.LT.AND P6, PT, R27, c[0x0][0x178], !P2 ;  /* 0x00005e001b007a0c */ /* 0x000fca00057c1270 */
[----:B----4-:R0:W-:Y:S04]  /*8d350*/  @P4 STG.E.U16 [R16.64], R3 ;  /* 0x0000000310004986 */ /* 0x0101e8000c101506 */
[----:B0-----:R-:W4:Y:S01]  /*8d360*/  LDL.LU R16, [R1+0x754] ;  /* 0x0007540001107983 */ /* 0x001f220000300800 */
[----:B------:R-:W5:Y:S02]  /*8d370*/  LDL.LU R17, [R1+0x744] ;  /* 0x0007440001117983 */ /* 0x000f640000300800 */
[----:B------:R-:W-:Y:S01]  /*8d380*/  IMAD.WIDE R18, R0, 0x2, R14 ;  /* 0x0000000200127825 */ /* 0x000fe200078e020e */
[----:B------:R-:W-:Y:S02]  /*8d390*/  ISETP.LT.AND P5, PT, R23, c[0x0][0x178], !P2 ;  /* 0x00005e0017007a0c */ /* 0x000fe400057a1270 */
[----:B------:R-:W-:Y:S01]  /*8d3a0*/  IADD3 R21, R24, 0xdd, RZ ;  /* 0x000000dd18157810 */ /* 0x000fe20007ffe0ff */
[----:B------:R-:W-:Y:S01]  /*8d3b0*/  ISETP.LT.AND P2, PT, R11, c[0x0][0x178], !P2 ;  /* 0x00005e000b007a0c */ /* 0x000fe20005741270 */
[----:B-----5:R0:W-:Y:S04]  /*8d3c0*/  @P6 STG.E.U16 [R18.64], R17 ;  /* 0x0000001112006986 */ /* 0x0201e8000c101506 */
[----:B0-----:R-:W5:Y:S01]  /*8d3d0*/  LDL.LU R19, [R1+0x724] ;  /* 0x0007240001137983 */ /* 0x001f620000300800 */
[----:B------:R-:W-:Y:S01]  /*8d3e0*/  ISETP.GE.AND P1, PT, R21, c[0x0][0x17c], PT ;  /* 0x00005f0015007a0c */ /* 0x000fe20003f26270 */
[----:B------:R-:W-:-:S04]  /*8d3f0*/  IMAD.WIDE R20, R0, 0x2, R12 ;  /* 0x0000000200147825 */ /* 0x000fc800078e020c */
[----:B------:R-:W-:Y:S01]  /*8d400*/  IMAD.WIDE R2, R0, 0x2, R6 ;  /* 0x0000000200027825 */ /* 0x000fe200078e0206 */
[----:B------:R-:W-:Y:S02]  /*8d410*/  ISETP.LT.AND P6, PT, R28, c[0x0][0x178], !P1 ;  /* 0x00005e001c007a0c */ /* 0x000fe40004fc1270 */
[----:B------:R-:W-:Y:S02]  /*8d420*/  ISETP.LT.AND P4, PT, R23, c[0x0][0x178], !P1 ;  /* 0x00005e0017007a0c */ /* 0x000fe40004f81270 */
[----:B------:R-:W-:Y:S02]  /*8d430*/  IADD3 R22, R24, 0xde, RZ ;  /* 0x000000de18167810 */ /* 0x000fe40007ffe0ff */
[----:B----4-:R-:W-:Y:S02]  /*8d440*/  PRMT R8, R16, 0x7632, R8 ;  /* 0x0000763210087816 */ /* 0x010fe40000000008 */
[----:B------:R-:W-:Y:S01]  /*8d450*/  ISETP.GE.AND P3, PT, R22, c[0x0][0x17c], PT ;  /* 0x00005f0016007a0c */ /* 0x000fe20003f66270 */
[----:B-----5:R0:W-:Y:S01]  /*8d460*/  @P5 STG.E.U16 [R20.64], R19 ;  /* 0x0000001314005986 */ /* 0x0201e2000c101506 */
[----:B------:R-:W-:Y:S01]  /*8d470*/  ISETP.LT.AND P5, PT, R27, c[0x0][0x178], !P1 ;  /* 0x00005e001b007a0c */ /* 0x000fe20004fa1270 */
[----:B------:R-:W-:-:S02]  /*8d480*/  ISETP.LT.AND P1, PT, R11, c[0x0][0x178], !P1 ;  /* 0x00005e000b007a0c */ /* 0x000fc40004f21270 */
[----:B------:R1:W-:Y:S01]  /*8d490*/  @P2 STG.E.U16 [R2.64], R25 ;  /* 0x0000001902002986 */ /* 0x0003e2000c101506 */
[----:B0-----:R-:W-:Y:S02]  /*8d4a0*/  IADD3 R20, R0, c[0x0][0x198], RZ ;  /* 0x0000660000147a10 */ /* 0x001fe40007ffe0ff */
[----:B------:R-:W-:-:S03]  /*8d4b0*/  PRMT R21, R17, 0x7632, R21 ;  /* 0x0000763211157816 */ /* 0x000fc60000000015 */
[----:B-1----:R-:W-:-:S04]  /*8d4c0*/  IMAD.WIDE R2, R20, 0x2, R4 ;  /* 0x0000000214027825 */ /* 0x002fc800078e0204 */
[----:B------:R-:W-:Y:S01]  /*8d4d0*/  IMAD.WIDE R16, R20, 0x2, R14 ;  /* 0x0000000214107825 */ /* 0x000fe200078e020e */
[----:B------:R-:W-:-:S03]  /*8d4e0*/  PRMT R22, R19, 0x7632, R22 ;  /* 0x0000763213167816 */ /* 0x000fc60000000016 */
[C---:B------:R-:W-:Y:S01]  /*8d4f0*/  IMAD.WIDE R18, R20.reuse, 0x2, R12 ;  /* 0x0000000214127825 */ /* 0x040fe200078e020c */
[----:B------:R0:W-:Y:S03]  /*8d500*/  @P6 STG.E.U16 [R2.64], R8 ;  /* 0x0000000802006986 */ /* 0x0001e6000c101506 */
[----:B------:R-:W-:Y:S01]  /*8d510*/  @P5 STG.E.U16 [R16.64], R21 ;  /* 0x0000001510005986 */ /* 0x000fe2000c101506 */
[----:B------:R-:W-:Y:S01]  /*8d520*/  ISETP.LT.AND P5, PT, R23, c[0x0][0x178], !P3 ;  /* 0x00005e0017007a0c */ /* 0x000fe20005fa1270 */
[----:B------:R-:W-:Y:S01]  /*8d530*/  @P4 STG.E.U16 [R18.64], R22 ;  /* 0x0000001612004986 */ /* 0x000fe2000c101506 */
[----:B------:R-:W4:Y:S01]  /*8d540*/  LDL.LU R23, [R1+0x608] ;  /* 0x0006080001177983 */ /* 0x000f220000300800 */
[----:B0-----:R-:W-:Y:S01]  /*8d550*/  PRMT R8, R25, 0x7632, R8 ;  /* 0x0000763219087816 */ /* 0x001fe20000000008 */
[----:B------:R-:W-:Y:S02]  /*8d560*/  IMAD.WIDE R2, R20, 0x2, R6 ;  /* 0x0000000214027825 */ /* 0x000fe400078e0206 */
[----:B------:R-:W5:Y:S04]  /*8d570*/  LDL.LU R25, [R1+0x176c] ;  /* 0x00176c0001197983 */ /* 0x000f680000300800 */
[----:B------:R0:W-:Y:S04]  /*8d580*/  @P1 STG.E.U16 [R2.64], R8 ;  /* 0x0000000802001986 */ /* 0x0001e8000c101506 */
[----:B0-----:R-:W2:Y:S01]  /*8d590*/  LDL R3, [R1+0x764] ;  /* 0x0007640001037983 */ /* 0x001ea20000100800 */
[----:B------:R-:W-:-:S02]  /*8d5a0*/  IADD3 R0, R24, 0xdf, RZ ;  /* 0x000000df18007810 */ /* 0x000fc40007ffe0ff */
[----:B------:R-:W-:Y:S02]  /*8d5b0*/  ISETP.LT.AND P4, PT, R28, c[0x0][0x178], !P3 ;  /* 0x00005e001c007a0c */ /* 0x000fe40005f81270 */
[----:B------:R-:W-:Y:S01]  /*8d5c0*/  ISETP.GE.AND P2, PT, R0, c[0x0][0x17c], PT ;  /* 0x00005f0000007a0c */ /* 0x000fe20003f46270 */
[----:B------:R-:W-:-:S05]  /*8d5d0*/  IADD3 R0, R20, c[0x0][0x198], RZ ;  /* 0x0000660014007a10 */ /* 0x000fca0007ffe0ff */
[----:B------:R-:W-:Y:S01]  /*8d5e0*/  IMAD.WIDE R16, R0, 0x2, R4 ;  /* 0x0000000200107825 */ /* 0x000fe200078e0204 */
[----:B------:R-:W-:-:S03]  /*8d5f0*/  ISETP.LT.AND P6, PT, R27, c[0x0][0x178], !P3 ;  /* 0x00005e001b007a0c */ /* 0x000fc60005fc1270 */
[----:B------:R-:W-:Y:S01]  /*8d600*/  ISETP.LT.AND P3, PT, R11, c[0x0][0x178], !P3 ;  /* 0x00005e000b007a0c */ /* 0x000fe20005f61270 */
[----:B--2---:R0:W-:Y:S04]  /*8d610*/  @P4 STG.E.U16 [R16.64], R3 ;  /* 0x0000000310004986 */ /* 0x0041e8000c101506 */
[----:B0-----:R-:W2:Y:S01]  /*8d620*/  LDL.LU R17, [R1+0x764] ;  /* 0x0007640001117983 */ /* 0x001ea20000300800 */
[----:B------:R-:W-:-:S04]  /*8d630*/  IMAD.WIDE R18, R0, 0x2, R14 ;  /* 0x0000000200127825 */ /* 0x000fc800078e020e */
[----:B------:R-:W-:-:S04]  /*8d640*/  IMAD.WIDE R20, R0, 0x2, R12 ;  /* 0x0000000200147825 */ /* 0x000fc800078e020c */
[----:B------:R-:W-:Y:S01]  /*8d650*/  IMAD.WIDE R2, R0, 0x2, R6 ;  /* 0x0000000200027825 */ /* 0x000fe200078e0206 */
[----:B---3--:R-:W-:Y:S03]  /*8d660*/  @P6 STG.E.U16 [R18.64], R10 ;  /* 0x0000000a12006986 */ /* 0x008fe6000c101506 */
[----:B------:R0:W-:Y:S01]  /*8d670*/  @P5 STG.E.U16 [R20.64], R29 ;  /* 0x0000001d14005986 */ /* 0x0001e2000c101506 */
[----:B------:R-:W-:Y:S02]  /*8d680*/  ISETP.LT.AND P6, PT, R28, c[0x0][0x178], !P2 ;  /* 0x00005e001c007a0c */ /* 0x000fe400057c1270 */
[----:B------:R-:W-:Y:S02]  /*8d690*/  ISETP.LT.AND P5, PT, R27, c[0x0][0x178], !P2 ;  /* 0x00005e001b007a0c */ /* 0x000fe400057a1270 */
[----:B------:R-:W-:Y:S02]  /*8d6a0*/  IADD3 R8, R0, c[0x0][0x198], RZ ;  /* 0x0000660000087a10 */ /* 0x000fe40007ffe0ff */
[----:B-----5:R-:W-:Y:S01]  /*8d6b0*/  ISETP.LT.AND P4, PT, R25, c[0x0][0x178], !P2 ;  /* 0x00005e0019007a0c */ /* 0x020fe20005781270 */
[----:B------:R1:W-:Y:S01]  /*8d6c0*/  @P3 STG.E.U16 [R2.64], R9 ;  /* 0x0000000902003986 */ /* 0x0003e2000c101506 */
[----:B------:R-:W-:-:S02]  /*8d6d0*/  ISETP.LT.AND P2, PT, R11, c[0x0][0x178], !P2 ;  /* 0x00005e000b007a0c */ /* 0x000fc40005741270 */
[----:B0-----:R-:W-:Y:S02]  /*8d6e0*/  PRMT R20, R10, 0x7632, R20 ;  /* 0x000076320a147816 */ /* 0x001fe40000000014 */
[----:B------:R-:W-:Y:S01]  /*8d6f0*/  PRMT R21, R29, 0x7632, R21 ;  /* 0x000076321d157816 */ /* 0x000fe20000000015 */
[----:B------:R-:W-:-:S04]  /*8d700*/  IMAD.WIDE R18, R8, 0x2, R12 ;  /* 0x0000000208127825 */ /* 0x000fc800078e020c */
[C---:B-1----:R-:W-:Y:S01]  /*8d710*/  IMAD.WIDE R2, R8.reuse, 0x2, R4 ;  /* 0x0000000208027825 */ /* 0x042fe200078e0204 */
[----:B------:R-:W3:Y:S03]  /*8d720*/  LDL.LU R10, [R1+0x58] ;  /* 0x00005800010a7983 */ /* 0x000ee60000300800 */
[----:B------:R-:W5:Y:S01]  /*8d730*/  LDL.LU R29, [R1+0x638] ;  /* 0x00063800011d7983 */ /* 0x000f620000300800 */
[----:B--2---:R-:W-:Y:S01]  /*8d740*/  PRMT R9, R17, 0x7632, R9 ;  /* 0x0000763211097816 */ /* 0x004fe20000000009 */
[----:B------:R-:W-:-:S04]  /*8d750*/  IMAD.WIDE R16, R8, 0x2, R14 ;  /* 0x0000000208107825 */ /* 0x000fc800078e020e */
[----:B------:R0:W-:Y:S01]  /*8d760*/  @P6 STG.E.U16 [R2.64], R9 ;  /* 0x0000000902006986 */ /* 0x0001e2000c101506 */
[----:B------:R1:W-:Y:S02]  /*8d770*/  @P5 STG.E.U16 [R16.64], R20 ;  /* 0x0000001410005986 */ /* 0x0003e4000c101506 */
[----:B------:R-:W-:Y:S02]  /*8d780*/  @P4 STG.E.U16 [R18.64], R21 ;  /* 0x0000001512004986 */ /* 0x000fe4000c101506 */
[----:B0-----:R-:W-:Y:S01]  /*8d790*/  IMAD.WIDE R2, R8, 0x2, R6 ;  /* 0x0000000208027825 */ /* 0x001fe200078e0206 */
[----:B-1----:R-:W-:-:S05]  /*8d7a0*/  PRMT R20, R9, 0x7632, R20 ;  /* 0x0000763209147816 */ /* 0x002fca0000000014 */
[----:B------:R0:W-:Y:S04]  /*8d7b0*/  @P2 STG.E.U16 [R2.64], R20 ;  /* 0x0000001402002986 */ /* 0x0001e8000c101506 */
[----:B0-----:R-:W2:Y:S01]  /*8d7c0*/  LDL.LU R20, [R1+0x618] ;  /* 0x0006180001147983 */ /* 0x001ea20000300800 */
[C---:B------:R-:W-:Y:S02]  /*8d7d0*/  IADD3 R22, R24.reuse, 0xe0, RZ ;  /* 0x000000e018167810 */ /* 0x040fe40007ffe0ff */
[----:B------:R-:W-:Y:S02]  /*8d7e0*/  IADD3 R0, R24, 0xe1, RZ ;  /* 0x000000e118007810 */ /* 0x000fe40007ffe0ff */
[----:B------:R-:W-:Y:S02]  /*8d7f0*/  ISETP.GE.AND P1, PT, R22, c[0x0][0x17c], PT ;  /* 0x00005f0016007a0c */ /* 0x000fe40003f26270 */
[----:B------:R-:W-:-:S02]  /*8d800*/  ISETP.GE.AND P3, PT, R0, c[0x0][0x17c], PT ;  /* 0x00005f0000007a0c */ /* 0x000fc40003f66270 */
[----:B------:R-:W-:Y:S02]  /*8d810*/  ISETP.LT.AND P4, PT, R28, c[0x0][0x178], !P1 ;  /* 0x00005e001c007a0c */ /* 0x000fe40004f81270 */
[----:B------:R-:W-:Y:S01]  /*8d820*/  ISETP.LT.AND P6, PT, R27, c[0x0][0x178], !P1 ;  /* 0x00005e001b007a0c */ /* 0x000fe20004fc1270 */
[----:B------:R-:W-:-:S05]  /*8d830*/  IADD3 R0, R8, c[0x0][0x198], RZ ;  /* 0x0000660008007a10 */ /* 0x000fca0007ffe0ff */
[----:B------:R-:W-:-:S04]  /*8d840*/  IMAD.WIDE R8, R0, 0x2, R4 ;  /* 0x0000000200087825 */ /* 0x000fc800078e0204 */
[C---:B------:R-:W-:Y:S01]  /*8d850*/  IMAD.WIDE R16, R0.reuse, 0x2, R14 ;  /* 0x0000000200107825 */ /* 0x040fe200078e020e */
[----:B--2---:R-:W-:Y:S04]  /*8d860*/  @P4 STG.E.U16 [R8.64], R20 ;  /* 0x0000001408004986 */ /* 0x004fe8000c101506 */
[----:B----4-:R0:W-:Y:S02]  /*8d870*/  @P6 STG.E.U16 [R16.64], R23 ;  /* 0x0000001710006986 */ /* 0x0101e4000c101506 */
[----:B0-----:R-:W2:Y:S01]  /*8d880*/  LDL.LU R17, [R1+0x5f8] ;  /* 0x0005f80001117983 */ /* 0x001ea20000300800 */
[----:B------:R-:W-:Y:S01]  /*8d890*/  ISETP.LT.AND P5, PT, R25, c[0x0][0x178], !P1 ;  /* 0x00005e0019007a0c */ /* 0x000fe20004fa1270 */
[----:B------:R-:W-:Y:S02]  /*8d8a0*/  ISETP.LT.AND P1, PT, R11, c[0x0][0x178], !P1 ;  /* 0x00005e000b007a0c */ /* 0x000fe40004f21270 */
[----:B------:R-:W-:Y:S01]  /*8d8b0*/  IMAD.WIDE R18, R0, 0x2, R12 ;  /* 0x0000000200127825 */ /* 0x000fe200078e020c */
[----:B------:R-:W-:-:S03]  /*8d8c0*/  ISETP.LT.AND P6, PT, R28, c[0x0][0x178], !P3 ;  /* 0x00005e001c007a0c */ /* 0x000fc60005fc1270 */
[----:B------:R-:W-:Y:S01]  /*8d8d0*/  IMAD.WIDE R2, R0, 0x2, R6 ;  /* 0x0000000200027825 */ /* 0x000fe200078e0206 */
[----:B------:R-:W-:Y:S02]  /*8d8e0*/  ISETP.LT.AND P4, PT, R25, c[0x0][0x178], !P3 ;  /* 0x00005e0019007a0c */ /* 0x000fe40005f81270 */
[----:B------:R-:W-:-:S04]  /*8d8f0*/  IADD3 R21, R24, 0xe2, RZ ;  /* 0x000000e218157810 */ /* 0x000fc80007ffe0ff */
[----:B------:R-:W-:Y:S01]  /*8d900*/  ISETP.GE.AND P2, PT, R21, c[0x0][0x17c], PT ;  /* 0x00005f0015007a0c */ /* 0x000fe20003f46270 */
[----:B--2---:R0:W-:Y:S01]  /*8d910*/  @P5 STG.E.U16 [R18.64], R17 ;  /* 0x0000001112005986 */ /* 0x0041e2000c101506 */
[----:B------:R-:W-:Y:S01]  /*8d920*/  ISETP.LT.AND P5, PT, R27, c[0x0][0x178], !P3 ;  /* 0x00005e001b007a0c */ /* 0x000fe20005fa1270 */
[----:B------:R-:W-:Y:S02]  /*8d930*/  ISETP.LT.AND P3, PT, R11, c[0x0][0x178], !P3 ;  /* 0x00005e000b007a0c */ /* 0x000fe40005f61270 */
[----:B---3--:R1:W-:Y:S01]  /*8d940*/  @P1 STG.E.U16 [R2.64], R10 ;  /* 0x0000000a02001986 */ /* 0x0083e2000c101506 */
[----:B0-----:R-:W-:Y:S01]  /*8d950*/  IADD3 R18, R0, c[0x0][0x198], RZ ;  /* 0x0000660000127a10 */ /* 0x001fe20007ffe0ff */
[----:B------:R-:W-:Y:S01]  /*8d960*/  PRMT R0, R20, 0x7632, R0 ;  /* 0x0000763214007816 */ /* 0x000fe20000000000 */
[----:B------:R-:W-:-:S03]  /*8d970*/  IADD3 R20, R24, 0xe3, RZ ;  /* 0x000000e318147810 */ /* 0x000fc60007ffe0ff */
[----:B-1----:R-:W-:Y:S01]  /*8d980*/  IMAD.WIDE R2, R18, 0x2, R4 ;  /* 0x0000000212027825 */ /* 0x002fe200078e0204 */
[----:B------:R-:W-:-:S03]  /*8d990*/  PRMT R19, R23, 0x7632, R19 ;  /* 0x0000763217137816 */ /* 0x000fc60000000013 */
[----:B------:R-:W-:Y:S01]  /*8d9a0*/  IMAD.WIDE R8, R18, 0x2, R14 ;  /* 0x0000000212087825 */ /* 0x000fe200078e020e */
[----:B------:R-:W-:-:S03]  /*8d9b0*/  PRMT R21, R17, 0x7632, R21 ;  /* 0x0000763211157816 */ /* 0x000fc60000000015 */
[----:B------:R-:W-:Y:S01]  /*8d9c0*/  IMAD.WIDE R16, R18, 0x2, R12 ;  /* 0x0000000212107825 */ /* 0x000fe200078e020c */
[----:B------:R-:W-:Y:S01]  /*8d9d0*/  ISETP.GE.AND P1, PT, R20, c[0x0][0x17c], PT ;  /* 0x00005f0014007a0c */ /* 0x000fe20003f26270 */
[----:B------:R0:W-:Y:S01]  /*8d9e0*/  @P6 STG.E.U16 [R2.64], R0 ;  /* 0x0000000002006986 */ /* 0x0001e2000c101506 */
[----:B------:R-:W-:Y:S01]  /*8d9f0*/  PRMT R20, R10, 0x7632, R20 ;  /* 0x000076320a147816 */ /* 0x000fe20000000014 */
[----:B------:R-:W-:Y:S02]  /*8da00*/  @P5 STG.E.U16 [R8.64], R19 ;  /* 0x0000001308005986 */ /* 0x000fe4000c101506 */
[----:B------:R-:W2:Y:S01]  /*8da10*/  LDL.LU R23, [R1+0x8] ;  /* 0x0000080001177983 */ /* 0x000ea20000300800 */
[----:B------:R-:W-:Y:S02]  /*8da20*/  @P4 STG.E.U16 [R16.64], R21 ;  /* 0x0000001510004986 */ /* 0x000fe4000c101506 */
[----:B------:R-:W3:Y:S02]  /*8da30*/  LDL.LU R10, [R1+0x668] ;  /* 0x00066800010a7983 */ /* 0x000ee40000300800 */
[----:B0-----:R-:W-:-:S05]  /*8da40*/  IMAD.WIDE R2, R18, 0x2, R6 ;  /* 0x0000000212027825 */ /* 0x001fca00078e0206 */
[----:B------:R0:W-:Y:S04]  /*8da50*/  @P3 STG.E.U16 [R2.64], R20 ;  /* 0x0000001402003986 */ /* 0x0001e8000c101506 */
[----:B0-----:R-:W4:Y:S01]  /*8da60*/  LDL R3, [R1+0x658] ;  /* 0x0006580001037983 */ /* 0x001f220000100800 */
[----:B------:R-:W-:Y:S02]  /*8da70*/  ISETP.LT.AND P4, PT, R28, c[0x0][0x178], !P2 ;  /* 0x00005e001c007a0c */ /* 0x000fe40005781270 */
[----:B------:R-:W-:Y:S02]  /*8da80*/  ISETP.LT.AND P6, PT, R27, c[0x0][0x178], !P2 ;  /* 0x00005e001b007a0c */ /* 0x000fe400057c1270 */
[----:B------:R-:W-:-:S05]  /*8da90*/  IADD3 R0, R18, c[0x0][0x198], RZ ;  /* 0x0000660012007a10 */ /* 0x000fca0007ffe0ff */
[----:B------:R-:W-:-:S04]  /*8daa0*/  IMAD.WIDE R8, R0, 0x2, R4 ;  /* 0x0000000200087825 */ /* 0x000fc800078e0204 */
[C---:B------:R-:W-:Y:S01]  /*8dab0*/  IMAD.WIDE R16, R0.reuse, 0x2, R14 ;  /* 0x0000000200107825 */ /* 0x040fe200078e020e */
[----:B------:R-:W-:Y:S01]  /*8dac0*/  ISETP.LT.AND P5, PT, R25, c[0x0][0x178], !P2 ;  /* 0x00005e0019007a0c */ /* 0x000fe200057a1270 */
[----:B----4-:R0:W-:Y:S03]  /*8dad0*/  @P4 STG.E.U16 [R8.64], R3 ;  /* 0x0000000308004986 */ /* 0x0101e6000c101506 */
[----:B-----5:R1:W-:Y:S01]  /*8dae0*/  @P6 STG.E.U16 [R16.64], R29 ;  /* 0x0000001d10006986 */ /* 0x0203e2000c101506 */
[----:B0-----:R-:W4:Y:S01]  /*8daf0*/  LDL.LU R9, [R1+0x658] ;  /* 0x0006580001097983 */ /* 0x001f220000300800 */
[----:B-1----:R-:W5:Y:S01]  /*8db00*/  LDL.LU R17, [R1+0x628] ;  /* 0x0006280001117983 */ /* 0x002f620000300800 */
[----:B------:R-:W-:Y:S01]  /*8db10*/  ISETP.LT.AND P2, PT, R11, c[0x0][0x178], !P2 ;  /* 0x00005e000b007a0c */ /* 0x000fe20005741270 */
[----:B------:R-:W-:Y:S01]  /*8db20*/  IMAD.WIDE R18, R0, 0x2, R12 ;  /* 0x0000000200127825 */ /* 0x000fe200078e020c */
[----:B------:R-:W-:-:S03]  /*8db30*/  ISETP.LT.AND P6, PT, R28, c[0x0][0x178], !P1 ;  /* 0x00005e001c007a0c */ /* 0x000fc60004fc1270 */
[----:B------:R-:W-:Y:S01]  /*8db40*/  IMAD.WIDE R2, R0, 0x2, R6 ;  /* 0x0000000200027825 */ /* 0x000fe200078e0206 */
[----:B------:R-:W-:Y:S02]  /*8db50*/  ISETP.LT.AND P4, PT, R25, c[0x0][0x178], !P1 ;  /* 0x00005e0019007a0c */ /* 0x000fe40004f81270 */
[----:B------:R-:W-:Y:S02]  /*8db60*/  IADD3 R21, R24, 0xe4, RZ ;  /* 0x000000e418157810 */ /* 0x000fe40007ffe0ff */
[----:B------:R-:W-:Y:S02]  /*8db70*/  PRMT R20, R29, 0x7632, R20 ;  /* 0x000076321d147816 */ /* 0x000fe40000000014 */
[----:B------:R-:W3:Y:S01]  /*8db80*/  LDL.LU R29, [R1+0x48] ;  /* 0x00004800011d7983 */ /* 0x000ee20000300800 */
[----:B------:R-:W-:-:S03]  /*8db90*/  ISETP.GE.AND P3, PT, R21, c[0x0][0x17c], PT ;  /* 0x00005f0015007a0c */ /* 0x000fc60003f66270 */
[----:B-----5:R0:W-:Y:S01]  /*8dba0*/  @P5 STG.E.U16 [R18.64], R17 ;  /* 0x0000001112005986 */ /* 0x0201e2000c101506 */
[----:B------:R-:W-:Y:S01]  /*8dbb0*/  ISETP.LT.AND P5, PT, R27, c[0x0][0x178], !P1 ;  /* 0x00005e001b007a0c */ /* 0x000fe20004fa1270 */
[----:B--2---:R1:W-:Y:S01]  /*8dbc0*/  @P2 STG.E.U16 [R2.64], R23 ;  /* 0x0000001702002986 */ /* 0x0043e2000c101506 */
[----:B------:R-:W-:Y:S02]  /*8dbd0*/  ISETP.LT.AND P1, PT, R11, c[0x0][0x178], !P1 ;  /* 0x00005e000b007a0c */ /* 0x000fe40004f21270 */
[----:B0-----:R-:W-:Y:S02]  /*8dbe0*/  IADD3 R18, R0, c[0x0][0x198], RZ ;  /* 0x0000660000127a10 */ /* 0x001fe40007ffe0ff */
[----:B----4-:R-:W-:-:S03]  /*8dbf0*/  PRMT R19, R9, 0x7632, R19 ;  /* 0x0000763209137816 */ /* 0x010fc60000000013 */
[----:B-1----:R-:W-:-:S04]  /*8dc00*/  IMAD.WIDE R2, R18, 0x2, R4 ;  /* 0x0000000212027825 */ /* 0x002fc800078e0204 */
[----:B------:R-:W-:Y:S01]  /*8dc10*/  IMAD.WIDE R8, R18, 0x2, R14 ;  /* 0x0000000212087825 */ /* 0x000fe200078e020e */
[----:B------:R-:W-:-:S03]  /*8dc20*/  PRMT R21, R17, 0x7632, R21 ;  /* 0x0000763211157816 */ /* 0x000fc60000000015 */
[C---:B------:R-:W-:Y:S01]  /*8dc30*/  IMAD.WIDE R16, R18.reuse, 0x2, R12 ;  /* 0x0000000212107825 */ /* 0x040fe200078e020c */
[----:B------:R0:W-:Y:S03]  /*8dc40*/  @P6 STG.E.U16 [R2.64], R19 ;  /* 0x0000001302006986 */ /* 0x0001e6000c101506 */
[----:B------:R1:W-:Y:S02]  /*8dc50*/  @P5 STG.E.U16 [R8.64], R20 ;  /* 0x0000001408005986 */ /* 0x0003e4000c101506 */
[----:B------:R-:W-:Y:S02]  /*8dc60*/  @P4 STG.E.U16 [R16.64], R21 ;  /* 0x0000001510004986 */ /* 0x000fe4000c101506 */
[----:B0-----:R-:W-:Y:S01]  /*8dc70*/  IMAD.WIDE R2, R18, 0x2, R6 ;  /* 0x0000000212027825 */ /* 0x001fe200078e0206 */
[----:B-1----:R-:W-:Y:S02]  /*8dc80*/  PRMT R20, R23, 0x7632, R20 ;  /* 0x0000763217147816 */ /* 0x002fe40000000014 */
[----:B------:R-:W2:Y:S04]  /*8dc90*/  LDL.LU R23, [R1+0x698] ;  /* 0x0006980001177983 */ /* 0x000ea80000300800 */
[----:B------:R0:W-:Y:S04]  /*8dca0*/  @P1 STG.E.U16 [R2.64], R20 ;  /* 0x0000001402001986 */ /* 0x0001e8000c101506 */
[----:B0-----:R-:W4:Y:S01]  /*8dcb0*/  LDL.LU R20, [R1+0x688] ;  /* 0x0006880001147983 */ /* 0x001f220000300800 */
[----:B------:R-:W-:-:S02]  /*8dcc0*/  IADD3 R0, R24, 0xe5, RZ ;  /* 0x000000e518007810 */ /* 0x000fc40007ffe0ff */
[----:B------:R-:W-:Y:S02]  /*8dcd0*/  ISETP.LT.AND P4, PT, R28, c[0x0][0x178], !P3 ;  /* 0x00005e001c007a0c */ /* 0x000fe40005f81270 */
[----:B------:R-:W-:Y:S02]  /*8dce0*/  ISETP.LT.AND P6, PT, R27, c[0x0][0x178], !P3 ;  /* 0x00005e001b007a0c */ /* 0x000fe40005fc1270 */
[----:B------:R-:W-:Y:S01]  /*8dcf0*/  ISETP.GE.AND P2, PT, R0, c[0x0][0x17c], PT ;  /* 0x00005f0000007a0c */ /* 0x000fe20003f46270 */
[----:B------:R-:W-:-:S05]  /*8dd00*/  IADD3 R0, R18, c[0x0][0x198], RZ ;  /* 0x0000660012007a10 */ /* 0x000fca0007ffe0ff */
[----:B------:R-:W-:-:S04]  /*8dd10*/  IMAD.WIDE R8, R0, 0x2, R4 ;  /* 0x0000000200087825 */ /* 0x000fc800078e0204 */
[C---:B------:R-:W-:Y:S01]  /*8dd20*/  IMAD.WIDE R16, R0.reuse, 0x2, R14 ;  /* 0x0000000200107825 */ /* 0x040fe200078e020e */
[----:B----4-:R-:W-:Y:S04]  /*8dd30*/  @P4 STG.E.U16 [R8.64], R20 ;  /* 0x0000001408004986 */ /* 0x010fe8000c101506 */
[----:B---3--:R0:W-:Y:S02]  /*8dd40*/  @P6 STG.E.U16 [R16.64], R10 ;  /* 0x0000000a10006986 */ /* 0x0081e4000c101506 */
[----:B0-----:R-:W3:Y:S01]  /*8dd50*/  LDL.LU R17, [R1+0x648] ;  /* 0x0006480001117983 */ /* 0x001ee20000300800 */
        /* <DEDUP_REMOVED lines=8> */
[----:B---3--:R0:W-:Y:S01]  /*8dde0*/  @P5 STG.E.U16 [R18.64], R17 ;  /* 0x0000001112005986 */ /* 0x0081e2000c101506 */
[----:B------:R-:W-:Y:S01]  /*8ddf0*/  ISETP.LT.AND P5, PT, R27, c[0x0][0x178], !P2 ;  /* 0x00005e001b007a0c */ /* 0x000fe200057a1270 */
[----:B------:R-:W-:Y:S02]  /*8de00*/  ISETP.LT.AND P2, PT, R11, c[0x0][0x178], !P2 ;  /* 0x00005e000b007a0c */ /* 0x000fe40005741270 */
[----:B------:R1:W-:Y:S01]  /*8de10*/  @P3 STG.E.U16 [R2.64], R29 ;  /* 0x0000001d02003986 */ /* 0x0003e2000c101506 */
        /* <DEDUP_REMOVED lines=12> */
[----:B------:R-:W3:Y:S01]  /*8dee0*/  LDL.LU R10, [R1+0x38] ;  /* 0x00003800010a7983 */ /* 0x000ee20000300800 */
[----:B------:R-:W-:Y:S02]  /*8def0*/  @P4 STG.E.U16 [R16.64], R21 ;  /* 0x0000001510004986 */ /* 0x000fe4000c101506 */
[----:B------:R-:W4:Y:S02]  /*8df00*/  LDL.LU R29, [R1+0x6c8] ;  /* 0x0006c800011d7983 */ /* 0x000f240000300800 */
[----:B0-----:R-:W-:-:S05]  /*8df10*/  IMAD.WIDE R2, R18, 0x2, R6 ;  /* 0x0000000212027825 */ /* 0x001fca00078e0206 */
[----:B------:R0:W-:Y:S04]  /*8df20*/  @P2 STG.E.U16 [R2.64], R20 ;  /* 0x0000001402002986 */ /* 0x0001e8000c101506 */
[----:B0-----:R-:W5:Y:S01]  /*8df30*/  LDL.LU R20, [R1+0x6b8] ;  /* 0x0006b80001147983 */ /* 0x001f620000300800 */
[----:B------:R-:W-:Y:S02]  /*8df40*/  ISETP.LT.AND P4, PT, R28, c[0x0][0x178], !P1 ;  /* 0x00005e001c007a0c */ /* 0x000fe40004f81270 */
[----:B------:R-:W-:Y:S02]  /*8df50*/  ISETP.LT.AND P6, PT, R27, c[0x0][0x178], !P1 ;  /* 0x00005e001b007a0c */ /* 0x000fe40004fc1270 */
[----:B------:R-:W-:-:S05]  /*8df60*/  IADD3 R0, R18, c[0x0][0x198], RZ ;  /* 0x0000660012007a10 */ /* 0x000fca0007ffe0ff */
[----:B------:R-:W-:-:S04]  /*8df70*/  IMAD.WIDE R8, R0, 0x2, R4 ;  /* 0x0000000200087825 */ /* 0x000fc800078e0204 */
[C---:B------:R-:W-:Y:S01]  /*8df80*/  IMAD.WIDE R16, R0.reuse, 0x2, R14 ;  /* 0x0000000200107825 */ /* 0x040fe200078e020e */
[----:B------:R-:W-:Y:S01]  /*8df90*/  ISETP.LT.AND P5, PT, R25, c[0x0][0x178], !P1 ;  /* 0x00005e0019007a0c */ /* 0x000fe20004fa1270 */
[----:B-----5:R-:W-:Y:S03]  /*8dfa0*/  @P4 STG.E.U16 [R8.64], R20 ;  /* 0x0000001408004986 */ /* 0x020fe6000c101506 */
[----:B--2---:R0:W-:Y:S02]  /*8dfb0*/  @P6 STG.E.U16 [R16.64], R23 ;  /* 0x0000001710006986 */ /* 0x0041e4000c101506 */
[----:B0-----:R-:W2:Y:S01]  /*8dfc0*/  LDL.LU R17, [R1+0x678] ;  /* 0x0006780001117983 */ /* 0x001ea20000300800 */
[----:B------:R-:W-:Y:S01]  /*8dfd0*/  ISETP.LT.AND P1, PT, R11, c[0x0][0x178], !P1 ;  /* 0x00005e000b007a0c */ /* 0x000fe20004f21270 */
        /* <DEDUP_REMOVED lines=35> */
[----:B----4-:R0:W-:Y:S02]  /*8e210*/  @P6 STG.E.U16 [R16.64], R29 ;  /* 0x0000001d10006986 */ /* 0x0101e4000c101506 */
[----:B0-----:R-:W4:Y:S01]  /*8e220*/  LDL.LU R17, [R1+0x6a8] ;  /* 0x0006a80001117983 */ /* 0x001f220000300800 */
[----:B------:R-:W-:Y:S01]  /*8e230*/  ISETP.LT.AND P2, PT, R11, c[0x0][0x178], !P2 ;  /* 0x00005e000b007a0c */ /* 0x000fe20005741270 */
[----:B------:R-:W-:Y:S01]  /*8e240*/  IMAD.WIDE R18, R0, 0x2, R12 ;  /* 0x0000000200127825 */ /* 0x000fe200078e020c */
[----:B------:R-:W-:-:S03]  /*8e250*/  ISETP.LT.AND P6, PT, R28, c[0x0][0x178], !P1 ;  /* 0x00005e001c007a0c */ /* 0x000fc60004fc1270 */
[----:B------:R-:W-:Y:S01]  /*8e260*/  IMAD.WIDE R2, R0, 0x2, R6 ;  /* 0x0000000200027825 */ /* 0x000fe200078e0206 */
[----:B------:R-:W-:Y:S02]  /*8e270*/  ISETP.LT.AND P4, PT, R25, c[0x0][0x178], !P1 ;  /* 0x00005e0019007a0c */ /* 0x000fe40004f81270 */
[----:B------:R-:W-:-:S04]  /*8e280*/  IADD3 R21, R24, 0xea, RZ ;  /* 0x000000ea18157810 */ /* 0x000fc80007ffe0ff */
[----:B------:R-:W-:Y:S01]  /*8e290*/  ISETP.GE.AND P3, PT, R21, c[0x0][0x17c], PT ;  /* 0x00005f0015007a0c */ /* 0x000fe20003f66270 */
[----:B----4-:R0:W-:Y:S01]  /*8e2a0*/  @P5 STG.E.U16 [R18.64], R17 ;  /* 0x0000001112005986 */ /* 0x0101e2000c101506 */
[----:B------:R-:W-:Y:S01]  /*8e2b0*/  ISETP.LT.AND P5, PT, R27, c[0x0][0x178], !P1 ;  /* 0x00005e001b007a0c */ /* 0x000fe20004fa1270 */
[----:B------:R-:W-:Y:S02]  /*8e2c0*/  ISETP.LT.AND P1, PT, R11, c[0x0][0x178], !P1 ;  /* 0x00005e000b007a0c */ /* 0x000fe40004f21270 */
[----:B--2---:R1:W-:Y:S01]  /*8e2d0*/  @P2 STG.E.U16 [R2.64], R23 ;  /* 0x0000001702002986 */ /* 0x0043e2000c101506 */
        /* <DEDUP_REMOVED lines=14> */
[----:B------:R-:W4:Y:S02]  /*8e3c0*/  LDL.LU R23, [R1+0x728] ;  /* 0x0007280001177983 */ /* 0x000f240000300800 */
[----:B0-----:R-:W-:-:S05]  /*8e3d0*/  IMAD.WIDE R2, R18, 0x2, R6 ;  /* 0x0000000212027825 */ /* 0x001fca00078e0206 */
[----:B------:R0:W-:Y:S04]  /*8e3e0*/  @P1 STG.E.U16 [R2.64], R20 ;  /* 0x0000001402001986 */ /* 0x0001e8000c101506 */
[----:B0-----:R-:W5:Y:S01]  /*8e3f0*/  LDL R3, [R1+0x718] ;  /* 0x0007180001037983 */ /* 0x001f620000100800 */
[----:B------:R-:W-:Y:S02]  /*8e400*/  ISETP.LT.AND P4, PT, R28, c[0x0][0x178], !P3 ;  /* 0x00005e001c007a0c */ /* 0x000fe40005f81270 */
[----:B------:R-:W-:Y:S01]  /*8e410*/  IADD3 R0, R18, c[0x0][0x198], RZ ;  /* 0x0000660012007a10 */ /* 0x000fe20007ffe0ff */
[----:B------:R-:W2:Y:S04]  /*8e420*/  LDL.LU R20, [R1+0x6f8] ;  /* 0x0006f80001147983 */ /* 0x000ea80000300800 */
[----:B------:R-:W-:Y:S01]  /*8e430*/  IMAD.WIDE R8, R0, 0x2, R4 ;  /* 0x0000000200087825 */ /* 0x000fe200078e0204 */
[----:B------:R-:W-:-:S02]  /*8e440*/  ISETP.LT.AND P6, PT, R27, c[0x0][0x178], !P3 ;  /* 0x00005e001b007a0c */ /* 0x000fc40005fc1270 */
[----:B------:R-:W-:Y:S01]  /*8e450*/  ISETP.LT.AND P5, PT, R25, c[0x0][0x178], !P3 ;  /* 0x00005e0019007a0c */ /* 0x000fe20005fa1270 */
[----:B------:R-:W-:Y:S02]  /*8e460*/  ISETP.LT.AND P3, PT, R11, c[0x0][0x178], !P3 ;  /* 0x00005e000b007a0c */ /* 0x000fe40005f61270 */
[C---:B------:R-:W-:Y:S01]  /*8e470*/  IMAD.WIDE R16, R0.reuse, 0x2, R14 ;  /* 0x0000000200107825 */ /* 0x040fe200078e020e */
[----:B-----5:R0:W-:Y:S04]  /*8e480*/  @P4 STG.E.U16 [R8.64], R3 ;  /* 0x0000000308004986 */ /* 0x0201e8000c101506 */
[----:B0-----:R-:W5:Y:S01]  /*8e490*/  LDL.LU R9, [R1+0x718] ;  /* 0x0007180001097983 */ /* 0x001f620000300800 */
[----:B------:R-:W-:-:S04]  /*8e4a0*/  IMAD.WIDE R18, R0, 0x2, R12 ;  /* 0x0000000200127825 */ /* 0x000fc800078e020c */
[----:B--2---:R-:W-:Y:S01]  /*8e4b0*/  @P6 STG.E.U16 [R16.64], R20 ;  /* 0x0000001410006986 */ /* 0x004fe2000c101506 */
[----:B------:R-:W-:Y:S01]  /*8e4c0*/  ISETP.LT.AND P6, PT, R28, c[0x0][0x178], !P2 ;  /* 0x00005e001c007a0c */ /* 0x000fe200057c1270 */
[----:B------:R-:W-:Y:S01]  /*8e4d0*/  IMAD.WIDE R2, R0, 0x2, R6 ;  /* 0x0000000200027825 */ /* 0x000fe200078e0206 */
[----:B---3--:R0:W-:Y:S01]  /*8e4e0*/  @P5 STG.E.U16 [R18.64], R10 ;  /* 0x0000000a12005986 */ /* 0x0081e2000c101506 */
[----:B------:R-:W-:Y:S02]  /*8e4f0*/  ISETP.LT.AND P5, PT, R27, c[0x0][0x178], !P2 ;  /* 0x00005e001b007a0c */ /* 0x000fe400057a1270 */
[----:B------:R-:W-:Y:S01]  /*8e500*/  ISETP.LT.AND P4, PT, R25, c[0x0][0x178], !P2 ;  /* 0x00005e0019007a0c */ /* 0x000fe20005781270 */
[----:B------:R-:W-:Y:S01]  /*8e510*/  ISETP.LT.AND P2, PT, R11, c[0x0][0x178], !P2 ;  /* 0x00005e000b007a0c */ /* 0x000fe20005741270 */
[----:B------:R1:W-:Y:S01]  /*8e520*/  @P3 STG.E.U16 [R2.64], R29 ;  /* 0x0000001d02003986 */ /* 0x0003e2000c101506 */
[----:B------:R-:W-:Y:S02]  /*8e530*/  IADD3 R21, R24, 0xec, RZ ;  /* 0x000000ec18157810 */ /* 0x000fe40007ffe0ff */
[----:B0-----:R-:W-:-:S02]  /*8e540*/  IADD3 R18, R0, c[0x0][0x198], RZ ;  /* 0x0000660000127a10 */ /* 0x001fc40007ffe0ff */
[----:B------:R-:W-:Y:S01]  /*8e550*/  PRMT R19, R20, 0x7632, R19 ;  /* 0x0000763214137816 */ /* 0x000fe20000000013 */
[----:B------:R-:W-:Y:S02]  /*8e560*/  IADD3 R20, R24, 0xed, RZ ;  /* 0x000000ed18147810 */ /* 0x000fe40007ffe0ff */
[----:B-1----:R-:W-:Y:S01]  /*8e570*/  IMAD.WIDE R2, R18, 0x2, R4 ;  /* 0x0000000212027825 */ /* 0x002fe200078e0204 */
[----:B------:R-:W-:-:S03]  /*8e580*/  ISETP.GE.AND P1, PT, R21, c[0x0][0x17c], PT ;  /* 0x00005f0015007a0c */ /* 0x000fc60003f26270 */
[----:B------:R-:W-:Y:S02]  /*8e590*/  PRMT R21, R10, 0x7632, R21 ;  /* 0x000076320a157816 */ /* 0x000fe40000000015 */
[----:B------:R-:W-:Y:S01]  /*8e5a0*/  IMAD.WIDE R16, R18, 0x2, R12 ;  /* 0x0000000212107825 */ /* 0x000fe200078e020c */
[----:B------:R-:W-:-:S03]  /*8e5b0*/  ISETP.GE.AND P3, PT, R20, c[0x0][0x17c], PT ;  /* 0x00005f0014007a0c */ /* 0x000fc60003f66270 */
[----:B------:R-:W-:Y:S01]  /*8e5c0*/  PRMT R20, R29, 0x7632, R20 ;  /* 0x000076321d147816 */ /* 0x000fe20000000014 */
[----:B------:R-:W2:Y:S01]  /*8e5d0*/  LDL R10, [R1+0x768] ;  /* 0x00076800010a7983 */ /* 0x000ea20000100800 */
[----:B------:R-:W3:Y:S01]  /*8e5e0*/  LDL.LU R29, [R1+0x738] ;  /* 0x00073800011d7983 */ /* 0x000ee20000300800 */
[----:B-----5:R-:W-:Y:S01]  /*8e5f0*/  PRMT R0, R9, 0x7632, R0 ;  /* 0x0000763209007816 */ /* 0x020fe20000000000 */
[----:B------:R-:W-:-:S04]  /*8e600*/  IMAD.WIDE R8, R18, 0x2, R14 ;  /* 0x0000000212087825 */ /* 0x000fc800078e020e */
[----:B------:R0:W-:Y:S01]  /*8e610*/  @P6 STG.E.U16 [R2.64], R0 ;  /* 0x0000000002006986 */ /* 0x0001e2000c101506 */
[----:B------:R-:W-:Y:S02]  /*8e620*/  @P5 STG.E.U16 [R8.64], R19 ;  /* 0x0000001308005986 */ /* 0x000fe4000c101506 */
[----:B------:R-:W-:Y:S02]  /*8e630*/  @P4 STG.E.U16 [R16.64], R21 ;  /* 0x0000001510004986 */ /* 0x000fe4000c101506 */
[----:B0-----:R-:W-:-:S05]  /*8e640*/  IMAD.WIDE R2, R18, 0x2, R6 ;  /* 0x0000000212027825 */ /* 0x001fca00078e0206 */
[----:B------:R0:W-:Y:S04]  /*8e650*/  @P2 STG.E.U16 [R2.64], R20 ;  /* 0x0000001402002986 */ /* 0x0001e8000c101506 */
[----:B0-----:R-:W5:Y:S01]  /*8e660*/  LDL R3, [R1+0x758] ;  /* 0x0007580001037983 */ /* 0x001f620000100800 */
[----:B------:R-:W-:Y:S02]  /*8e670*/  ISETP.LT.AND P4, PT, R28, c[0x0][0x178], !P1 ;  /* 0x00005e001c007a0c */ /* 0x000fe40004f81270 */
[----:B------:R-:W-:-:S05]  /*8e680*/  IADD3 R0, R18, c[0x0][0x198], RZ ;  /* 0x0000660012007a10 */ /* 0x000fca0007ffe0ff */
[----:B------:R-:W-:Y:S01]  /*8e690*/  IMAD.WIDE R8, R0, 0x2, R4 ;  /* 0x0000000200087825 */ /* 0x000fe200078e0204 */
[----:B------:R-:W-:Y:S02]  /*8e6a0*/  ISETP.LT.AND P6, PT, R27, c[0x0][0x178], !P1 ;  /* 0x00005e001b007a0c */ /* 0x000fe40004fc1270 */
[----:B------:R-:W-:-:S03]  /*8e6b0*/  ISETP.LT.AND P5, PT, R25, c[0x0][0x178], !P1 ;  /* 0x00005e0019007a0c */ /* 0x000fc60004fa1270 */
[----:B-----5:R0:W-:Y:S04]  /*8e6c0*/  @P4 STG.E.U16 [R8.64], R3 ;  /* 0x0000000308004986 */ /* 0x0201e8000c101506 */
[----:B0-----:R-:W5:Y:S01]  /*8e6d0*/  LDL.LU R8, [R1+0x758] ;  /* 0x0007580001087983 */ /* 0x001f620000300800 */
[----:B------:R-:W2:Y:S01]  /*8e6e0*/  LDL.LU R9, [R1+0x748] ;  /* 0x0007480001097983 */ /* 0x000ea20000300800 */
[----:B------:R-:W-:Y:S01]  /*8e6f0*/  ISETP.LT.AND P1, PT, R11, c[0x0][0x178], !P1 ;  /* 0x00005e000b007a0c */ /* 0x000fe20004f21270 */
[----:B------:R-:W-:-:S04]  /*8e700*/  IMAD.WIDE R16, R0, 0x2, R14 ;  /* 0x0000000200107825 */ /* 0x000fc800078e020e */
[----:B------:R-:W-:Y:S01]  /*8e710*/  IMAD.WIDE R18, R0, 0x2, R12 ;  /* 0x0000000200127825 */ /* 0x000fe200078e020c */
[----:B------:R-:W-:-:S03]  /*8e720*/  ISETP.LT.AND P4, PT, R27, c[0x0][0x178], !P3 ;  /* 0x00005e001b007a0c */ /* 0x000fc60005f81270 */
[----:B------:R-:W-:Y:S01]  /*8e730*/  IMAD.WIDE R2, R0, 0x2, R6 ;  /* 0x0000000200027825 */ /* 0x000fe200078e0206 */
[----:B------:R-:W-:-:S04]  /*8e740*/  IADD3 R21, R24, 0xee, RZ ;  /* 0x000000ee18157810 */ /* 0x000fc80007ffe0ff */
[----:B------:R-:W-:Y:S01]  /*8e750*/  ISETP.GE.AND P2, PT, R21, c[0x0][0x17c], PT ;  /* 0x00005f0015007a0c */ /* 0x000fe20003f46270 */
[----:B----4-:R-:W-:Y:S01]  /*8e760*/  PRMT R21, R23, 0x7632, R21 ;  /* 0x0000763217157816 */ /* 0x010fe20000000015 */
[----:B--2---:R-:W-:Y:S01]  /*8e770*/  @P6 STG.E.U16 [R16.64], R9 ;  /* 0x0000000910006986 */ /* 0x004fe2000c101506 */
[----:B------:R-:W-:Y:S01]  /*8e780*/  ISETP.LT.AND P6, PT, R28, c[0x0][0x178], !P3 ;  /* 0x00005e001c007a0c */ /* 0x000fe20005fc1270 */
[----:B------:R0:W-:Y:S01]  /*8e790*/  @P5 STG.E.U16 [R18.64], R23 ;  /* 0x0000001712005986 */ /* 0x0001e2000c101506 */
[----:B------:R-:W-:Y:S01]  /*8e7a0*/  ISETP.LT.AND P5, PT, R25, c[0x0][0x178], !P3 ;  /* 0x00005e0019007a0c */ /* 0x000fe20005fa1270 */
[----:B------:R1:W-:Y:S01]  /*8e7b0*/  @P1 STG.E.U16 [R2.64], R26 ;  /* 0x0000001a02001986 */ /* 0x0003e2000c101506 */
[----:B------:R-:W-:Y:S02]  /*8e7c0*/  PRMT R20, R9, 0x7632, R20 ;  /* 0x0000763209147816 */ /* 0x000fe40000000014 */
[----:B0-----:R-:W-:Y:S02]  /*8e7d0*/  IADD3 R18, R0, c[0x0][0x198], RZ ;  /* 0x0000660000127a10 */ /* 0x001fe40007ffe0ff */
[----:B-----5:R-:W-:Y:S01]  /*8e7e0*/  PRMT R19, R8, 0x7632, R19 ;  /* 0x0000763208137816 */ /* 0x020fe20000000013 */
[----:B------:R-:W2:Y:S02]  /*8e7f0*/  LDL.LU R23, [R1+0x61c] ;  /* 0x00061c0001177983 */ /* 0x000ea40000300800 */
[----:B-1----:R-:W-:-:S04]  /*8e800*/  IMAD.WIDE R2, R18, 0x2, R4 ;  /* 0x0000000212027825 */ /* 0x002fc800078e0204 */
[----:B------:R-:W-:-:S04]  /*8e810*/  IMAD.WIDE R8, R18, 0x2, R14 ;  /* 0x0000000212087825 */ /* 0x000fc800078e020e */
[----:B------:R-:W-:Y:S01]  /*8e820*/  IMAD.WIDE R16, R18, 0x2, R12 ;  /* 0x0000000212107825 */ /* 0x000fe200078e020c */
[----:B------:R-:W-:Y:S02]  /*8e830*/  IADD3 R0, R24, 0xef, RZ ;  /* 0x000000ef18007810 */ /* 0x000fe40007ffe0ff */
[----:B------:R-:W-:Y:S01]  /*8e840*/  ISETP.LT.AND P3, PT, R11, c[0x0][0x178], !P3 ;  /* 0x00005e000b007a0c */ /* 0x000fe20005f61270 */
[----:B------:R-:W-:Y:S01]  /*8e850*/  @P6 STG.E.U16 [R2.64], R19 ;  /* 0x0000001302006986 */ /* 0x000fe2000c101506 */
[----:B------:R-:W-:Y:S02]  /*8e860*/  @P4 STG.E.U16 [R8.64], R20 ;  /* 0x0000001408004986 */ /* 0x000fe4000c101506 */
[----:B------:R0:W-:Y:S01]  /*8e870*/  @P5 STG.E.U16 [R16.64], R21 ;  /* 0x0000001510005986 */ /* 0x0001e2000c101506 */
[----:B------:R-:W-:Y:S02]  /*8e880*/  ISETP.LT.AND P5, PT, R28, c[0x0][0x178], !P2 ;  /* 0x00005e001c007a0c */ /* 0x000fe400057a1270 */
[----:B------:R-:W-:Y:S01]  /*8e890*/  ISETP.GE.AND P1, PT, R0, c[0x0][0x17c], PT ;  /* 0x00005f0000007a0c */ /* 0x000fe20003f26270 */
[----:B------:R-:W-:Y:S01]  /*8e8a0*/  IADD3 R0, R18, c[0x0][0x198], RZ ;  /* 0x0000660012007a10 */ /* 0x000fe20007ffe0ff */
[----:B------:R-:W-:-:S02]  /*8e8b0*/  PRMT R26, R26, 0x7632, R26 ;  /* 0x000076321a1a7816 */ /* 0x000fc4000000001a */
[----:B------:R-:W-:Y:S02]  /*8e8c0*/  ISETP.LT.AND P6, PT, R27, c[0x0][0x178], !P2 ;  /* 0x00005e001b007a0c */ /* 0x000fe400057c1270 */
[----:B------:R-:W-:Y:S01]  /*8e8d0*/  ISETP.LT.AND P4, PT, R25, c[0x0][0x178], !P2 ;  /* 0x00005e0019007a0c */ /* 0x000fe20005781270 */
[----:B------:R-:W-:Y:S02]  /*8e8e0*/  ISETP.LT.AND P2, PT, R11, c[0x0][0x178], !P2 ;  /* 0x00005e000b007a0c */ /* 0x000fe40005741270 */
[----:B------:R-:W4:Y:S01]  /*8e8f0*/  LDL.LU R11, [R1+0x60c] ;  /* 0x00060c00010b7983 */ /* 0x000f220000300800 */
[----:B0-----:R-:W-:Y:S01]  /*8e900*/  IMAD.WIDE R16, R18, 0x2, R6 ;  /* 0x0000000212107825 */ /* 0x001fe200078e0206 */
[----:B------:R-:W-:-:S03]  /*8e910*/  IADD3 R18, R24, 0xf0, RZ ;  /* 0x000000f018127810 */ /* 0x000fc60007ffe0ff */
[----:B------:R-:W-:Y:S01]  /*8e920*/  IMAD.WIDE R8, R0, 0x2, R4 ;  /* 0x0000000200087825 */ /* 0x000fe200078e0204 */
[----:B------:R0:W-:Y:S01]  /*8e930*/  @P3 STG.E.U16 [R16.64], R26 ;  /* 0x0000001a10003986 */ /* 0x0001e2000c101506 */
[----:B------:R-:W-:-:S03]  /*8e940*/  ISETP.GE.AND P3, PT, R18, c[0x0][0x17c], PT ;  /* 0x00005f0012007a0c */ /* 0x000fc60003f66270 */
[----:B------:R1:W-:Y:S01]  /*8e950*/  @P5 STG.E.U16 [R8.64], R10 ;  /* 0x0000000a08005986 */ /* 0x0003e2000c101506 */
[----:B0-----:R-:W5:Y:S01]  /*8e960*/  LDL.LU R26, [R1+0x1770] ;  /* 0x00177000011a7983 */ /* 0x001f620000300800 */
[----:B------:R-:W2:Y:S02]  /*8e970*/  LDL.LU R18, [R1+0x708] ;  /* 0x0007080001127983 */ /* 0x000ea40000300800 */
[----:B-1----:R-:W4:Y:S02]  /*8e980*/  LDL.LU R10, [R1+0x2398] ;  /* 0x00239800010a7983 */ /* 0x002f240000300800 */
[----:B------:R-:W5:Y:S02]  /*8e990*/  LDL.LU R9, [R1+0x768] ;  /* 0x0007680001097983 */ /* 0x000f640000300800 */
[----:B------:R-:W-:-:S04]  /*8e9a0*/  IMAD.WIDE R2, R0, 0x2, R14 ;  /* 0x0000000200027825 */ /* 0x000fc800078e020e */
[----:B------:R-:W-:Y:S01]  /*8e9b0*/  IMAD.WIDE R16, R0, 0x2, R12 ;  /* 0x0000000200107825 */ /* 0x000fe200078e020c */
[----:B---3--:R0:W-:Y:S01]  /*8e9c0*/  @P6 STG.E.U16 [R2.64], R29 ;  /* 0x0000001d02006986 */ /* 0x0081e2000c101506 */
[----:B------:R-:W-:Y:S02]  /*8e9d0*/  ISETP.LT.AND P5, PT, R28, c[0x0][0x178], !P1 ;  /* 0x00005e001c007a0c */ /* 0x000fe40004fa1270 */
[C---:B0-----:R-:W-:Y:S01]  /*8e9e0*/  IMAD.WIDE R2, R0.reuse, 0x2, R6 ;  /* 0x0000000200027825 */ /* 0x041fe200078e0206 */
[----:B------:R-:W-:Y:S01]  /*8e9f0*/  IADD3 R0, R0, c[0x0][0x198], RZ ;  /* 0x0000660000007a10 */ /* 0x000fe20007ffe0ff */
[----:B--2---:R-:W-:Y:S03]  /*8ea00*/  @P4 STG.E.U16 [R16.64], R18 ;  /* 0x0000001210004986 */ /* 0x004fe6000c101506 */
[----:B----4-:R0:W-:Y:S01]  /*8ea10*/  @P2 STG.E.U16 [R2.64], R10 ;  /* 0x0000000a02002986 */ /* 0x0101e2000c101506 */
[----:B------:R-:W-:-:S02]  /*8ea20*/  ISETP.LT.AND P4, PT, R27, c[0x0][0x178], !P1 ;  /* 0x00005e001b007a0c */ /* 0x000fc40004f81270 */
[----:B------:R-:W-:Y:S02]  /*8ea30*/  ISETP.LT.AND P2, PT, R25, c[0x0][0x178], !P1 ;  /* 0x00005e0019007a0c */ /* 0x000fe40004f41270 */
[----:B-----5:R-:W-:Y:S02]  /*8ea40*/  ISETP.LT.AND P6, PT, R26, c[0x0][0x178], !P1 ;  /* 0x00005e001a007a0c */ /* 0x020fe40004fc1270 */
[----:B0-----:R-:W-:Y:S02]  /*8ea50*/  PRMT R10, R29, 0x7632, R10 ;  /* 0x000076321d0a7816 */ /* 0x001fe4000000000a */
[----:B------:R-:W-:Y:S01]  /*8ea60*/  IADD3 R16, R24, 0xf1, RZ ;  /* 0x000000f118107810 */ /* 0x000fe20007ffe0ff */
[----:B------:R-:W2:Y:S03]  /*8ea70*/  LDL.LU R29, [R1+0x5fc] ;  /* 0x0005fc00011d7983 */ /* 0x000ea60000300800 */
[----:B------:R-:W-:Y:S01]  /*8ea80*/  ISETP.GE.AND P1, PT, R16, c[0x0][0x17c], PT ;  /* 0x00005f0010007a0c */ /* 0x000fe20003f26270 */
[----:B------:R-:W-:-:S02]  /*8ea90*/  PRMT R16, R18, 0x7632, R16 ;  /* 0x0000763212107816 */ /* 0x000fc40000000010 */
[----:B------:R-:W3:Y:S01]  /*8eaa0*/  LDL.LU R18, [R1+0x5c] ;  /* 0x00005c0001127983 */ /* 0x000ee20000300800 */
[----:B------:R-:W-:Y:S01]  /*8eab0*/  PRMT R17, R9, 0x7632, R17 ;  /* 0x0000763209117816 */ /* 0x000fe20000000011 */
[----:B------:R-:W-:-:S04]  /*8eac0*/  IMAD.WIDE R8, R0, 0x2, R4 ;  /* 0x0000000200087825 */ /* 0x000fc800078e0204 */
[----:B------:R-:W-:Y:S01]  /*8ead0*/  IMAD.WIDE R2, R0, 0x2, R14 ;  /* 0x0000000200027825 */ /* 0x000fe200078e020e */
[----:B------:R0:W-:Y:S04]  /*8eae0*/  @P5 STG.E.U16 [R8.64], R17 ;  /* 0x0000001108005986 */ /* 0x0001e8000c101506 */
[----:B------:R1:W-:Y:S01]  /*8eaf0*/  @P4 STG.E.U16 [R2.64], R10 ;  /* 0x0000000a02004986 */ /* 0x0003e2000c101506 */
[----:B------:R-:W-:Y:S02]  /*8eb00*/  ISETP.LT.AND P4, PT, R28, c[0x0][0x178], !P3 ;  /* 0x00005e001c007a0c */ /* 0x000fe40005f81270 */
[----:B------:R-:W-:Y:S01]  /*8eb10*/  ISETP.LT.AND P5, PT, R27, c[0x0][0x178], !P3 ;  /* 0x00005e001b007a0c */ /* 0x000fe20005fa1270 */
[----:B0-----:R-:W-:Y:S01]  /*8eb20*/  IMAD.WIDE R8, R0, 0x2, R12 ;  /* 0x0000000200087825 */ /* 0x001fe200078e020c */
[----:B-1----:R-:W-:-:S03]  /*8eb30*/  PRMT R10, R10, 0x7632, R10 ;  /* 0x000076320a0a7816 */ /* 0x002fc6000000000a */
[C---:B------:R-:W-:Y:S01]  /*8eb40*/  IMAD.WIDE R2, R0.reuse, 0x2, R6 ;  /* 0x0000000200027825 */ /* 0x040fe200078e0206 */
[----:B------:R-:W-:Y:S01]  /*8eb50*/  IADD3 R17, R0, c[0x0][0x198], RZ ;  /* 0x0000660000117a10 */ /* 0x000fe20007ffe0ff */
[----:B------:R-:W-:Y:S03]  /*8eb60*/  @P2 STG.E.U16 [R8.64], R16 ;  /* 0x0000001008002986 */ /* 0x000fe6000c101506 */
[----:B------:R0:W-:Y:S01]  /*8eb70*/  @P6 STG.E.U16 [R2.64], R10 ;  /* 0x0000000a02006986 */ /* 0x0001e2000c101506 */
[----:B------:R-:W-:Y:S01]  /*8eb80*/  ISETP.LT.AND P6, PT, R25, c[0x0][0x178], !P3 ;  /* 0x00005e0019007a0c */ /* 0x000fe20005fc1270 */
[----:B------:R-:W-:Y:S01]  /*8eb90*/  ISETP.LT.AND P3, PT, R26, c[0x0][0x178], !P3 ;  /* 0x00005e001a007a0c */ /* 0x000fe20005f61270 */
[----:B------:R-:W-:Y:S01]  /*8eba0*/  IADD3 R0, R24, 0xf2, RZ ;  /* 0x000000f218007810 */ /* 0x000fe20007ffe0ff */
[----:B0-----:R-:W-:-:S04]  /*8ebb0*/  IMAD.WIDE R2, R17, 0x2, R4 ;  /* 0x0000000211027825 */ /* 0x001fc800078e0204 */
[C---:B------:R-:W-:Y:S01]  /*8ebc0*/  IMAD.WIDE R8, R17.reuse, 0x2, R14 ;  /* 0x0000000211087825 */ /* 0x040fe200078e020e */
[----:B------:R0:W-:Y:S01]  /*8ebd0*/  @P4 STG.E.U16 [R2.64], R23 ;  /* 0x0000001702004986 */ /* 0x0001e2000c101506 */
[----:B------:R-:W-:Y:S02]  /*8ebe0*/  ISETP.LT.AND P4, PT, R28, c[0x0][0x178], !P1 ;  /* 0x00005e001c007a0c */ /* 0x000fe40004f81270 */
[----:B------:R-:W-:Y:S01]  /*8ebf0*/  IADD3 R16, R17, c[0x0][0x198], RZ ;  /* 0x0000660011107a10 */ /* 0x000fe20007ffe0ff */
[----:B------:R1:W-:Y:S01]  /*8ec00*/  @P5 STG.E.U16 [R8.64], R11 ;  /* 0x0000000b08005986 */ /* 0x0003e2000c101506 */
[----:B------:R-:W-:Y:S02]  /*8ec10*/  ISETP.LT.AND P5, PT, R27, c[0x0][0x178], !P1 ;  /* 0x00005e001b007a0c */ /* 0x000fe40004fa1270 */
[----:B------:R-:W-:Y:S01]  /*8ec20*/  ISETP.GE.AND P2, PT, R0, c[0x0][0x17c], PT ;  /* 0x00005f0000007a0c */ /* 0x000fe20003f46270 */
[----:B0-----:R-:W-:-:S04]  /*8ec30*/  IMAD.WIDE R2, R17, 0x2, R12 ;  /* 0x0000000211027825 */ /* 0x001fc800078e020c */
[----:B-1----:R-:W-:Y:S01]  /*8ec40*/  IMAD.WIDE R8, R17, 0x2, R6 ;  /* 0x0000000211087825 */ /* 0x002fe200078e0206 */
[----:B------:R-:W-:Y:S02]  /*8ec50*/  PRMT R0, R23, 0x7632, R0 ;  /* 0x0000763217007816 */ /* 0x000fe40000000000 */
[----:B------:R-:W-:Y:S02]  /*8ec60*/  IADD3 R17, R24, 0xf3, RZ ;  /* 0x000000f318117810 */ /* 0x000fe40007ffe0ff */
[----:B------:R-:W-:Y:S01]  /*8ec70*/  PRMT R10, R11, 0x7632, R10 ;  /* 0x000076320b0a7816 */ /* 0x000fe2000000000a */
[----:B------:R-:W4:Y:S01]  /*8ec80*/  LDL.LU R23, [R1+0x65c] ;  /* 0x00065c0001177983 */ /* 0x000f220000300800 */
[----:B------:R-:W5:Y:S03]  /*8ec90*/  LDL.LU R11, [R1+0x63c] ;  /* 0x00063c00010b7983 */ /* 0x000f660000300800 */
[----:B--2---:R0:W-:Y:S01]  /*8eca0*/  @P6 STG.E.U16 [R2.64], R29 ;  /* 0x0000001d02006986 */ /* 0x0041e2000c101506 */
[----:B------:R-:W-:Y:S01]  /*8ecb0*/  ISETP.LT.AND P6, PT, R25, c[0x0][0x178], !P1 ;  /* 0x00005e0019007a0c */ /* 0x000fe20004fc1270 */
[----:B------:R-:W-:-:S02]  /*8ecc0*/  ISETP.LT.AND P1, PT, R26, c[0x0][0x178], !P1 ;  /* 0x00005e001a007a0c */ /* 0x000fc40004f21270 */
[----:B---3--:R1:W-:Y:S01]  /*8ecd0*/  @P3 STG.E.U16 [R8.64], R18 ;  /* 0x0000001208003986 */ /* 0x0083e2000c101506 */
[----:B------:R-:W-:Y:S01]  /*8ece0*/  ISETP.GE.AND P3, PT, R17, c[0x0][0x17c], PT ;  /* 0x00005f0011007a0c */ /* 0x000fe20003f66270 */
[C---:B0-----:R-:W-:Y:S01]  /*8ecf0*/  IMAD.WIDE R2, R16.reuse, 0x2, R4 ;  /* 0x0000000210027825 */ /* 0x041fe200078e0204 */
[----:B------:R-:W-:Y:S02]  /*8ed00*/  PRMT R17, R29, 0x7632, R17 ;  /* 0x000076321d117816 */ /* 0x000fe40000000011 */
[----:B------:R-:W2:Y:S04]  /*8ed10*/  LDL.LU R29, [R1+0xc] ;  /* 0x00000c00011d7983 */ /* 0x000ea80000300800 */
[----:B------:R0:W-:Y:S01]  /*8ed20*/  @P4 STG.E.U16 [R2.64], R0 ;  /* 0x0000000002004986 */ /* 0x0001e2000c101506 */
[----:B-1----:R-:W-:-:S05]  /*8ed30*/  IMAD.WIDE R8, R16, 0x2, R14 ;  /* 0x0000000210087825 */ /* 0x002fca00078e020e */
[----:B------:R-:W-:Y:S01]  /*8ed40*/  @P5 STG.E.U16 [R8.64], R10 ;  /* 0x0000000a08005986 */ /* 0x000fe2000c101506 */
[----:B0-----:R-:W-:Y:S01]  /*8ed50*/  IMAD.WIDE R2, R16, 0x2, R12 ;  /* 0x0000000210027825 */ /* 0x001fe200078e020c */
[----:B------:R-:W-:-:S03]  /*8ed60*/  PRMT R0, R18, 0x7632, R0 ;  /* 0x0000763212007816 */ /* 0x000fc60000000000 */
[C---:B------:R-:W-:Y:S01]  /*8ed70*/  IADD3 R18, R16.reuse, c[0x0][0x198], RZ ;  /* 0x0000660010127a10 */ /* 0x040fe20007ffe0ff */
[----:B------:R0:W-:Y:S02]  /*8ed80*/  @P6 STG.E.U16 [R2.64], R17 ;  /* 0x0000001102006986 */ /* 0x0001e4000c101506 */
[----:B0-----:R-:W-:-:S05]  /*8ed90*/  IMAD.WIDE R16, R16, 0x2, R6 ;  /* 0x0000000210107825 */ /* 0x001fca00078e0206 */
[----:B------:R0:W-:Y:S04]  /*8eda0*/  @P1 STG.E.U16 [R16.64], R0 ;  /* 0x0000000010001986 */ /* 0x0001e8000c101506 */
[----:B0-----:R-:W3:Y:S01]  /*8edb0*/  LDL.LU R17, [R1+0x62c] ;  /* 0x00062c0001117983 */ /* 0x001ee20000300800 */
[----:B------:R-:W-:Y:S02]  /*8edc0*/  ISETP.LT.AND P4, PT, R28, c[0x0][0x178], !P2 ;  /* 0x00005e001c007a0c */ /* 0x000fe40005781270 */
[----:B------:R-:W-:Y:S02]  /*8edd0*/  ISETP.LT.AND P5, PT, R27, c[0x0][0x178], !P2 ;  /* 0x00005e001b007a0c */ /* 0x000fe400057a1270 */
[----:B------:R-:W-:Y:S01]  /*8ede0*/  ISETP.LT.AND P6, PT, R25, c[0x0][0x178], !P2 ;  /* 0x00005e0019007a0c */ /* 0x000fe200057c1270 */
[----:B------:R-:W-:-:S04]  /*8edf0*/  IMAD.WIDE R2, R18, 0x2, R4 ;  /* 0x0000000212027825 */ /* 0x000fc800078e0204 */
[----:B------:R-:W-:Y:S01]  /*8ee00*/  IMAD.WIDE R8, R18, 0x2, R14 ;  /* 0x0000000212087825 */ /* 0x000fe200078e020e */
[----:B------:R-:W-:-:S03]  /*8ee10*/  ISETP.LT.AND P2, PT, R26, c[0x0][0x178], !P2 ;  /* 0x00005e001a007a0c */ /* 0x000fc60005741270 */
[----:B----4-:R0:W-:Y:S02]  /*8ee20*/  @P4 STG.E.U16 [R2.64], R23 ;  /* 0x0000001702004986 */ /* 0x0101e4000c101506 */
[----:B-----5:R1:W-:Y:S01]  /*8ee30*/  @P5 STG.E.U16 [R8.64], R11 ;  /* 0x0000000b08005986 */ /* 0x0203e2000c101506 */
[----:B------:R-:W-:Y:S02]  /*8ee40*/  ISETP.LT.AND P5, PT, R28, c[0x0][0x178], !P3 ;  /* 0x00005e001c007a0c */ /* 0x000fe40005fa1270 */
[----:B------:R-:W-:Y:S02]  /*8ee50*/  ISETP.LT.AND P4, PT, R27, c[0x0][0x178], !P3 ;  /* 0x00005e001b007a0c */ /* 0x000fe40005f81270 */
[----:B------:R-:W-:Y:S02]  /*8ee60*/  IADD3 R10, R24, 0xf4, RZ ;  /* 0x000000f4180a7810 */ /* 0x000fe40007ffe0ff */
[C---:B------:R-:W-:Y:S01]  /*8ee70*/  IADD3 R0, R18.reuse, c[0x0][0x198], RZ ;  /* 0x0000660012007a10 */ /* 0x040fe20007ffe0ff */
[----:B0-----:R-:W-:Y:S01]  /*8ee80*/  IMAD.WIDE R2, R18, 0x2, R12 ;  /* 0x0000000212027825 */ /* 0x001fe200078e020c */
[----:B------:R-:W-:-:S02]  /*8ee90*/  ISETP.GE.AND P1, PT, R10, c[0x0][0x17c], PT ;  /* 0x00005f000a007a0c */ /* 0x000fc40003f26270 */
[----:B------:R-:W-:Y:S01]  /*8eea0*/  PRMT R19, R23, 0x7632, R19 ;  /* 0x0000763217137816 */ /* 0x000fe20000000013 */
[----:B-1----:R-:W-:Y:S01]  /*8eeb0*/  IMAD.WIDE R8, R0, 0x2, R4 ;  /* 0x0000000200087825 */ /* 0x002fe200078e0204 */
[----:B------:R-:W-:Y:S01]  /*8eec0*/  PRMT R20, R11, 0x7632, R20 ;  /* 0x000076320b147816 */ /* 0x000fe20000000014 */
[----:B------:R-:W4:Y:S02]  /*8eed0*/  LDL.LU R23, [R1+0x66c] ;  /* 0x00066c0001177983 */ /* 0x000f240000300800 */
[----:B------:R-:W5:Y:S02]  /*8eee0*/  LDL.LU R11, [R1+0x64c] ;  /* 0x00064c00010b7983 */ /* 0x000f640000300800 */
[----:B---3--:R0:W-:Y:S01]  /*8eef0*/  @P6 STG.E.U16 [R2.64], R17 ;  /* 0x0000001102006986 */ /* 0x0081e2000c101506 */
[----:B------:R-:W-:Y:S02]  /*8ef00*/  ISETP.LT.AND P6, PT, R25, c[0x0][0x178], !P3 ;  /* 0x00005e0019007a0c */ /* 0x000fe40005fc1270 */
[----:B------:R-:W-:Y:S01]  /*8ef10*/  PRMT R10, R17, 0x7632, R10 ;  /* 0x00007632110a7816 */ /* 0x000fe2000000000a */
[----:B0-----:R-:W-:-:S04]  /*8ef20*/  IMAD.WIDE R2, R18, 0x2, R6 ;  /* 0x0000000212027825 */ /* 0x001fc800078e0206 */
[C---:B------:R-:W-:Y:S01]  /*8ef30*/  IMAD.WIDE R16, R0.reuse, 0x2, R14 ;  /* 0x0000000200107825 */ /* 0x040fe200078e020e */
[----:B--2---:R0:W-:Y:S03]  /*8ef40*/  @P2 STG.E.U16 [R2.64], R29 ;  /* 0x0000001d02002986 */ /* 0x0041e6000c101506 */
[----:B------:R-:W-:Y:S01]  /*8ef50*/  @P5 STG.E.U16 [R8.64], R19 ;  /* 0x0000001308005986 */ /* 0x000fe2000c101506 */
[----:B------:R-:W-:Y:S01]  /*8ef60*/  PRMT R18, R29, 0x7632, R18 ;  /* 0x000076321d127816 */ /* 0x000fe20000000012 */
[----:B------:R-:W-:Y:S02]  /*8ef70*/  @P4 STG.E.U16 [R16.64], R20 ;  /* 0x0000001410004986 */ /* 0x000fe4000c101506 */
[----:B0-----:R-:W-:Y:S01]  /*8ef80*/  IMAD.WIDE R2, R0, 0x2, R12 ;  /* 0x0000000200027825 */ /* 0x001fe200078e020c */
[----:B------:R-:W2:Y:S04]  /*8ef90*/  LDL.LU R29, [R1+0x4c] ;  /* 0x00004c00011d7983 */ /* 0x000ea80000300800 */
[----:B------:R0:W-:Y:S04]  /*8efa0*/  @P6 STG.E.U16 [R2.64], R10 ;  /* 0x0000000a02006986 */ /* 0x0001e8000c101506 */
[----:B0-----:R-:W3:Y:S01]  /*8efb0*/  LDL.LU R10, [R1+0x68c] ;  /* 0x00068c00010a7983 */ /* 0x001ee20000300800 */
[----:B------:R-:W-:-:S02]  /*8efc0*/  ISETP.LT.AND P3, PT, R26, c[0x0][0x178], !P3 ;  /* 0x00005e001a007a0c */ /* 0x000fc40005f61270 */
[----:B------:R-:W-:Y:S02]  /*8efd0*/  ISETP.LT.AND P2, PT, R28, c[0x0][0x178], !P1 ;  /* 0x00005e001c007a0c */ /* 0x000fe40004f41270 */
[----:B------:R-:W-:Y:S02]  /*8efe0*/  ISETP.LT.AND P5, PT, R27, c[0x0][0x178], !P1 ;  /* 0x00005e001b007a0c */ /* 0x000fe40004fa1270 */
[----:B------:R-:W-:Y:S01]  /*8eff0*/  ISETP.LT.AND P4, PT, R25, c[0x0][0x178], !P1 ;  /* 0x00005e0019007a0c */ /* 0x000fe20004f81270 */
[C---:B------:R-:W-:Y:S01]  /*8f000*/  IMAD.WIDE R8, R0.reuse, 0x2, R6 ;  /* 0x0000000200087825 */ /* 0x040fe200078e0206 */
[----:B------:R-:W-:Y:S02]  /*8f010*/  IADD3 R19, R0, c[0x0][0x198], RZ ;  /* 0x0000660000137a10 */ /* 0x000fe40007ffe0ff */
[----:B------:R-:W-:-:S03]  /*8f020*/  IADD3 R16, R24, 0xf5, RZ ;  /* 0x000000f518107810 */ /* 0x000fc60007ffe0ff */
[C---:B------:R-:W-:Y:S01]  /*8f030*/  IMAD.WIDE R2, R19.reuse, 0x2, R4 ;  /* 0x0000000213027825 */ /* 0x040fe200078e0204 */
[----:B------:R-:W-:Y:S01]  /*8f040*/  ISETP.GE.AND P6, PT, R16, c[0x0][0x17c], PT ;  /* 0x00005f0010007a0c */ /* 0x000fe20003fc6270 */
[----:B------:R0:W-:Y:S02]  /*8f050*/  @P3 STG.E.U16 [R8.64], R18 ;  /* 0x0000001208003986 */ /* 0x0001e4000c101506 */
[C---:B------:R-:W-:Y:S01]  /*8f060*/  IMAD.WIDE R16, R19.reuse, 0x2, R12 ;  /* 0x0000000213107825 */ /* 0x040fe200078e020c */
[----:B------:R-:W-:Y:S02]  /*8f070*/  IADD3 R0, R24, 0xf6, RZ ;  /* 0x000000f618007810 */ /* 0x000fe40007ffe0ff */
[----:B------:R-:W-:Y:S01]  /*8f080*/  ISETP.LT.AND P1, PT, R26, c[0x0][0x178], !P1 ;  /* 0x00005e001a007a0c */ /* 0x000fe20004f21270 */
[----:B0-----:R-:W-:Y:S01]  /*8f090*/  IMAD.WIDE R8, R19, 0x2, R14 ;  /* 0x0000000213087825 */ /* 0x001fe200078e020e */
[----:B------:R-:W-:Y:S02]  /*8f0a0*/  ISETP.GE.AND P3, PT, R0, c[0x0][0x17c], PT ;  /* 0x00005f0000007a0c */ /* 0x000fe40003f66270 */
[----:B----4-:R-:W-:-:S02]  /*8f0b0*/  PRMT R20, R23, 0x7632, R20 ;  /* 0x0000763217147816 */ /* 0x010fc40000000014 */
[----:B-----5:R-:W-:Y:S02]  /*8f0c0*/  PRMT R21, R11, 0x7632, R21 ;  /* 0x000076320b157816 */ /* 0x020fe40000000015 */
[----:B--2---:R-:W-:Y:S01]  /*8f0d0*/  PRMT R22, R29, 0x7632, R22 ;  /* 0x000076321d167816 */ /* 0x004fe20000000016 */
[----:B---3--:R0:W-:Y:S01]  /*8f0e0*/  @P2 STG.E.U16 [R2.64], R10 ;  /* 0x0000000a02002986 */ /* 0x0081e2000c101506 */
[----:B------:R1:W-:Y:S02]  /*8f0f0*/  @P5 STG.E.U16 [R8.64], R23 ;  /* 0x0000001708005986 */ /* 0x0003e4000c101506 */
[----:B------:R2:W-:Y:S01]  /*8f100*/  @P4 STG.E.U16 [R16.64], R11 ;  /* 0x0000000b10004986 */ /* 0x0005e2000c101506 */
[----:B------:R-:W-:Y:S02]  /*8f110*/  ISETP.LT.AND P5, PT, R28, c[0x0][0x178], !P6 ;  /* 0x00005e001c007a0c */ /* 0x000fe400077a1270 */
[----:B------:R-:W-:Y:S02]  /*8f120*/  ISETP.LT.AND P4, PT, R27, c[0x0][0x178], !P6 ;  /* 0x00005e001b007a0c */ /* 0x000fe40007781270 */
[----:B------:R-:W-:-:S02]  /*8f130*/  PRMT R0, R10, 0x7632, R0 ;  /* 0x000076320a007816 */ /* 0x000fc40000000000 */
[C---:B0-----:R-:W-:Y:S01]  /*8f140*/  IADD3 R10, R19.reuse, c[0x0][0x198], RZ ;  /* 0x00006600130a7a10 */ /* 0x041fe20007ffe0ff */
[----:B------:R-:W-:Y:S01]  /*8f150*/  IMAD.WIDE R2, R19, 0x2, R6 ;  /* 0x0000000213027825 */ /* 0x000fe200078e0206 */
[----:B-1----:R-:W3:Y:S03]  /*8f160*/  LDL.LU R23, [R1+0x6bc] ;  /* 0x0006bc0001177983 */ /* 0x002ee60000300800 */
[----:B--2---:R-:W2:Y:S02]  /*8f170*/  LDL.LU R11, [R1+0x67c] ;  /* 0x00067c00010b7983 */ /* 0x004ea40000300800 */
[----:B------:R-:W-:-:S04]  /*8f180*/  IMAD.WIDE R8, R10, 0x2, R4 ;  /* 0x000000020a087825 */ /* 0x000fc800078e0204 */
[----:B------:R-:W-:Y:S01]  /*8f190*/  IMAD.WIDE R16, R10, 0x2, R14 ;  /* 0x000000020a107825 */ /* 0x000fe200078e020e */
[----:B------:R0:W-:Y:S03]  /*8f1a0*/  @P1 STG.E.U16 [R2.64], R29 ;  /* 0x0000001d02001986 */ /* 0x0001e6000c101506 */
[----:B------:R-:W-:Y:S01]  /*8f1b0*/  @P5 STG.E.U16 [R8.64], R0 ;  /* 0x0000000008005986 */ /* 0x000fe2000c101506 */
[----:B------:R1:W-:Y:S04]  /*8f1c0*/  @P4 STG.E.U16 [R16.64], R20 ;  /* 0x0000001410004986 */ /* 0x0003e8000c101506 */
[----:B0-----:R-:W4:Y:S04]  /*8f1d0*/  LDL.LU R29, [R1+0x3c] ;  /* 0x00003c00011d7983 */ /* 0x001f280000300800 */
[----:B-1----:R-:W5:Y:S01]  /*8f1e0*/  LDL.LU R20, [R1+0x69c] ;  /* 0x00069c0001147983 */ /* 0x002f620000300800 */
[----:B------:R-:W-:Y:S01]  /*8f1f0*/  ISETP.LT.AND P2, PT, R25, c[0x0][0x178], !P6 ;  /* 0x00005e0019007a0c */ /* 0x000fe20007741270 */
[----:B------:R-:W-:-:S02]  /*8f200*/  ISETP.LT.AND P6, PT, R26, c[0x0][0x178], !P6 ;  /* 0x00005e001a007a0c */ /* 0x000fc400077c1270 */
[----:B------:R-:W-:-:S04]  /*8f210*/  IMAD.WIDE R18, R10, 0x2, R12 ;  /* 0x000000020a127825 */ /* 0x000fc800078e020c */
[----:B------:R-:W-:-:S06]  /*8f220*/  IMAD.WIDE R2, R10, 0x2, R6 ;  /* 0x000000020a027825 */ /* 0x000fcc00078e0206 */
[----:B------:R-:W-:Y:S01]  /*8f230*/  @P2 STG.E.U16 [R18.64], R21 ;  /* 0x0000001512002986 */ /* 0x000fe2000c101506 */
[----:B------:R-:W-:Y:S02]  /*8f240*/  ISETP.LT.AND P2, PT, R27, c[0x0][0x178], !P3 ;  /* 0x00005e001b007a0c */ /* 0x000fe40005f41270 */
[----:B------:R-:W4:Y:S02]  /*8f250*/  LDL.LU R27, [R1+0x6ec] ;  /* 0x0006ec00011b7983 */ /* 0x000f240000300800 */
[----:B------:R0:W-:Y:S01]  /*8f260*/  @P6 STG.E.U16 [R2.64], R22 ;  /* 0x0000001602006986 */ /* 0x0001e2000c101506 */
[----:B------:R-:W-:Y:S01]  /*8f270*/  ISETP.LT.AND P5, PT, R28, c[0x0][0x178], !P3 ;  /* 0x00005e001c007a0c */ /* 0x000fe20005fa1270 */
[----:B0-----:R-:W4:Y:S01]  /*8f280*/  LDL.LU R22, [R1+0x1768] ;  /* 0x0017680001167983 */ /* 0x001f220000300800 */
[----:B------:R-:W-:Y:S02]  /*8f290*/  IADD3 R10, R10, c[0x0][0x198], RZ ;  /* 0x000066000a0a7a10 */ /* 0x000fe40007ffe0ff */
[----:B------:R-:W-:-:S02]  /*8f2a0*/  ISETP.LT.AND P4, PT, R25, c[0x0][0x178], !P3 ;  /* 0x00005e0019007a0c */ /* 0x000fc40005f81270 */
[C---:B------:R-:W-:Y:S02]  /*8f2b0*/  IADD3 R0, R24.reuse, 0xf7, RZ ;  /* 0x000000f718007810 */ /* 0x040fe40007ffe0ff */
[----:B------:R-:W-:Y:S01]  /*8f2c0*/  IADD3 R18, R24, 0xf9, RZ ;  /* 0x000000f918127810 */ /* 0x000fe20007ffe0ff */
[----:B------:R-:W-:Y:S01]  /*8f2d0*/  IMAD.WIDE R2, R10, 0x2, R4 ;  /* 0x000000020a027825 */ /* 0x000fe200078e0204 */
[----:B------:R-:W-:-:S03]  /*8f2e0*/  ISETP.GE.AND P1, PT, R0, c[0x0][0x17c], PT ;  /* 0x00005f0000007a0c */ /* 0x000fc60003f26270 */
[----:B------:R-:W-:Y:S01]  /*8f2f0*/  IMAD.WIDE R8, R10, 0x2, R14 ;  /* 0x000000020a087825 */ /* 0x000fe200078e020e */
[----:B------:R-:W-:-:S03]  /*8f300*/  IADD3 R0, R24, 0xf8, RZ ;  /* 0x000000f818007810 */ /* 0x000fc60007ffe0ff */
[----:B------:R-:W-:Y:S01]  /*8f310*/  IMAD.WIDE R16, R10, 0x2, R12 ;  /* 0x000000020a107825 */ /* 0x000fe200078e020c */
[----:B------:R-:W-:Y:S02]  /*8f320*/  ISETP.LT.AND P6, PT, R26, c[0x0][0x178], !P3 ;  /* 0x00005e001a007a0c */ /* 0x000fe40005fc1270 */
[----:B------:R-:W-:Y:S01]  /*8f330*/  ISETP.GE.AND P3, PT, R0, c[0x0][0x17c], PT ;  /* 0x00005f0000007a0c */ /* 0x000fe20003f66270 */
[----:B---3--:R0:W-:Y:S01]  /*8f340*/  @P5 STG.E.U16 [R2.64], R23 ;  /* 0x0000001702005986 */ /* 0x0081e2000c101506 */
[----:B------:R-:W-:Y:S01]  /*8f350*/  ISETP.GE.AND P5, PT, R18, c[0x0][0x17c], PT ;  /* 0x00005f0012007a0c */ /* 0x000fe20003fa6270 */
[----:B------:R-:W-:Y:S02]  /*8f360*/  PRMT R18, R23, 0x7632, R18 ;  /* 0x0000763217127816 */ /* 0x000fe40000000012 */
[----:B0-----:R-:W3:Y:S04]  /*8f370*/  LDL R23, [R1+0x6cc] ;  /* 0x0006cc0001177983 */ /* 0x001ee80000100800 */
[----:B-----5:R0:W-:Y:S01]  /*8f380*/  @P2 STG.E.U16 [R8.64], R20 ;  /* 0x0000001408002986 */ /* 0x0201e2000c101506 */
[----:B--2---:R1:W-:Y:S01]  /*8f390*/  @P4 STG.E.U16 [R16.64], R11 ;  /* 0x0000000b10004986 */ /* 0x0043e2000c101506 */
[----:B------:R-:W-:-:S02]  /*8f3a0*/  PRMT R0, R20, 0x7632, R0 ;  /* 0x0000763214007816 */ /* 0x000fc40000000000 */
[----:B0-----:R-:W2:Y:S01]  /*8f3b0*/  LDL.LU R20, [R1+0x6ac] ;  /* 0x0006ac0001147983 */ /* 0x001ea20000300800 */
[----:B-1----:R-:W-:Y:S02]  /*8f3c0*/  PRMT R17, R11, 0x7632, R17 ;  /* 0x000076320b117816 */ /* 0x002fe40000000011 */
[----:B------:R-:W5:Y:S01]  /*8f3d0*/  LDL.LU R11, [R1+0x2c] ;  /* 0x00002c00010b7983 */ /* 0x000f620000300800 */
[----:B------:R-:W-:Y:S01]  /*8f3e0*/  ISETP.LT.AND P2, PT, R28, c[0x0][0x178], !P1 ;  /* 0x00005e001c007a0c */ /* 0x000fe20004f41270 */
[C---:B------:R-:W-:Y:S01]  /*8f3f0*/  IMAD.WIDE R2, R10.reuse, 0x2, R6 ;  /* 0x000000020a027825 */ /* 0x040fe200078e0206 */
[----:B------:R-:W-:Y:S01]  /*8f400*/  IADD3 R16, R10, c[0x0][0x198], RZ ;  /* 0x000066000a107a10 */ /* 0x000fe20007ffe0ff */
[----:B------:R-:W5:Y:S04]  /*8f410*/  LDL.LU R21, [R1+0x71c] ;  /* 0x00071c0001157983 */ /* 0x000f680000300800 */
[----:B----4-:R0:W-:Y:S01]  /*8f420*/  @P6 STG.E.U16 [R2.64], R29 ;  /* 0x0000001d02006986 */ /* 0x0101e2000c101506 */
[----:B------:R-:W-:-:S02]  /*8f430*/  ISETP.LT.AND P6, PT, R25, c[0x0][0x178], !P1 ;  /* 0x00005e0019007a0c */ /* 0x000fc40004fc1270 */
[----:B------:R-:W-:Y:S01]  /*8f440*/  ISETP.LT.AND P4, PT, R22, c[0x0][0x178], !P1 ;  /* 0x00005e0016007a0c */ /* 0x000fe20004f81270 */
[----:B------:R-:W-:Y:S02]  /*8f450*/  ISETP.LT.AND P1, PT, R26, c[0x0][0x178], !P1 ;  /* 0x00005e001a007a0c */ /* 0x000fe40004f21270 */
[----:B0-----:R-:W-:-:S04]  /*8f460*/  IMAD.WIDE R2, R16, 0x2, R4 ;  /* 0x0000000210027825 */ /* 0x001fc800078e0204 */
[----:B------:R-:W-:Y:S01]  /*8f470*/  IMAD.WIDE R8, R16, 0x2, R14 ;  /* 0x0000000210087825 */ /* 0x000fe200078e020e */
[----:B------:R0:W-:Y:S01]  /*8f480*/  @P2 STG.E.U16 [R2.64], R18 ;  /* 0x0000001202002986 */ /* 0x0001e2000c101506 */
[----:B------:R-:W-:Y:S02]  /*8f490*/  ISETP.LT.AND P2, PT, R28, c[0x0][0x178], !P3 ;  /* 0x00005e001c007a0c */ /* 0x000fe40005f41270 */
[----:B------:R-:W-:Y:S02]  /*8f4a0*/  PRMT R10, R29, 0x7632, R10 ;  /* 0x000076321d0a7816 */ /* 0x000fe4000000000a */
[----:B------:R-:W4:Y:S04]  /*8f4b0*/  LDL.LU R29, [R1+0x6fc] ;  /* 0x0006fc00011d7983 */ /* 0x000f280000300800 */
[----:B------:R1:W-:Y:S01]  /*8f4c0*/  @P4 STG.E.U16 [R8.64], R0 ;  /* 0x0000000008004986 */ /* 0x0003e2000c101506 */
[----:B------:R-:W-:Y:S01]  /*8f4d0*/  ISETP.LT.AND P4, PT, R22, c[0x0][0x178], !P3 ;  /* 0x00005e0016007a0c */ /* 0x000fe20005f81270 */
[C---:B0-----:R-:W-:Y:S01]  /*8f4e0*/  IMAD.WIDE R2, R16.reuse, 0x2, R12 ;  /* 0x0000000210027825 */ /* 0x041fe200078e020c */
[----:B-1----:R-:W-:-:S03]  /*8f4f0*/  IADD3 R0, R16, c[0x0][0x198], RZ ;  /* 0x0000660010007a10 */ /* 0x002fc60007ffe0ff */
[----:B------:R-:W-:Y:S01]  /*8f500*/  IMAD.WIDE R8, R16, 0x2, R6 ;  /* 0x0000000210087825 */ /* 0x000fe200078e0206 */
[----:B------:R0:W-:Y:S01]  /*8f510*/  @P6 STG.E.U16 [R2.64], R17 ;  /* 0x0000001102006986 */ /* 0x0001e2000c101506 */
[----:B------:R-:W-:Y:S02]  /*8f520*/  ISETP.LT.AND P6, PT, R25, c[0x0][0x178], !P3 ;  /* 0x00005e0019007a0c */ /* 0x000fe40005fc1270 */
[----:B------:R-:W-:Y:S01]  /*8f530*/  ISETP.LT.AND P3, PT, R26, c[0x0][0x178], !P3 ;  /* 0x00005e001a007a0c */ /* 0x000fe20005f61270 */
[----:B------:R1:W-:Y:S01]  /*8f540*/  @P1 STG.E.U16 [R8.64], R10 ;  /* 0x0000000a08001986 */ /* 0x0003e2000c101506 */
[----:B0-----:R-:W-:-:S04]  /*8f550*/  IMAD.WIDE R2, R0, 0x2, R4 ;  /* 0x0000000200027825 */ /* 0x001fc800078e0204 */
[C---:B-1----:R-:W-:Y:S01]  /*8f560*/  IMAD.WIDE R8, R0.reuse, 0x2, R14 ;  /* 0x0000000200087825 */ /* 0x042fe200078e020e */
[----:B------:R0:W-:Y:S03]  /*8f570*/  @P2 STG.E.U16 [R2.64], R27 ;  /* 0x0000001b02002986 */ /* 0x0001e6000c101506 */
[----:B0-----:R-:W-:Y:S01]  /*8f580*/  IMAD.WIDE R2, R0, 0x2, R12 ;  /* 0x0000000200027825 */ /* 0x001fe200078e020c */
[----:B------:R-:W-:-:S04]  /*8f590*/  IADD3 R10, R24, 0xfb, RZ ;  /* 0x000000fb180a7810 */ /* 0x000fc80007ffe0ff */
[----:B------:R-:W-:Y:S01]  /*8f5a0*/  ISETP.GE.AND P2, PT, R10, c[0x0][0x17c], PT ;  /* 0x00005f000a007a0c */ /* 0x000fe20003f46270 */
[----:B------:R-:W-:Y:S01]  /*8f5b0*/  PRMT R10, R27, 0x7632, R10 ;  /* 0x000076321b0a7816 */ /* 0x000fe2000000000a */
[----:B---3--:R0:W-:Y:S02]  /*8f5c0*/  @P4 STG.E.U16 [R8.64], R23 ;  /* 0x0000001708004986 */ /* 0x0081e4000c101506 */
[----:B0-----:R-:W-:Y:S02]  /*8f5d0*/  IMAD.WIDE R8, R0, 0x2, R6 ;  /* 0x0000000200087825 */ /* 0x001fe400078e0206 */
[----:B------:R-:W3:Y:S04]  /*8f5e0*/  LDL.LU R23, [R1+0x2394] ;  /* 0x0023940001177983 */ /* 0x000ee80000300800 */
[----:B--2---:R-:W-:Y:S01]  /*8f5f0*/  @P6 STG.E.U16 [R2.64], R20 ;  /* 0x0000001402006986 */ /* 0x004fe2000c101506 */
[----:B-----5:R0:W-:Y:S03]  /*8f600*/  @P3 STG.E.U16 [R8.64], R11 ;  /* 0x0000000b08003986 */ /* 0x0201e6000c101506 */
[----:B0-----:R-:W2:Y:S01]  /*8f610*/  LDL.LU R9, [R1+0x6cc] ;  /* 0x0006cc0001097983 */ /* 0x001ea20000300800 */
[----:B------:R-:W5:Y:S01]  /*8f620*/  LDL.LU R27, [R1+0x6dc] ;  /* 0x0006dc00011b7983 */ /* 0x000f620000300800 */
[----:B------:R-:W-:-:S02]  /*8f630*/  ISETP.LT.AND P4, PT, R28, c[0x0][0x178], !P5 ;  /* 0x00005e001c007a0c */ /* 0x000fc40006f81270 */
[----:B------:R-:W-:Y:S02]  /*8f640*/  IADD3 R0, R0, c[0x0][0x198], RZ ;  /* 0x0000660000007a10 */ /* 0x000fe40007ffe0ff */
[----:B------:R-:W-:Y:S02]  /*8f650*/  ISETP.LT.AND P6, PT, R22, c[0x0][0x178], !P5 ;  /* 0x00005e0016007a0c */ /* 0x000fe40006fc1270 */
[----:B------:R-:W-:Y:S02]  /*8f660*/  ISETP.LT.AND P3, PT, R25, c[0x0][0x178], !P5 ;  /* 0x00005e0019007a0c */ /* 0x000fe40006f61270 */
[----:B------:R-:W-:Y:S01]  /*8f670*/  IADD3 R16, R24, 0xfa, RZ ;  /* 0x000000fa18107810 */ /* 0x000fe20007ffe0ff */
[----:B------:R-:W-:Y:S01]  /*8f680*/  IMAD.WIDE R2, R0, 0x2, R4 ;  /* 0x0000000200027825 */ /* 0x000fe200078e0204 */
[----:B------:R-:W-:Y:S02]  /*8f690*/  ISETP.LT.AND P5, PT, R26, c[0x0][0x178], !P5 ;  /* 0x00005e001a007a0c */ /* 0x000fe40006fa1270 */
[----:B------:R-:W-:Y:S01]  /*8f6a0*/  ISETP.GE.AND P1, PT, R16, c[0x0][0x17c], PT ;  /* 0x00005f0010007a0c */ /* 0x000fe20003f26270 */
[----:B------:R-:W-:-:S02]  /*8f6b0*/  PRMT R16, R20, 0x7632, R16 ;  /* 0x0000763214107816 */ /* 0x000fc40000000010 */
[----:B------:R-:W3:Y:S04]  /*8f6c0*/  LDL.LU R20, [R1+0x1c] ;  /* 0x00001c0001147983 */ /* 0x000ee80000300800 */
[----:B------:R0:W-:Y:S01]  /*8f6d0*/  @P4 STG.E.U16 [R2.64], R10 ;  /* 0x0000000a02004986 */ /* 0x0001e2000c101506 */
[----:B------:R-:W-:Y:S01]  /*8f6e0*/  ISETP.LT.AND P4, PT, R28, c[0x0][0x178], !P1 ;  /* 0x00005e001c007a0c */ /* 0x000fe20004f81270 */
[C---:B0-----:R-:W-:Y:S01]  /*8f6f0*/  IMAD.WIDE R2, R0.reuse, 0x2, R12 ;  /* 0x0000000200027825 */ /* 0x041fe200078e020c */
[----:B------:R-:W-:Y:S02]  /*8f700*/  PRMT R10, R11, 0x7632, R10 ;  /* 0x000076320b0a7816 */ /* 0x000fe4000000000a */
[----:B------:R-:W3:Y:S01]  /*8f710*/  LDL.LU R11, [R1+0x2390] ;  /* 0x00239000010b7983 */ /* 0x000ee20000300800 */
[----:B--2---:R-:W-:Y:S01]  /*8f720*/  PRMT R17, R9, 0x7632, R17 ;  /* 0x0000763209117816 */ /* 0x004fe20000000011 */
[----:B------:R-:W-:-:S05]  /*8f730*/  IMAD.WIDE R8, R0, 0x2, R14 ;  /* 0x0000000200087825 */ /* 0x000fca00078e020e */
[----:B------:R0:W-:Y:S01]  /*8f740*/  @P6 STG.E.U16 [R8.64], R17 ;  /* 0x0000001108006986 */ /* 0x0001e2000c101506 */
[----:B------:R1:W-:Y:S01]  /*8f750*/  @P3 STG.E.U16 [R2.64], R16 ;  /* 0x0000001002003986 */ /* 0x0003e2000c101506 */
[----:B------:R-:W-:Y:S02]  /*8f760*/  ISETP.LT.AND P3, PT, R22, c[0x0][0x178], !P1 ;  /* 0x00005e0016007a0c */ /* 0x000fe40004f61270 */
[----:B------:R-:W-:Y:S02]  /*8f770*/  ISETP.LT.AND P6, PT, R25, c[0x0][0x178], !P1 ;  /* 0x00005e0019007a0c */ /* 0x000fe40004fc1270 */
[C---:B0-----:R-:W-:Y:S01]  /*8f780*/  IADD3 R17, R0.reuse, c[0x0][0x198], RZ ;  /* 0x0000660000117a10 */ /* 0x041fe20007ffe0ff */
[----:B------:R-:W-:Y:S01]  /*8f790*/  IMAD.WIDE R8, R0, 0x2, R6 ;  /* 0x0000000200087825 */ /* 0x000fe200078e0206 */
[----:B------:R-:W-:-:S03]  /*8f7a0*/  IADD3 R0, R24, 0xfc, RZ ;  /* 0x000000fc18007810 */ /* 0x000fc60007ffe0ff */
[----:B-1----:R-:W-:Y:S01]  /*8f7b0*/  IMAD.WIDE R2, R17, 0x2, R4 ;  /* 0x0000000211027825 */ /* 0x002fe200078e0204 */
[----:B------:R0:W-:Y:S01]  /*8f7c0*/  @P5 STG.E.U16 [R8.64], R10 ;  /* 0x0000000a08005986 */ /* 0x0001e2000c101506 */
[----:B------:R-:W-:-:S03]  /*8f7d0*/  ISETP.GE.AND P5, PT, R0, c[0x0][0x17c], PT ;  /* 0x00005f0000007a0c */ /* 0x000fc60003fa6270 */
[----:B------:R1:W-:Y:S01]  /*8f7e0*/  @P4 STG.E.U16 [R2.64], R21 ;  /* 0x0000001502004986 */ /* 0x0003e2000c101506 */
[----:B----4-:R-:W-:Y:S01]  /*8f7f0*/  PRMT R0, R29, 0x7632, R0 ;  /* 0x000076321d007816 */ /* 0x010fe20000000000 */
[----:B0-----:R-:W-:-:S04]  /*8f800*/  IMAD.WIDE R8, R17, 0x2, R14 ;  /* 0x0000000211087825 */ /* 0x001fc800078e020e */
[----:B-1----:R-:W-:Y:S01]  /*8f810*/  IMAD.WIDE R2, R17, 0x2, R12 ;  /* 0x0000000211027825 */ /* 0x002fe200078e020c */
[----:B------:R0:W-:Y:S01]  /*8f820*/  @P3 STG.E.U16 [R8.64], R29 ;  /* 0x0000001d08003986 */ /* 0x0001e2000c101506 */
[----:B-----5:R-:W-:-:S03]  /*8f830*/  PRMT R18, R27, 0x7632, R18 ;  /* 0x000076321b127816 */ /* 0x020fc60000000012 */
[----:B------:R1:W-:Y:S04]  /*8f840*/  @P6 STG.E.U16 [R2.64], R27 ;  /* 0x0000001b02006986 */ /* 0x0003e8000c101506 */
[----:B0-----:R-:W2:Y:S04]  /*8f850*/  LDL.LU R29, [R1+0x75c] ;  /* 0x00075c00011d7983 */ /* 0x001ea80000300800 */
[----:B-1----:R-:W4:Y:S01]  /*8f860*/  LDL R27, [R1+0x74c] ;  /* 0x00074c00011b7983 */ /* 0x002f220000100800 */
[----:B------:R-:W-:Y:S02]  /*8f870*/  ISETP.LT.AND P1, PT, R26, c[0x0][0x178], !P1 ;  /* 0x00005e001a007a0c */ /* 0x000fe40004f21270 */
[----:B------:R-:W-:-:S02]  /*8f880*/  ISETP.LT.AND P4, PT, R28, c[0x0][0x178], !P2 ;  /* 0x00005e001c007a0c */ /* 0x000fc40005781270 */
[----:B------:R-:W-:Y:S02]  /*8f890*/  IADD3 R10, R17, c[0x0][0x198], RZ ;  /* 0x00006600110a7a10 */ /* 0x000fe40007ffe0ff */
[----:B------:R-:W-:Y:S02]  /*8f8a0*/  ISETP.LT.AND P6, PT, R22, c[0x0][0x178], !P2 ;  /* 0x00005e0016007a0c */ /* 0x000fe400057c1270 */
[----:B------:R-:W-:Y:S01]  /*8f8b0*/  ISETP.LT.AND P3, PT, R25, c[0x0][0x178], !P2 ;  /* 0x00005e0019007a0c */ /* 0x000fe20005761270 */
[----:B------:R-:W-:Y:S01]  /*8f8c0*/  IMAD.WIDE R2, R17, 0x2, R6 ;  /* 0x0000000211027825 */ /* 0x000fe200078e0206 */
[----:B------:R-:W-:Y:S02]  /*8f8d0*/  ISETP.LT.AND P2, PT, R26, c[0x0][0x178], !P2 ;  /* 0x00005e001a007a0c */ /* 0x000fe40005741270 */
[----:B------:R-:W-:Y:S01]  /*8f8e0*/  PRMT R16, R21, 0x7632, R16 ;  /* 0x0000763215107816 */ /* 0x000fe20000000010 */
[----:B------:R-:W-:Y:S01]  /*8f8f0*/  IMAD.WIDE R8, R10, 0x2, R4 ;  /* 0x000000020a087825 */ /* 0x000fe200078e0204 */
[----:B---3--:R-:W-:Y:S01]  /*8f900*/  PRMT R19, R20, 0x7632, R19 ;  /* 0x0000763214137816 */ /* 0x008fe20000000013 */
[----:B------:R-:W3:Y:S04]  /*8f910*/  LDL.LU R21, [R1+0x72c] ;  /* 0x00072c0001157983 */ /* 0x000ee80000300800 */
[----:B------:R0:W-:Y:S01]  /*8f920*/  @P1 STG.E.U16 [R2.64], R20 ;  /* 0x0000001402001986 */ /* 0x0001e2000c101506 */
[----:B------:R1:W-:Y:S01]  /*8f930*/  @P4 STG.E.U16 [R8.64], R16 ;  /* 0x0000001008004986 */ /* 0x0003e2000c101506 */
[----:B------:R-:W-:Y:S01]  /*8f940*/  ISETP.LT.AND P4, PT, R28, c[0x0][0x178], !P5 ;  /* 0x00005e001c007a0c */ /* 0x000fe20006f81270 */
[----:B0-----:R-:W-:-:S04]  /*8f950*/  IMAD.WIDE R2, R10, 0x2, R14 ;  /* 0x000000020a027825 */ /* 0x001fc800078e020e */
[----:B-1----:R-:W-:-:S04]  /*8f960*/  IMAD.WIDE R8, R10, 0x2, R12 ;  /* 0x000000020a087825 */ /* 0x002fc800078e020c */
[C---:B------:R-:W-:Y:S01]  /*8f970*/  IMAD.WIDE R16, R10.reuse, 0x2, R6 ;  /* 0x000000020a107825 */ /* 0x040fe200078e0206 */
[----:B------:R0:W-:Y:S03]  /*8f980*/  @P6 STG.E.U16 [R2.64], R0 ;  /* 0x0000000002006986 */ /* 0x0001e6000c101506 */
[----:B------:R1:W-:Y:S02]  /*8f990*/  @P3 STG.E.U16 [R8.64], R18 ;  /* 0x0000001208003986 */ /* 0x0003e4000c101506 */
[----:B------:R-:W-:Y:S01]  /*8f9a0*/  @P2 STG.E.U16 [R16.64], R19 ;  /* 0x0000001310002986 */ /* 0x000fe2000c101506 */
[----:B------:R-:W-:Y:S02]  /*8f9b0*/  IADD3 R10, R10, c[0x0][0x198], RZ ;  /* 0x000066000a0a7a10 */ /* 0x000fe40007ffe0ff */
[----:B------:R-:W-:Y:S02]  /*8f9c0*/  ISETP.LT.AND P2, PT, R22, c[0x0][0x178], !P5 ;  /* 0x00005e0016007a0c */ /* 0x000fe40006f41270 */
[----:B------:R-:W-:-:S04]  /*8f9d0*/  IADD3 R20, R24, 0xfd, RZ ;  /* 0x000000fd18147810 */ /* 0x000fc80007ffe0ff */
[----:B------:R-:W-:Y:S01]  /*8f9e0*/  ISETP.GE.AND P1, PT, R20, c[0x0][0x17c], PT ;  /* 0x00005f0014007a0c */ /* 0x000fe20003f26270 */
[----:B------:R-:W-:Y:S02]  /*8f9f0*/  IADD3 R20, R24, 0xfe, RZ ;  /* 0x000000fe18147810 */ /* 0x000fe40007ffe0ff */
[----:B0-----:R-:W-:-:S04]  /*8fa00*/  IMAD.WIDE R2, R10, 0x2, R4 ;  /* 0x000000020a027825 */ /* 0x001fc800078e0204 */
[----:B-1----:R-:W-:Y:S01]  /*8fa10*/  IMAD.WIDE R8, R10, 0x2, R14 ;  /* 0x000000020a087825 */ /* 0x002fe200078e020e */
[----:B------:R-:W5:Y:S04]  /*8fa20*/  LDL.LU R24, [R1+0x76c] ;  /* 0x00076c0001187983 */ /* 0x000f680000300800 */
[----:B--2---:R0:W-:Y:S01]  /*8fa30*/  @P4 STG.E.U16 [R2.64], R29 ;  /* 0x0000001d02004986 */ /* 0x0041e2000c101506 */
[----:B------:R-:W-:Y:S01]  /*8fa40*/  ISETP.GE.AND P4, PT, R20, c[0x0][0x17c], PT ;  /* 0x00005f0014007a0c */ /* 0x000fe20003f86270 */
[----:B------:R-:W-:Y:S02]  /*8fa50*/  PRMT R20, R29, 0x7632, R20 ;  /* 0x000076321d147816 */ /* 0x000fe40000000014 */
[----:B----4-:R1:W-:Y:S04]  /*8fa60*/  @P2 STG.E.U16 [R8.64], R27 ;  /* 0x0000001b08002986 */ /* 0x0103e8000c101506 */
[----:B0-----:R-:W2:Y:S04]  /*8fa70*/  LDL.LU R29, [R1+0x73c] ;  /* 0x00073c00011d7983 */ /* 0x001ea80000300800 */
[----:B-1----:R-:W4:Y:S01]  /*8fa80*/  LDL.LU R27, [R1+0x238c] ;  /* 0x00238c00011b7983 */ /* 0x002f220000300800 */
[----:B------:R-:W2:Y:S01]  /*8fa90*/  LDL.LU R9, [R1+0x74c] ;  /* 0x00074c0001097983 */ /* 0x000ea20000300800 */
[----:B------:R-:W-:Y:S01]  /*8faa0*/  ISETP.LT.AND P3, PT, R25, c[0x0][0x178], !P5 ;  /* 0x00005e0019007a0c */ /* 0x000fe20006f61270 */
[----:B------:R-:W-:-:S02]  /*8fab0*/  ISETP.LT.AND P5, PT, R26, c[0x0][0x178], !P5 ;  /* 0x00005e001a007a0c */ /* 0x000fc40006fa1270 */
[----:B------:R-:W-:-:S04]  /*8fac0*/  IMAD.WIDE R2, R10, 0x2, R12 ;  /* 0x000000020a027825 */ /* 0x000fc800078e020c */
[----:B------:R-:W-:Y:S01]  /*8fad0*/  IMAD.WIDE R16, R10, 0x2, R6 ;  /* 0x000000020a107825 */ /* 0x000fe200078e0206 */
[----:B------:R-:W-:-:S05]  /*8fae0*/  ISETP.LT.AND P6, PT, R28, c[0x0][0x178], !P1 ;  /* 0x00005e001c007a0c */ /* 0x000fca0004fc1270 */
[----:B---3--:R0:W-:Y:S01]  /*8faf0*/  @P3 STG.E.U16 [R2.64], R21 ;  /* 0x0000001502003986 */ /* 0x0081e2000c101506 */
[----:B------:R-:W-:Y:S02]  /*8fb00*/  ISETP.LT.AND P3, PT, R28, c[0x0][0x178], !P4 ;  /* 0x00005e001c007a0c */ /* 0x000fe40006761270 */
[----:B------:R-:W-:-:S05]  /*8fb10*/  IADD3 R0, R10, c[0x0][0x198], RZ ;  /* 0x000066000a007a10 */ /* 0x000fca0007ffe0ff */
[----:B------:R-:W-:Y:S01]  /*8fb20*/  IMAD.WIDE R18, R0, 0x2, R4 ;  /* 0x0000000200127825 */ /* 0x000fe200078e0204 */
[----:B------:R-:W-:Y:S01]  /*8fb30*/  ISETP.LT.AND P2, PT, R22, c[0x0][0x178], !P1 ;  /* 0x00005e0016007a0c */ /* 0x000fe20004f41270 */
[----:B----4-:R1:W-:Y:S01]  /*8fb40*/  @P5 STG.E.U16 [R16.64], R27 ;  /* 0x0000001b10005986 */ /* 0x0103e2000c101506 */
[----:B------:R-:W-:Y:S02]  /*8fb50*/  ISETP.LT.AND P5, PT, R28, c[0x0][0x178], !P0 ;  /* 0x00005e001c007a0c */ /* 0x000fe400047a1270 */
[----:B------:R-:W3:Y:S02]  /*8fb60*/  LDL.LU R28, [R1+0x70c] ;  /* 0x00070c00011c7983 */ /* 0x000ee40000300800 */
[----:B------:R4:W-:Y:S01]  /*8fb70*/  @P6 STG.E.U16 [R18.64], R20 ;  /* 0x0000001412006986 */ /* 0x0009e2000c101506 */
[----:B------:R-:W-:Y:S01]  /*8fb80*/  ISETP.LT.AND P6, PT, R25, c[0x0][0x178], !P1 ;  /* 0x00005e0019007a0c */ /* 0x000fe20004fc1270 */
[----:B------:R-:W-:Y:S01]  /*8fb90*/  ISETP.LT.AND P1, PT, R26, c[0x0][0x178], !P1 ;  /* 0x00005e001a007a0c */ /* 0x000fe20004f21270 */
[----:B------:R-:W-:Y:S01]  /*8fba0*/  PRMT R23, R21, 0x7632, R23 ;  /* 0x0000763215177816 */ /* 0x000fe20000000017 */
[C---:B0-----:R-:W-:Y:S01]  /*8fbb0*/  IADD3 R21, R0.reuse, c[0x0][0x198], RZ ;  /* 0x0000660000157a10 */ /* 0x041fe20007ffe0ff */
[----:B--2---:R-:W-:Y:S01]  /*8fbc0*/  PRMT R10, R9, 0x7632, R10 ;  /* 0x00007632090a7816 */ /* 0x004fe2000000000a */
[----:B------:R-:W-:-:S04]  /*8fbd0*/  IMAD.WIDE R2, R0, 0x2, R14 ;  /* 0x0000000200027825 */ /* 0x000fc800078e020e */
[----:B------:R-:W-:-:S04]  /*8fbe0*/  IMAD.WIDE R8, R0, 0x2, R12 ;  /* 0x0000000200087825 */ /* 0x000fc800078e020c */
[----:B-1----:R-:W-:Y:S01]  /*8fbf0*/  IMAD.WIDE R16, R0, 0x2, R6 ;  /* 0x0000000200107825 */ /* 0x002fe200078e0206 */
[----:B------:R-:W-:-:S03]  /*8fc00*/  PRMT R27, R27, 0x7632, R27 ;  /* 0x000076321b1b7816 */ /* 0x000fc6000000001b */
[----:B----4-:R-:W-:Y:S01]  /*8fc10*/  IMAD.WIDE R18, R21, 0x2, R4 ;  /* 0x0000000215127825 */ /* 0x010fe200078e0204 */
[----:B------:R0:W-:Y:S03]  /*8fc20*/  @P2 STG.E.U16 [R2.64], R10 ;  /* 0x0000000a02002986 */ /* 0x0001e6000c101506 */
[----:B------:R1:W-:Y:S02]  /*8fc30*/  @P6 STG.E.U16 [R8.64], R23 ;  /* 0x0000001708006986 */ /* 0x0003e4000c101506 */
[----:B------:R3:W-:Y:S01]  /*8fc40*/  @P1 STG.E.U16 [R16.64], R27 ;  /* 0x0000001b10001986 */ /* 0x0007e2000c101506 */
[----:B------:R-:W-:Y:S01]  /*8fc50*/  ISETP.LT.AND P6, PT, R22, c[0x0][0x178], !P4 ;  /* 0x00005e0016007a0c */ /* 0x000fe200067c1270 */
[----:B-----5:R2:W-:Y:S01]  /*8fc60*/  @P3 STG.E.U16 [R18.64], R24 ;  /* 0x0000001812003986 */ /* 0x0205e2000c101506 */
[----:B------:R-:W-:Y:S01]  /*8fc70*/  ISETP.LT.AND P3, PT, R25, c[0x0][0x178], !P4 ;  /* 0x00005e0019007a0c */ /* 0x000fe20006761270 */
[----:B------:R-:W-:Y:S01]  /*8fc80*/  ISETP.LT.AND P4, PT, R26, c[0x0][0x178], !P4 ;  /* 0x00005e001a007a0c */ /* 0x000fe20006781270 */
[----:B------:R-:W-:-:S02]  /*8fc90*/  ISETP.LT.AND P2, PT, R22, c[0x0][0x178], !P0 ;  /* 0x00005e0016007a0c */ /* 0x000fc40004741270 */
[----:B------:R-:W-:Y:S01]  /*8fca0*/  ISETP.LT.AND P1, PT, R25, c[0x0][0x178], !P0 ;  /* 0x00005e0019007a0c */ /* 0x000fe20004721270 */
[C---:B------:R-:W-:Y:S01]  /*8fcb0*/  IADD3 R25, R21.reuse, c[0x0][0x198], RZ ;  /* 0x0000660015197a10 */ /* 0x040fe20007ffe0ff */
[----:B------:R-:W-:Y:S01]  /*8fcc0*/  PRMT R0, R24, 0x7632, R0 ;  /* 0x0000763218007816 */ /* 0x000fe20000000000 */
[----:B0-----:R-:W-:-:S04]  /*8fcd0*/  IMAD.WIDE R2, R21, 0x2, R12 ;  /* 0x0000000215027825 */ /* 0x001fc800078e020c */
[----:B-1----:R-:W-:-:S04]  /*8fce0*/  IMAD.WIDE R22, R21, 0x2, R14 ;  /* 0x0000000215167825 */ /* 0x002fc800078e020e */
[----:B------:R-:W-:-:S04]  /*8fcf0*/  IMAD.WIDE R8, R21, 0x2, R6 ;  /* 0x0000000215087825 */ /* 0x000fc800078e0206 */
[----:B------:R-:W-:-:S04]  /*8fd00*/  IMAD.WIDE R4, R25, 0x2, R4 ;  /* 0x0000000219047825 */ /* 0x000fc800078e0204 */
[----:B------:R-:W-:Y:S01]  /*8fd10*/  IMAD.WIDE R14, R25, 0x2, R14 ;  /* 0x00000002190e7825 */ /* 0x000fe200078e020e */
[----:B------:R-:W-:-:S03]  /*8fd20*/  PRMT R10, R29, 0x7632, R10 ;  /* 0x000076321d0a7816 */ /* 0x000fc6000000000a */
[C---:B------:R-:W-:Y:S01]  /*8fd30*/  IMAD.WIDE R12, R25.reuse, 0x2, R12 ;  /* 0x00000002190c7825 */ /* 0x040fe200078e020c */
[----:B------:R2:W-:Y:S01]  /*8fd40*/  @P6 STG.E.U16 [R22.64], R29 ;  /* 0x0000001d16006986 */ /* 0x0005e2000c101506 */
[----:B------:R-:W-:Y:S02]  /*8fd50*/  ISETP.LT.AND P0, PT, R26, c[0x0][0x178], !P0 ;  /* 0x00005e001a007a0c */ /* 0x000fe40004701270 */
[----:B------:R-:W-:Y:S01]  /*8fd60*/  IMAD.WIDE R6, R25, 0x2, R6 ;  /* 0x0000000219067825 */ /* 0x000fe200078e0206 */
[----:B---3--:R-:W-:Y:S01]  /*8fd70*/  PRMT R16, R28, 0x7632, R16 ;  /* 0x000076321c107816 */ /* 0x008fe20000000010 */
[----:B------:R2:W-:Y:S02]  /*8fd80*/  @P3 STG.E.U16 [R2.64], R28 ;  /* 0x0000001c02003986 */ /* 0x0005e4000c101506 */
[----:B------:R2:W-:Y:S02]  /*8fd90*/  @P4 STG.E.U16 [R8.64], R11 ;  /* 0x0000000b08004986 */ /* 0x0005e4000c101506 */
[----:B------:R2:W-:Y:S02]  /*8fda0*/  @P5 STG.E.U16 [R4.64], R0 ;  /* 0x0000000004005986 */ /* 0x0005e4000c101506 */
[----:B------:R2:W-:Y:S01]  /*8fdb0*/  @P2 STG.E.U16 [R14.64], R10 ;  /* 0x0000000a0e002986 */ /* 0x0005e2000c101506 */
[----:B------:R2:W-:Y:S02]  /*8fdc0*/  @P1 STG.E.U16 [R12.64], R16 ;  /* 0x000000100c001986 */ /* 0x0005e4000c101506 */
[----:B------:R-:W-:Y:S05]  /*8fdd0*/  @!P0 EXIT ;  /* 0x000000000000894d */ /* 0x000fea0003800000 */
[----:B--2---:R-:W-:-:S05]  /*8fde0*/  PRMT R3, R11, 0x7632, R3 ;  /* 0x000076320b037816 */ /* 0x004fca0000000003 */
[----:B------:R-:W-:Y:S01]  /*8fdf0*/  STG.E.U16 [R6.64], R3 ;  /* 0x0000000306007986 */ /* 0x000fe2000c101506 */
[----:B------:R-:W-:Y:S05]  /*8fe00*/  EXIT ;  /* 0x000000000000794d */ /* 0x000fea0003800000 */
.L_x_4:
[----:B------:R-:W-:-:S00]  /*8fe10*/  BRA `(.L_x_4) ;  /* 0xfffffff000007947 */ /* 0x000fc0000383ffff */
[----:B------:R-:W-:-:S00]  /*8fe20*/  NOP ;  /* 0x0000000000007918 */ /* 0x000fc00000000000 */
        /* <DEDUP_REMOVED lines=13> */
.L_x_5:


//--------------------- .nv.shared.matmul_kernel  --------------------------
	.section	.nv.shared.matmul_kernel,"aw",@nobits
	.sectionflags	@""
	.align	16
